//
// Generated by NVIDIA NVVM Compiler
//
// Compiler Build ID: CL-36424714
// Cuda compilation tools, release 13.0, V13.0.88
// Based on NVVM 20.0.0
//

.version 9.0
.target sm_100
.address_size 64

	// .globl	_Z14calcMagnitudesPK6float2Pfj
.global .align 1 .b8 _ZN34_INTERNAL_f6c624ca_4_k_cu_5652a9c54cuda3std3__45__cpo5beginE[1];
.global .align 1 .b8 _ZN34_INTERNAL_f6c624ca_4_k_cu_5652a9c54cuda3std3__45__cpo3endE[1];
.global .align 1 .b8 _ZN34_INTERNAL_f6c624ca_4_k_cu_5652a9c54cuda3std3__45__cpo6cbeginE[1];
.global .align 1 .b8 _ZN34_INTERNAL_f6c624ca_4_k_cu_5652a9c54cuda3std3__45__cpo4cendE[1];
.global .align 1 .b8 _ZN34_INTERNAL_f6c624ca_4_k_cu_5652a9c54cuda3std3__45__cpo6rbeginE[1];
.global .align 1 .b8 _ZN34_INTERNAL_f6c624ca_4_k_cu_5652a9c54cuda3std3__45__cpo4rendE[1];
.global .align 1 .b8 _ZN34_INTERNAL_f6c624ca_4_k_cu_5652a9c54cuda3std3__45__cpo7crbeginE[1];
.global .align 1 .b8 _ZN34_INTERNAL_f6c624ca_4_k_cu_5652a9c54cuda3std3__45__cpo5crendE[1];
.global .align 1 .b8 _ZN34_INTERNAL_f6c624ca_4_k_cu_5652a9c54cuda3std3__436_GLOBAL__N__f6c624ca_4_k_cu_5652a9c56ignoreE[1];
.global .align 1 .b8 _ZN34_INTERNAL_f6c624ca_4_k_cu_5652a9c54cuda3std3__419piecewise_constructE[1];
.global .align 1 .b8 _ZN34_INTERNAL_f6c624ca_4_k_cu_5652a9c54cuda3std3__48in_placeE[1];
.global .align 1 .b8 _ZN34_INTERNAL_f6c624ca_4_k_cu_5652a9c54cuda3std3__420unreachable_sentinelE[1];
.global .align 1 .b8 _ZN34_INTERNAL_f6c624ca_4_k_cu_5652a9c54cuda3std3__47nulloptE[1];
.global .align 1 .b8 _ZN34_INTERNAL_f6c624ca_4_k_cu_5652a9c54cuda3std3__48unexpectE[1];
.global .align 1 .b8 _ZN34_INTERNAL_f6c624ca_4_k_cu_5652a9c54cuda3std6ranges3__45__cpo4swapE[1];
.global .align 1 .b8 _ZN34_INTERNAL_f6c624ca_4_k_cu_5652a9c54cuda3std6ranges3__45__cpo9iter_moveE[1];
.global .align 1 .b8 _ZN34_INTERNAL_f6c624ca_4_k_cu_5652a9c54cuda3std6ranges3__45__cpo5beginE[1];
.global .align 1 .b8 _ZN34_INTERNAL_f6c624ca_4_k_cu_5652a9c54cuda3std6ranges3__45__cpo3endE[1];
.global .align 1 .b8 _ZN34_INTERNAL_f6c624ca_4_k_cu_5652a9c54cuda3std6ranges3__45__cpo6cbeginE[1];
.global .align 1 .b8 _ZN34_INTERNAL_f6c624ca_4_k_cu_5652a9c54cuda3std6ranges3__45__cpo4cendE[1];
.global .align 1 .b8 _ZN34_INTERNAL_f6c624ca_4_k_cu_5652a9c54cuda3std6ranges3__45__cpo7advanceE[1];
.global .align 1 .b8 _ZN34_INTERNAL_f6c624ca_4_k_cu_5652a9c54cuda3std6ranges3__45__cpo9iter_swapE[1];
.global .align 1 .b8 _ZN34_INTERNAL_f6c624ca_4_k_cu_5652a9c54cuda3std6ranges3__45__cpo4nextE[1];
.global .align 1 .b8 _ZN34_INTERNAL_f6c624ca_4_k_cu_5652a9c54cuda3std6ranges3__45__cpo4prevE[1];
.global .align 1 .b8 _ZN34_INTERNAL_f6c624ca_4_k_cu_5652a9c54cuda3std6ranges3__45__cpo4dataE[1];
.global .align 1 .b8 _ZN34_INTERNAL_f6c624ca_4_k_cu_5652a9c54cuda3std6ranges3__45__cpo5cdataE[1];
.global .align 1 .b8 _ZN34_INTERNAL_f6c624ca_4_k_cu_5652a9c54cuda3std6ranges3__45__cpo4sizeE[1];
.global .align 1 .b8 _ZN34_INTERNAL_f6c624ca_4_k_cu_5652a9c54cuda3std6ranges3__45__cpo5ssizeE[1];
.global .align 1 .b8 _ZN34_INTERNAL_f6c624ca_4_k_cu_5652a9c54cuda3std6ranges3__45__cpo8distanceE[1];
.global .align 1 .b8 _ZN34_INTERNAL_f6c624ca_4_k_cu_5652a9c56thrust24THRUST_300001_SM_1000_NS8cuda_cub3parE[1];
.global .align 1 .b8 _ZN34_INTERNAL_f6c624ca_4_k_cu_5652a9c56thrust24THRUST_300001_SM_1000_NS8cuda_cub10par_nosyncE[1];
.global .align 1 .b8 _ZN34_INTERNAL_f6c624ca_4_k_cu_5652a9c56thrust24THRUST_300001_SM_1000_NS6system6detail10sequential3seqE[1];
.global .align 1 .b8 _ZN34_INTERNAL_f6c624ca_4_k_cu_5652a9c56thrust24THRUST_300001_SM_1000_NS6system3cpp3parE[1];
.global .align 1 .b8 _ZN34_INTERNAL_f6c624ca_4_k_cu_5652a9c56thrust24THRUST_300001_SM_1000_NS12placeholders2_1E[1];
.global .align 1 .b8 _ZN34_INTERNAL_f6c624ca_4_k_cu_5652a9c56thrust24THRUST_300001_SM_1000_NS12placeholders2_2E[1];
.global .align 1 .b8 _ZN34_INTERNAL_f6c624ca_4_k_cu_5652a9c56thrust24THRUST_300001_SM_1000_NS12placeholders2_3E[1];
.global .align 1 .b8 _ZN34_INTERNAL_f6c624ca_4_k_cu_5652a9c56thrust24THRUST_300001_SM_1000_NS12placeholders2_4E[1];
.global .align 1 .b8 _ZN34_INTERNAL_f6c624ca_4_k_cu_5652a9c56thrust24THRUST_300001_SM_1000_NS12placeholders2_5E[1];
.global .align 1 .b8 _ZN34_INTERNAL_f6c624ca_4_k_cu_5652a9c56thrust24THRUST_300001_SM_1000_NS12placeholders2_6E[1];
.global .align 1 .b8 _ZN34_INTERNAL_f6c624ca_4_k_cu_5652a9c56thrust24THRUST_300001_SM_1000_NS12placeholders2_7E[1];
.global .align 1 .b8 _ZN34_INTERNAL_f6c624ca_4_k_cu_5652a9c56thrust24THRUST_300001_SM_1000_NS12placeholders2_8E[1];
.global .align 1 .b8 _ZN34_INTERNAL_f6c624ca_4_k_cu_5652a9c56thrust24THRUST_300001_SM_1000_NS12placeholders2_9E[1];
.global .align 1 .b8 _ZN34_INTERNAL_f6c624ca_4_k_cu_5652a9c56thrust24THRUST_300001_SM_1000_NS12placeholders3_10E[1];
.global .align 1 .b8 _ZN34_INTERNAL_f6c624ca_4_k_cu_5652a9c56thrust24THRUST_300001_SM_1000_NS3seqE[1];
.global .align 1 .b8 _ZN34_INTERNAL_f6c624ca_4_k_cu_5652a9c56thrust24THRUST_300001_SM_1000_NS6deviceE[1];
.extern .shared .align 16 .b8 _ZN6thrust24THRUST_300001_SM_1000_NS8cuda_cub4core6detail5shmemE[];

.visible .entry _Z14calcMagnitudesPK6float2Pfj(
	.param .u64 .ptr .align 1 _Z14calcMagnitudesPK6float2Pfj_param_0,
	.param .u64 .ptr .align 1 _Z14calcMagnitudesPK6float2Pfj_param_1,
	.param .u32 _Z14calcMagnitudesPK6float2Pfj_param_2
)
{
	.reg .pred 	%p<5>;
	.reg .b32 	%r<6>;
	.reg .b32 	%f<16>;
	.reg .b64 	%rd<9>;

	ld.param.u64 	%rd1, [_Z14calcMagnitudesPK6float2Pfj_param_0];
	ld.param.u64 	%rd2, [_Z14calcMagnitudesPK6float2Pfj_param_1];
	ld.param.u32 	%r2, [_Z14calcMagnitudesPK6float2Pfj_param_2];
	mov.u32 	%r3, %ctaid.x;
	mov.u32 	%r4, %ntid.x;
	mov.u32 	%r5, %tid.x;
	mad.lo.s32 	%r1, %r3, %r4, %r5;
	setp.ge.u32 	%p1, %r1, %r2;
	@%p1 bra 	$L__BB0_2;
	cvta.to.global.u64 	%rd3, %rd1;
	cvta.to.global.u64 	%rd4, %rd2;
	mul.wide.u32 	%rd5, %r1, 8;
	add.s64 	%rd6, %rd3, %rd5;
	ld.global.v2.f32 	{%f1, %f2}, [%rd6];
	abs.f32 	%f3, %f1;
	abs.f32 	%f4, %f2;
	setp.gt.f32 	%p2, %f3, %f4;
	selp.f32 	%f5, %f3, %f4, %p2;
	selp.f32 	%f6, %f4, %f3, %p2;
	div.rn.f32 	%f8, %f6, %f5;
	fma.rn.f32 	%f9, %f8, %f8, 0f3F800000;
	sqrt.rn.f32 	%f10, %f9;
	mul.f32 	%f11, %f10, %f5;
	setp.eq.f32 	%p3, %f5, 0f00000000;
	max.f32 	%f12, %f5, %f6;
	setp.gt.f32 	%p4, %f12, 0f7F7FFFFF;
	add.f32 	%f13, %f3, %f4;
	selp.f32 	%f14, %f13, %f11, %p3;
	selp.f32 	%f15, %f13, %f14, %p4;
	mul.wide.u32 	%rd7, %r1, 4;
	add.s64 	%rd8, %rd4, %rd7;
	st.global.f32 	[%rd8], %f15;
$L__BB0_2:
	ret;

}
	// .globl	_ZN6thrust24THRUST_300001_SM_1000_NS8cuda_cub4core6detail13_kernel_agentINS1_8__reduce11ReduceAgentINS0_12zip_iteratorIN4cuda3std3__45tupleIJNS0_6detail15normal_iteratorINS0_10device_ptrIfEEEENS0_17counting_iteratorIlNS0_11use_defaultESI_SI_EEEEEEEPNSB_IJflEEESM_iNS1_9__extrema9arg_max_fIflNSA_4lessIfEEEEEEJSL_SN_iSS_EEEvDpT0_
.visible .entry _ZN6thrust24THRUST_300001_SM_1000_NS8cuda_cub4core6detail13_kernel_agentINS1_8__reduce11ReduceAgentINS0_12zip_iteratorIN4cuda3std3__45tupleIJNS0_6detail15normal_iteratorINS0_10device_ptrIfEEEENS0_17counting_iteratorIlNS0_11use_defaultESI_SI_EEEEEEEPNSB_IJflEEESM_iNS1_9__extrema9arg_max_fIflNSA_4lessIfEEEEEEJSL_SN_iSS_EEEvDpT0_(
	.param .align 8 .b8 _ZN6thrust24THRUST_300001_SM_1000_NS8cuda_cub4core6detail13_kernel_agentINS1_8__reduce11ReduceAgentINS0_12zip_iteratorIN4cuda3std3__45tupleIJNS0_6detail15normal_iteratorINS0_10device_ptrIfEEEENS0_17counting_iteratorIlNS0_11use_defaultESI_SI_EEEEEEEPNSB_IJflEEESM_iNS1_9__extrema9arg_max_fIflNSA_4lessIfEEEEEEJSL_SN_iSS_EEEvDpT0__param_0[16],
	.param .u64 .ptr .align 1 _ZN6thrust24THRUST_300001_SM_1000_NS8cuda_cub4core6detail13_kernel_agentINS1_8__reduce11ReduceAgentINS0_12zip_iteratorIN4cuda3std3__45tupleIJNS0_6detail15normal_iteratorINS0_10device_ptrIfEEEENS0_17counting_iteratorIlNS0_11use_defaultESI_SI_EEEEEEEPNSB_IJflEEESM_iNS1_9__extrema9arg_max_fIflNSA_4lessIfEEEEEEJSL_SN_iSS_EEEvDpT0__param_1,
	.param .u32 _ZN6thrust24THRUST_300001_SM_1000_NS8cuda_cub4core6detail13_kernel_agentINS1_8__reduce11ReduceAgentINS0_12zip_iteratorIN4cuda3std3__45tupleIJNS0_6detail15normal_iteratorINS0_10device_ptrIfEEEENS0_17counting_iteratorIlNS0_11use_defaultESI_SI_EEEEEEEPNSB_IJflEEESM_iNS1_9__extrema9arg_max_fIflNSA_4lessIfEEEEEEJSL_SN_iSS_EEEvDpT0__param_2,
	.param .align 1 .b8 _ZN6thrust24THRUST_300001_SM_1000_NS8cuda_cub4core6detail13_kernel_agentINS1_8__reduce11ReduceAgentINS0_12zip_iteratorIN4cuda3std3__45tupleIJNS0_6detail15normal_iteratorINS0_10device_ptrIfEEEENS0_17counting_iteratorIlNS0_11use_defaultESI_SI_EEEEEEEPNSB_IJflEEESM_iNS1_9__extrema9arg_max_fIflNSA_4lessIfEEEEEEJSL_SN_iSS_EEEvDpT0__param_3[1]
)
.maxntid 256
{
	.reg .pred 	%p<213>;
	.reg .b32 	%r<400>;
	.reg .b32 	%f<242>;
	.reg .b64 	%rd<305>;

	ld.param.u64 	%rd195, [_ZN6thrust24THRUST_300001_SM_1000_NS8cuda_cub4core6detail13_kernel_agentINS1_8__reduce11ReduceAgentINS0_12zip_iteratorIN4cuda3std3__45tupleIJNS0_6detail15normal_iteratorINS0_10device_ptrIfEEEENS0_17counting_iteratorIlNS0_11use_defaultESI_SI_EEEEEEEPNSB_IJflEEESM_iNS1_9__extrema9arg_max_fIflNSA_4lessIfEEEEEEJSL_SN_iSS_EEEvDpT0__param_0+8];
	ld.param.u64 	%rd194, [_ZN6thrust24THRUST_300001_SM_1000_NS8cuda_cub4core6detail13_kernel_agentINS1_8__reduce11ReduceAgentINS0_12zip_iteratorIN4cuda3std3__45tupleIJNS0_6detail15normal_iteratorINS0_10device_ptrIfEEEENS0_17counting_iteratorIlNS0_11use_defaultESI_SI_EEEEEEEPNSB_IJflEEESM_iNS1_9__extrema9arg_max_fIflNSA_4lessIfEEEEEEJSL_SN_iSS_EEEvDpT0__param_0];
	ld.param.u32 	%r36, [_ZN6thrust24THRUST_300001_SM_1000_NS8cuda_cub4core6detail13_kernel_agentINS1_8__reduce11ReduceAgentINS0_12zip_iteratorIN4cuda3std3__45tupleIJNS0_6detail15normal_iteratorINS0_10device_ptrIfEEEENS0_17counting_iteratorIlNS0_11use_defaultESI_SI_EEEEEEEPNSB_IJflEEESM_iNS1_9__extrema9arg_max_fIflNSA_4lessIfEEEEEEJSL_SN_iSS_EEEvDpT0__param_2];
	setp.eq.s32 	%p1, %r36, 0;
	@%p1 bra 	$L__BB1_206;
	cvta.to.global.u64 	%rd1, %rd194;
	setp.gt.s32 	%p2, %r36, 1279;
	@%p2 bra 	$L__BB1_122;
	mov.u32 	%r1, %tid.x;
	setp.ge.s32 	%p96, %r1, %r36;
	mov.f32 	%f188, 0f00000000;
	mov.b64 	%rd246, 0;
	mov.u32 	%r391, %r1;
	@%p96 bra 	$L__BB1_4;
	cvt.u64.u32 	%rd222, %r1;
	mul.wide.u32 	%rd223, %r1, 4;
	add.s64 	%rd224, %rd1, %rd223;
	add.s64 	%rd246, %rd195, %rd222;
	ld.global.f32 	%f188, [%rd224];
	add.s32 	%r391, %r1, 256;
$L__BB1_4:
	setp.ge.s32 	%p97, %r391, %r36;
	@%p97 bra 	$L__BB1_26;
	not.b32 	%r160, %r391;
	add.s32 	%r4, %r36, %r160;
	and.b32  	%r161, %r4, 768;
	setp.eq.s32 	%p98, %r161, 768;
	@%p98 bra 	$L__BB1_11;
	cvt.u64.u32 	%rd226, %r391;
	add.s64 	%rd237, %rd195, %rd226;
	mul.wide.u32 	%rd227, %r391, 4;
	add.s64 	%rd236, %rd1, %rd227;
	shr.u32 	%r162, %r4, 8;
	add.s32 	%r163, %r162, 1;
	and.b32  	%r164, %r163, 3;
	neg.s32 	%r389, %r164;
$L__BB1_7:
	.pragma "nounroll";
	mov.u64 	%rd9, %rd246;
	mov.f32 	%f3, %f188;
	ld.global.f32 	%f4, [%rd236];
	setp.lt.f32 	%p99, %f3, %f4;
	mov.u64 	%rd246, %rd237;
	mov.f32 	%f188, %f4;
	@%p99 bra 	$L__BB1_10;
	setp.lt.f32 	%p100, %f4, %f3;
	mov.u64 	%rd246, %rd9;
	mov.f32 	%f188, %f3;
	@%p100 bra 	$L__BB1_10;
	setp.lt.s64 	%p101, %rd9, %rd237;
	min.s64 	%rd246, %rd9, %rd237;
	selp.f32 	%f188, %f3, %f4, %p101;
$L__BB1_10:
	add.s32 	%r391, %r391, 256;
	add.s64 	%rd237, %rd237, 256;
	add.s64 	%rd236, %rd236, 1024;
	add.s32 	%r389, %r389, 1;
	setp.ne.s32 	%p102, %r389, 0;
	@%p102 bra 	$L__BB1_7;
$L__BB1_11:
	setp.lt.u32 	%p103, %r4, 768;
	@%p103 bra 	$L__BB1_26;
	add.s32 	%r392, %r391, 512;
$L__BB1_13:
	mov.u32 	%r12, %r392;
	add.s32 	%r165, %r12, -512;
	cvt.s64.s32 	%rd228, %r165;
	mul.wide.s32 	%rd229, %r165, 4;
	add.s64 	%rd17, %rd1, %rd229;
	add.s64 	%rd18, %rd195, %rd228;
	ld.global.f32 	%f10, [%rd17];
	setp.lt.f32 	%p104, %f188, %f10;
	mov.u64 	%rd243, %rd18;
	mov.f32 	%f185, %f10;
	@%p104 bra 	$L__BB1_16;
	setp.lt.f32 	%p105, %f10, %f188;
	mov.u64 	%rd243, %rd246;
	mov.f32 	%f185, %f188;
	@%p105 bra 	$L__BB1_16;
	setp.lt.s64 	%p106, %rd246, %rd18;
	min.s64 	%rd243, %rd246, %rd18;
	selp.f32 	%f185, %f188, %f10, %p106;
$L__BB1_16:
	add.s32 	%r166, %r12, -256;
	cvt.s64.s32 	%rd230, %r166;
	add.s64 	%rd21, %rd195, %rd230;
	ld.global.f32 	%f13, [%rd17+1024];
	setp.lt.f32 	%p107, %f185, %f13;
	mov.u64 	%rd244, %rd21;
	mov.f32 	%f186, %f13;
	@%p107 bra 	$L__BB1_19;
	setp.lt.f32 	%p108, %f13, %f185;
	mov.u64 	%rd244, %rd243;
	mov.f32 	%f186, %f185;
	@%p108 bra 	$L__BB1_19;
	setp.lt.s64 	%p109, %rd243, %rd21;
	min.s64 	%rd244, %rd243, %rd21;
	selp.f32 	%f186, %f185, %f13, %p109;
$L__BB1_19:
	cvt.s64.s32 	%rd231, %r12;
	add.s64 	%rd24, %rd195, %rd231;
	ld.global.f32 	%f16, [%rd17+2048];
	setp.lt.f32 	%p110, %f186, %f16;
	mov.u64 	%rd245, %rd24;
	mov.f32 	%f187, %f16;
	@%p110 bra 	$L__BB1_22;
	setp.lt.f32 	%p111, %f16, %f186;
	mov.u64 	%rd245, %rd244;
	mov.f32 	%f187, %f186;
	@%p111 bra 	$L__BB1_22;
	setp.lt.s64 	%p112, %rd244, %rd24;
	min.s64 	%rd245, %rd244, %rd24;
	selp.f32 	%f187, %f186, %f16, %p112;
$L__BB1_22:
	add.s32 	%r167, %r12, 256;
	cvt.s64.s32 	%rd232, %r167;
	add.s64 	%rd27, %rd195, %rd232;
	ld.global.f32 	%f19, [%rd17+3072];
	setp.lt.f32 	%p113, %f187, %f19;
	mov.u64 	%rd246, %rd27;
	mov.f32 	%f188, %f19;
	@%p113 bra 	$L__BB1_25;
	setp.lt.f32 	%p114, %f19, %f187;
	mov.u64 	%rd246, %rd245;
	mov.f32 	%f188, %f187;
	@%p114 bra 	$L__BB1_25;
	setp.lt.s64 	%p115, %rd245, %rd27;
	min.s64 	%rd246, %rd245, %rd27;
	selp.f32 	%f188, %f187, %f19, %p115;
$L__BB1_25:
	add.s32 	%r392, %r12, 1024;
	add.s32 	%r168, %r12, 512;
	setp.lt.s32 	%p116, %r168, %r36;
	@%p116 bra 	$L__BB1_13;
$L__BB1_26:
	setp.lt.s32 	%p117, %r36, 256;
	@%p117 bra 	$L__BB1_71;
	// begin inline asm
	mov.u32 %r282, %laneid;
	// end inline asm
	mov.b32 	%r284, %f188;
	mov.b32 	%r300, 1;
	mov.b32 	%r301, 31;
	mov.b32 	%r302, -1;
	// begin inline asm
	shfl.sync.down.b32 %r283, %r284, %r300, %r301, %r302;
	// end inline asm
	mov.b32 	%f23, %r283;
	// begin inline asm
	shfl.sync.down.b32 %r288, %r289, %r300, %r301, %r302;
	// end inline asm
	mov.b64 	{%r294, %r299}, %rd246;
	// begin inline asm
	shfl.sync.down.b32 %r293, %r294, %r300, %r301, %r302;
	// end inline asm
	// begin inline asm
	shfl.sync.down.b32 %r298, %r299, %r300, %r301, %r302;
	// end inline asm
	mov.b64 	%rd31, {%r293, %r298};
	setp.gt.s32 	%p169, %r282, 30;
	mov.u64 	%rd248, %rd246;
	mov.f32 	%f190, %f188;
	@%p169 bra 	$L__BB1_31;
	setp.lt.f32 	%p170, %f188, %f23;
	mov.u64 	%rd248, %rd31;
	mov.f32 	%f190, %f23;
	@%p170 bra 	$L__BB1_31;
	setp.gt.f32 	%p171, %f188, %f23;
	mov.u64 	%rd248, %rd246;
	mov.f32 	%f190, %f188;
	@%p171 bra 	$L__BB1_31;
	setp.lt.s64 	%p172, %rd246, %rd31;
	min.s64 	%rd248, %rd246, %rd31;
	selp.f32 	%f190, %f188, %f23, %p172;
$L__BB1_31:
	mov.b32 	%r304, %f190;
	mov.b32 	%r320, 2;
	mov.b32 	%r321, 31;
	mov.b32 	%r322, -1;
	// begin inline asm
	shfl.sync.down.b32 %r303, %r304, %r320, %r321, %r322;
	// end inline asm
	mov.b32 	%f26, %r303;
	// begin inline asm
	shfl.sync.down.b32 %r308, %r309, %r320, %r321, %r322;
	// end inline asm
	mov.b64 	{%r314, %r319}, %rd248;
	// begin inline asm
	shfl.sync.down.b32 %r313, %r314, %r320, %r321, %r322;
	// end inline asm
	// begin inline asm
	shfl.sync.down.b32 %r318, %r319, %r320, %r321, %r322;
	// end inline asm
	mov.b64 	%rd34, {%r313, %r318};
	setp.gt.s32 	%p173, %r282, 29;
	mov.u64 	%rd249, %rd248;
	mov.f32 	%f191, %f190;
	@%p173 bra 	$L__BB1_35;
	setp.lt.f32 	%p174, %f190, %f26;
	mov.u64 	%rd249, %rd34;
	mov.f32 	%f191, %f26;
	@%p174 bra 	$L__BB1_35;
	setp.gt.f32 	%p175, %f190, %f26;
	mov.u64 	%rd249, %rd248;
	mov.f32 	%f191, %f190;
	@%p175 bra 	$L__BB1_35;
	setp.lt.s64 	%p176, %rd248, %rd34;
	min.s64 	%rd249, %rd248, %rd34;
	selp.f32 	%f191, %f190, %f26, %p176;
$L__BB1_35:
	mov.b32 	%r324, %f191;
	mov.b32 	%r340, 4;
	mov.b32 	%r341, 31;
	mov.b32 	%r342, -1;
	// begin inline asm
	shfl.sync.down.b32 %r323, %r324, %r340, %r341, %r342;
	// end inline asm
	mov.b32 	%f29, %r323;
	// begin inline asm
	shfl.sync.down.b32 %r328, %r329, %r340, %r341, %r342;
	// end inline asm
	mov.b64 	{%r334, %r339}, %rd249;
	// begin inline asm
	shfl.sync.down.b32 %r333, %r334, %r340, %r341, %r342;
	// end inline asm
	// begin inline asm
	shfl.sync.down.b32 %r338, %r339, %r340, %r341, %r342;
	// end inline asm
	mov.b64 	%rd37, {%r333, %r338};
	setp.gt.s32 	%p177, %r282, 27;
	mov.u64 	%rd250, %rd249;
	mov.f32 	%f192, %f191;
	@%p177 bra 	$L__BB1_39;
	setp.lt.f32 	%p178, %f191, %f29;
	mov.u64 	%rd250, %rd37;
	mov.f32 	%f192, %f29;
	@%p178 bra 	$L__BB1_39;
	setp.gt.f32 	%p179, %f191, %f29;
	mov.u64 	%rd250, %rd249;
	mov.f32 	%f192, %f191;
	@%p179 bra 	$L__BB1_39;
	setp.lt.s64 	%p180, %rd249, %rd37;
	min.s64 	%rd250, %rd249, %rd37;
	selp.f32 	%f192, %f191, %f29, %p180;
$L__BB1_39:
	mov.b32 	%r344, %f192;
	mov.b32 	%r360, 8;
	mov.b32 	%r361, 31;
	mov.b32 	%r362, -1;
	// begin inline asm
	shfl.sync.down.b32 %r343, %r344, %r360, %r361, %r362;
	// end inline asm
	mov.b32 	%f32, %r343;
	// begin inline asm
	shfl.sync.down.b32 %r348, %r349, %r360, %r361, %r362;
	// end inline asm
	mov.b64 	{%r354, %r359}, %rd250;
	// begin inline asm
	shfl.sync.down.b32 %r353, %r354, %r360, %r361, %r362;
	// end inline asm
	// begin inline asm
	shfl.sync.down.b32 %r358, %r359, %r360, %r361, %r362;
	// end inline asm
	mov.b64 	%rd40, {%r353, %r358};
	setp.gt.s32 	%p181, %r282, 23;
	mov.u64 	%rd251, %rd250;
	mov.f32 	%f193, %f192;
	@%p181 bra 	$L__BB1_43;
	setp.lt.f32 	%p182, %f192, %f32;
	mov.u64 	%rd251, %rd40;
	mov.f32 	%f193, %f32;
	@%p182 bra 	$L__BB1_43;
	setp.gt.f32 	%p183, %f192, %f32;
	mov.u64 	%rd251, %rd250;
	mov.f32 	%f193, %f192;
	@%p183 bra 	$L__BB1_43;
	setp.lt.s64 	%p184, %rd250, %rd40;
	min.s64 	%rd251, %rd250, %rd40;
	selp.f32 	%f193, %f192, %f32, %p184;
$L__BB1_43:
	mov.b32 	%r364, %f193;
	mov.b32 	%r380, 16;
	mov.b32 	%r381, 31;
	mov.b32 	%r382, -1;
	// begin inline asm
	shfl.sync.down.b32 %r363, %r364, %r380, %r381, %r382;
	// end inline asm
	mov.b32 	%f35, %r363;
	// begin inline asm
	shfl.sync.down.b32 %r368, %r369, %r380, %r381, %r382;
	// end inline asm
	mov.b64 	{%r374, %r379}, %rd251;
	// begin inline asm
	shfl.sync.down.b32 %r373, %r374, %r380, %r381, %r382;
	// end inline asm
	// begin inline asm
	shfl.sync.down.b32 %r378, %r379, %r380, %r381, %r382;
	// end inline asm
	mov.b64 	%rd43, {%r373, %r378};
	setp.gt.s32 	%p185, %r282, 15;
	mov.u64 	%rd304, %rd251;
	mov.f32 	%f241, %f193;
	@%p185 bra 	$L__BB1_47;
	setp.lt.f32 	%p186, %f193, %f35;
	mov.u64 	%rd304, %rd43;
	mov.f32 	%f241, %f35;
	@%p186 bra 	$L__BB1_47;
	setp.gt.f32 	%p187, %f193, %f35;
	mov.u64 	%rd304, %rd251;
	mov.f32 	%f241, %f193;
	@%p187 bra 	$L__BB1_47;
	setp.lt.s64 	%p188, %rd251, %rd43;
	min.s64 	%rd304, %rd251, %rd43;
	selp.f32 	%f241, %f193, %f35, %p188;
$L__BB1_47:
	setp.ne.s32 	%p189, %r282, 0;
	@%p189 bra 	$L__BB1_49;
	shr.u32 	%r383, %r1, 1;
	and.b32  	%r384, %r383, 496;
	mov.u32 	%r385, _ZN6thrust24THRUST_300001_SM_1000_NS8cuda_cub4core6detail5shmemE;
	add.s32 	%r386, %r385, %r384;
	st.shared.f32 	[%r386+8], %f241;
	st.shared.u64 	[%r386+16], %rd304;
$L__BB1_49:
	bar.sync 	0;
	setp.ne.s32 	%p190, %r1, 0;
	@%p190 bra 	$L__BB1_204;
	ld.shared.f32 	%f38, [_ZN6thrust24THRUST_300001_SM_1000_NS8cuda_cub4core6detail5shmemE+24];
	ld.shared.u64 	%rd46, [_ZN6thrust24THRUST_300001_SM_1000_NS8cuda_cub4core6detail5shmemE+32];
	setp.lt.f32 	%p191, %f241, %f38;
	mov.u64 	%rd253, %rd46;
	mov.f32 	%f195, %f38;
	@%p191 bra 	$L__BB1_53;
	setp.lt.f32 	%p192, %f38, %f241;
	mov.u64 	%rd253, %rd304;
	mov.f32 	%f195, %f241;
	@%p192 bra 	$L__BB1_53;
	setp.lt.s64 	%p193, %rd304, %rd46;
	min.s64 	%rd253, %rd304, %rd46;
	selp.f32 	%f195, %f241, %f38, %p193;
$L__BB1_53:
	ld.shared.f32 	%f41, [_ZN6thrust24THRUST_300001_SM_1000_NS8cuda_cub4core6detail5shmemE+40];
	ld.shared.u64 	%rd49, [_ZN6thrust24THRUST_300001_SM_1000_NS8cuda_cub4core6detail5shmemE+48];
	setp.lt.f32 	%p194, %f195, %f41;
	mov.u64 	%rd254, %rd49;
	mov.f32 	%f196, %f41;
	@%p194 bra 	$L__BB1_56;
	setp.lt.f32 	%p195, %f41, %f195;
	mov.u64 	%rd254, %rd253;
	mov.f32 	%f196, %f195;
	@%p195 bra 	$L__BB1_56;
	setp.lt.s64 	%p196, %rd253, %rd49;
	min.s64 	%rd254, %rd253, %rd49;
	selp.f32 	%f196, %f195, %f41, %p196;
$L__BB1_56:
	ld.shared.f32 	%f44, [_ZN6thrust24THRUST_300001_SM_1000_NS8cuda_cub4core6detail5shmemE+56];
	ld.shared.u64 	%rd52, [_ZN6thrust24THRUST_300001_SM_1000_NS8cuda_cub4core6detail5shmemE+64];
	setp.lt.f32 	%p197, %f196, %f44;
	mov.u64 	%rd255, %rd52;
	mov.f32 	%f197, %f44;
	@%p197 bra 	$L__BB1_59;
	setp.lt.f32 	%p198, %f44, %f196;
	mov.u64 	%rd255, %rd254;
	mov.f32 	%f197, %f196;
	@%p198 bra 	$L__BB1_59;
	setp.lt.s64 	%p199, %rd254, %rd52;
	min.s64 	%rd255, %rd254, %rd52;
	selp.f32 	%f197, %f196, %f44, %p199;
$L__BB1_59:
	ld.shared.f32 	%f47, [_ZN6thrust24THRUST_300001_SM_1000_NS8cuda_cub4core6detail5shmemE+72];
	ld.shared.u64 	%rd55, [_ZN6thrust24THRUST_300001_SM_1000_NS8cuda_cub4core6detail5shmemE+80];
	setp.lt.f32 	%p200, %f197, %f47;
	mov.u64 	%rd256, %rd55;
	mov.f32 	%f198, %f47;
	@%p200 bra 	$L__BB1_62;
	setp.lt.f32 	%p201, %f47, %f197;
	mov.u64 	%rd256, %rd255;
	mov.f32 	%f198, %f197;
	@%p201 bra 	$L__BB1_62;
	setp.lt.s64 	%p202, %rd255, %rd55;
	min.s64 	%rd256, %rd255, %rd55;
	selp.f32 	%f198, %f197, %f47, %p202;
$L__BB1_62:
	ld.shared.f32 	%f50, [_ZN6thrust24THRUST_300001_SM_1000_NS8cuda_cub4core6detail5shmemE+88];
	ld.shared.u64 	%rd58, [_ZN6thrust24THRUST_300001_SM_1000_NS8cuda_cub4core6detail5shmemE+96];
	setp.lt.f32 	%p203, %f198, %f50;
	mov.u64 	%rd257, %rd58;
	mov.f32 	%f199, %f50;
	@%p203 bra 	$L__BB1_65;
	setp.lt.f32 	%p204, %f50, %f198;
	mov.u64 	%rd257, %rd256;
	mov.f32 	%f199, %f198;
	@%p204 bra 	$L__BB1_65;
	setp.lt.s64 	%p205, %rd256, %rd58;
	min.s64 	%rd257, %rd256, %rd58;
	selp.f32 	%f199, %f198, %f50, %p205;
$L__BB1_65:
	ld.shared.f32 	%f53, [_ZN6thrust24THRUST_300001_SM_1000_NS8cuda_cub4core6detail5shmemE+104];
	ld.shared.u64 	%rd61, [_ZN6thrust24THRUST_300001_SM_1000_NS8cuda_cub4core6detail5shmemE+112];
	setp.lt.f32 	%p206, %f199, %f53;
	mov.u64 	%rd258, %rd61;
	mov.f32 	%f200, %f53;
	@%p206 bra 	$L__BB1_68;
	setp.lt.f32 	%p207, %f53, %f199;
	mov.u64 	%rd258, %rd257;
	mov.f32 	%f200, %f199;
	@%p207 bra 	$L__BB1_68;
	setp.lt.s64 	%p208, %rd257, %rd61;
	min.s64 	%rd258, %rd257, %rd61;
	selp.f32 	%f200, %f199, %f53, %p208;
$L__BB1_68:
	ld.shared.f32 	%f56, [_ZN6thrust24THRUST_300001_SM_1000_NS8cuda_cub4core6detail5shmemE+120];
	ld.shared.u64 	%rd64, [_ZN6thrust24THRUST_300001_SM_1000_NS8cuda_cub4core6detail5shmemE+128];
	setp.lt.f32 	%p209, %f200, %f56;
	mov.f32 	%f241, %f56;
	mov.u64 	%rd304, %rd64;
	@%p209 bra 	$L__BB1_204;
	setp.lt.f32 	%p210, %f56, %f200;
	mov.f32 	%f241, %f200;
	mov.u64 	%rd304, %rd258;
	@%p210 bra 	$L__BB1_204;
	setp.lt.s64 	%p211, %rd258, %rd64;
	min.s64 	%rd304, %rd258, %rd64;
	selp.f32 	%f241, %f200, %f56, %p211;
	bra.uni 	$L__BB1_204;
$L__BB1_71:
	// begin inline asm
	mov.u32 %r169, %laneid;
	// end inline asm
	and.b32  	%r190, %r1, 992;
	add.s32 	%r191, %r190, 32;
	setp.gt.s32 	%p118, %r191, %r36;
	not.b32 	%r192, %r190;
	add.s32 	%r193, %r36, %r192;
	selp.b32 	%r188, %r193, 31, %p118;
	mov.b32 	%r171, %f188;
	mov.b32 	%r187, 1;
	mov.b32 	%r189, -1;
	// begin inline asm
	shfl.sync.down.b32 %r170, %r171, %r187, %r188, %r189;
	// end inline asm
	mov.b32 	%f58, %r170;
	// begin inline asm
	shfl.sync.down.b32 %r175, %r176, %r187, %r188, %r189;
	// end inline asm
	mov.b64 	{%r181, %r186}, %rd246;
	// begin inline asm
	shfl.sync.down.b32 %r180, %r181, %r187, %r188, %r189;
	// end inline asm
	// begin inline asm
	shfl.sync.down.b32 %r185, %r186, %r187, %r188, %r189;
	// end inline asm
	mov.b64 	%rd66, {%r180, %r185};
	setp.ge.s32 	%p119, %r169, %r188;
	mov.f32 	%f201, %f188;
	mov.u64 	%rd259, %rd246;
	@%p119 bra 	$L__BB1_75;
	setp.lt.f32 	%p120, %f188, %f58;
	mov.f32 	%f201, %f58;
	mov.u64 	%rd259, %rd66;
	@%p120 bra 	$L__BB1_75;
	setp.gt.f32 	%p121, %f188, %f58;
	mov.f32 	%f201, %f188;
	mov.u64 	%rd259, %rd246;
	@%p121 bra 	$L__BB1_75;
	setp.lt.s64 	%p122, %rd246, %rd66;
	selp.f32 	%f201, %f188, %f58, %p122;
	min.s64 	%rd259, %rd246, %rd66;
$L__BB1_75:
	mov.b32 	%r195, %f201;
	mov.b32 	%r211, 2;
	mov.b32 	%r213, -1;
	// begin inline asm
	shfl.sync.down.b32 %r194, %r195, %r211, %r188, %r213;
	// end inline asm
	mov.b32 	%f61, %r194;
	// begin inline asm
	shfl.sync.down.b32 %r199, %r200, %r211, %r188, %r213;
	// end inline asm
	mov.b64 	{%r205, %r210}, %rd259;
	// begin inline asm
	shfl.sync.down.b32 %r204, %r205, %r211, %r188, %r213;
	// end inline asm
	// begin inline asm
	shfl.sync.down.b32 %r209, %r210, %r211, %r188, %r213;
	// end inline asm
	mov.b64 	%rd69, {%r204, %r209};
	add.s32 	%r214, %r169, 2;
	setp.gt.s32 	%p123, %r214, %r188;
	mov.f32 	%f202, %f201;
	mov.u64 	%rd260, %rd259;
	@%p123 bra 	$L__BB1_79;
	setp.lt.f32 	%p124, %f201, %f61;
	mov.f32 	%f202, %f61;
	mov.u64 	%rd260, %rd69;
	@%p124 bra 	$L__BB1_79;
	setp.gt.f32 	%p125, %f201, %f61;
	mov.f32 	%f202, %f201;
	mov.u64 	%rd260, %rd259;
	@%p125 bra 	$L__BB1_79;
	setp.lt.s64 	%p126, %rd259, %rd69;
	selp.f32 	%f202, %f201, %f61, %p126;
	min.s64 	%rd260, %rd259, %rd69;
$L__BB1_79:
	mov.b32 	%r216, %f202;
	mov.b32 	%r232, 4;
	mov.b32 	%r234, -1;
	// begin inline asm
	shfl.sync.down.b32 %r215, %r216, %r232, %r188, %r234;
	// end inline asm
	mov.b32 	%f64, %r215;
	// begin inline asm
	shfl.sync.down.b32 %r220, %r221, %r232, %r188, %r234;
	// end inline asm
	mov.b64 	{%r226, %r231}, %rd260;
	// begin inline asm
	shfl.sync.down.b32 %r225, %r226, %r232, %r188, %r234;
	// end inline asm
	// begin inline asm
	shfl.sync.down.b32 %r230, %r231, %r232, %r188, %r234;
	// end inline asm
	mov.b64 	%rd72, {%r225, %r230};
	add.s32 	%r235, %r169, 4;
	setp.gt.s32 	%p127, %r235, %r188;
	mov.f32 	%f203, %f202;
	mov.u64 	%rd261, %rd260;
	@%p127 bra 	$L__BB1_83;
	setp.lt.f32 	%p128, %f202, %f64;
	mov.f32 	%f203, %f64;
	mov.u64 	%rd261, %rd72;
	@%p128 bra 	$L__BB1_83;
	setp.gt.f32 	%p129, %f202, %f64;
	mov.f32 	%f203, %f202;
	mov.u64 	%rd261, %rd260;
	@%p129 bra 	$L__BB1_83;
	setp.lt.s64 	%p130, %rd260, %rd72;
	selp.f32 	%f203, %f202, %f64, %p130;
	min.s64 	%rd261, %rd260, %rd72;
$L__BB1_83:
	mov.b32 	%r237, %f203;
	mov.b32 	%r253, 8;
	mov.b32 	%r255, -1;
	// begin inline asm
	shfl.sync.down.b32 %r236, %r237, %r253, %r188, %r255;
	// end inline asm
	mov.b32 	%f67, %r236;
	// begin inline asm
	shfl.sync.down.b32 %r241, %r242, %r253, %r188, %r255;
	// end inline asm
	mov.b64 	{%r247, %r252}, %rd261;
	// begin inline asm
	shfl.sync.down.b32 %r246, %r247, %r253, %r188, %r255;
	// end inline asm
	// begin inline asm
	shfl.sync.down.b32 %r251, %r252, %r253, %r188, %r255;
	// end inline asm
	mov.b64 	%rd75, {%r246, %r251};
	add.s32 	%r256, %r169, 8;
	setp.gt.s32 	%p131, %r256, %r188;
	mov.f32 	%f204, %f203;
	mov.u64 	%rd262, %rd261;
	@%p131 bra 	$L__BB1_87;
	setp.lt.f32 	%p132, %f203, %f67;
	mov.f32 	%f204, %f67;
	mov.u64 	%rd262, %rd75;
	@%p132 bra 	$L__BB1_87;
	setp.gt.f32 	%p133, %f203, %f67;
	mov.f32 	%f204, %f203;
	mov.u64 	%rd262, %rd261;
	@%p133 bra 	$L__BB1_87;
	setp.lt.s64 	%p134, %rd261, %rd75;
	selp.f32 	%f204, %f203, %f67, %p134;
	min.s64 	%rd262, %rd261, %rd75;
$L__BB1_87:
	mov.b32 	%r258, %f204;
	mov.b32 	%r274, 16;
	mov.b32 	%r276, -1;
	// begin inline asm
	shfl.sync.down.b32 %r257, %r258, %r274, %r188, %r276;
	// end inline asm
	mov.b32 	%f70, %r257;
	// begin inline asm
	shfl.sync.down.b32 %r262, %r263, %r274, %r188, %r276;
	// end inline asm
	mov.b64 	{%r268, %r273}, %rd262;
	// begin inline asm
	shfl.sync.down.b32 %r267, %r268, %r274, %r188, %r276;
	// end inline asm
	// begin inline asm
	shfl.sync.down.b32 %r272, %r273, %r274, %r188, %r276;
	// end inline asm
	mov.b64 	%rd78, {%r267, %r272};
	add.s32 	%r277, %r169, 16;
	setp.gt.s32 	%p135, %r277, %r188;
	mov.f32 	%f241, %f204;
	mov.u64 	%rd304, %rd262;
	@%p135 bra 	$L__BB1_91;
	setp.lt.f32 	%p136, %f204, %f70;
	mov.f32 	%f241, %f70;
	mov.u64 	%rd304, %rd78;
	@%p136 bra 	$L__BB1_91;
	setp.gt.f32 	%p137, %f204, %f70;
	mov.f32 	%f241, %f204;
	mov.u64 	%rd304, %rd262;
	@%p137 bra 	$L__BB1_91;
	setp.lt.s64 	%p138, %rd262, %rd78;
	selp.f32 	%f241, %f204, %f70, %p138;
	min.s64 	%rd304, %rd262, %rd78;
$L__BB1_91:
	setp.ne.s32 	%p139, %r169, 0;
	@%p139 bra 	$L__BB1_93;
	shr.u32 	%r278, %r1, 1;
	and.b32  	%r279, %r278, 496;
	mov.u32 	%r280, _ZN6thrust24THRUST_300001_SM_1000_NS8cuda_cub4core6detail5shmemE;
	add.s32 	%r281, %r280, %r279;
	st.shared.f32 	[%r281+8], %f241;
	st.shared.u64 	[%r281+16], %rd304;
$L__BB1_93:
	bar.sync 	0;
	setp.ne.s32 	%p140, %r1, 0;
	@%p140 bra 	$L__BB1_204;
	setp.lt.s32 	%p141, %r36, 33;
	mov.f32 	%f206, %f241;
	mov.u64 	%rd264, %rd304;
	@%p141 bra 	$L__BB1_98;
	ld.shared.f32 	%f73, [_ZN6thrust24THRUST_300001_SM_1000_NS8cuda_cub4core6detail5shmemE+24];
	ld.shared.u64 	%rd81, [_ZN6thrust24THRUST_300001_SM_1000_NS8cuda_cub4core6detail5shmemE+32];
	setp.lt.f32 	%p142, %f241, %f73;
	mov.f32 	%f206, %f73;
	mov.u64 	%rd264, %rd81;
	@%p142 bra 	$L__BB1_98;
	setp.lt.f32 	%p143, %f73, %f241;
	mov.f32 	%f206, %f241;
	mov.u64 	%rd264, %rd304;
	@%p143 bra 	$L__BB1_98;
	setp.lt.s64 	%p144, %rd304, %rd81;
	selp.f32 	%f206, %f241, %f73, %p144;
	min.s64 	%rd264, %rd304, %rd81;
$L__BB1_98:
	setp.lt.s32 	%p145, %r36, 65;
	mov.f32 	%f207, %f206;
	mov.u64 	%rd265, %rd264;
	@%p145 bra 	$L__BB1_102;
	ld.shared.f32 	%f76, [_ZN6thrust24THRUST_300001_SM_1000_NS8cuda_cub4core6detail5shmemE+40];
	ld.shared.u64 	%rd84, [_ZN6thrust24THRUST_300001_SM_1000_NS8cuda_cub4core6detail5shmemE+48];
	setp.lt.f32 	%p146, %f206, %f76;
	mov.f32 	%f207, %f76;
	mov.u64 	%rd265, %rd84;
	@%p146 bra 	$L__BB1_102;
	setp.lt.f32 	%p147, %f76, %f206;
	mov.f32 	%f207, %f206;
	mov.u64 	%rd265, %rd264;
	@%p147 bra 	$L__BB1_102;
	setp.lt.s64 	%p148, %rd264, %rd84;
	selp.f32 	%f207, %f206, %f76, %p148;
	min.s64 	%rd265, %rd264, %rd84;
$L__BB1_102:
	setp.lt.s32 	%p149, %r36, 97;
	mov.f32 	%f208, %f207;
	mov.u64 	%rd266, %rd265;
	@%p149 bra 	$L__BB1_106;
	ld.shared.f32 	%f79, [_ZN6thrust24THRUST_300001_SM_1000_NS8cuda_cub4core6detail5shmemE+56];
	ld.shared.u64 	%rd87, [_ZN6thrust24THRUST_300001_SM_1000_NS8cuda_cub4core6detail5shmemE+64];
	setp.lt.f32 	%p150, %f207, %f79;
	mov.f32 	%f208, %f79;
	mov.u64 	%rd266, %rd87;
	@%p150 bra 	$L__BB1_106;
	setp.lt.f32 	%p151, %f79, %f207;
	mov.f32 	%f208, %f207;
	mov.u64 	%rd266, %rd265;
	@%p151 bra 	$L__BB1_106;
	setp.lt.s64 	%p152, %rd265, %rd87;
	selp.f32 	%f208, %f207, %f79, %p152;
	min.s64 	%rd266, %rd265, %rd87;
$L__BB1_106:
	setp.lt.s32 	%p153, %r36, 129;
	mov.f32 	%f209, %f208;
	mov.u64 	%rd267, %rd266;
	@%p153 bra 	$L__BB1_110;
	ld.shared.f32 	%f82, [_ZN6thrust24THRUST_300001_SM_1000_NS8cuda_cub4core6detail5shmemE+72];
	ld.shared.u64 	%rd90, [_ZN6thrust24THRUST_300001_SM_1000_NS8cuda_cub4core6detail5shmemE+80];
	setp.lt.f32 	%p154, %f208, %f82;
	mov.f32 	%f209, %f82;
	mov.u64 	%rd267, %rd90;
	@%p154 bra 	$L__BB1_110;
	setp.lt.f32 	%p155, %f82, %f208;
	mov.f32 	%f209, %f208;
	mov.u64 	%rd267, %rd266;
	@%p155 bra 	$L__BB1_110;
	setp.lt.s64 	%p156, %rd266, %rd90;
	selp.f32 	%f209, %f208, %f82, %p156;
	min.s64 	%rd267, %rd266, %rd90;
$L__BB1_110:
	setp.lt.s32 	%p157, %r36, 161;
	mov.f32 	%f210, %f209;
	mov.u64 	%rd268, %rd267;
	@%p157 bra 	$L__BB1_114;
	ld.shared.f32 	%f85, [_ZN6thrust24THRUST_300001_SM_1000_NS8cuda_cub4core6detail5shmemE+88];
	ld.shared.u64 	%rd93, [_ZN6thrust24THRUST_300001_SM_1000_NS8cuda_cub4core6detail5shmemE+96];
	setp.lt.f32 	%p158, %f209, %f85;
	mov.f32 	%f210, %f85;
	mov.u64 	%rd268, %rd93;
	@%p158 bra 	$L__BB1_114;
	setp.lt.f32 	%p159, %f85, %f209;
	mov.f32 	%f210, %f209;
	mov.u64 	%rd268, %rd267;
	@%p159 bra 	$L__BB1_114;
	setp.lt.s64 	%p160, %rd267, %rd93;
	selp.f32 	%f210, %f209, %f85, %p160;
	min.s64 	%rd268, %rd267, %rd93;
$L__BB1_114:
	setp.lt.s32 	%p161, %r36, 193;
	mov.f32 	%f211, %f210;
	mov.u64 	%rd269, %rd268;
	@%p161 bra 	$L__BB1_118;
	ld.shared.f32 	%f88, [_ZN6thrust24THRUST_300001_SM_1000_NS8cuda_cub4core6detail5shmemE+104];
	ld.shared.u64 	%rd96, [_ZN6thrust24THRUST_300001_SM_1000_NS8cuda_cub4core6detail5shmemE+112];
	setp.lt.f32 	%p162, %f210, %f88;
	mov.f32 	%f211, %f88;
	mov.u64 	%rd269, %rd96;
	@%p162 bra 	$L__BB1_118;
	setp.lt.f32 	%p163, %f88, %f210;
	mov.f32 	%f211, %f210;
	mov.u64 	%rd269, %rd268;
	@%p163 bra 	$L__BB1_118;
	setp.lt.s64 	%p164, %rd268, %rd96;
	selp.f32 	%f211, %f210, %f88, %p164;
	min.s64 	%rd269, %rd268, %rd96;
$L__BB1_118:
	setp.lt.s32 	%p165, %r36, 225;
	mov.f32 	%f241, %f211;
	mov.u64 	%rd304, %rd269;
	@%p165 bra 	$L__BB1_204;
	ld.shared.f32 	%f91, [_ZN6thrust24THRUST_300001_SM_1000_NS8cuda_cub4core6detail5shmemE+120];
	ld.shared.u64 	%rd99, [_ZN6thrust24THRUST_300001_SM_1000_NS8cuda_cub4core6detail5shmemE+128];
	setp.lt.f32 	%p166, %f211, %f91;
	mov.f32 	%f241, %f91;
	mov.u64 	%rd304, %rd99;
	@%p166 bra 	$L__BB1_204;
	setp.lt.f32 	%p167, %f91, %f211;
	mov.f32 	%f241, %f211;
	mov.u64 	%rd304, %rd269;
	@%p167 bra 	$L__BB1_204;
	setp.lt.s64 	%p168, %rd269, %rd99;
	selp.f32 	%f241, %f211, %f91, %p168;
	min.s64 	%rd304, %rd269, %rd99;
	bra.uni 	$L__BB1_204;
$L__BB1_122:
	mov.u32 	%r17, %tid.x;
	cvt.u64.u32 	%rd101, %r17;
	mul.wide.u32 	%rd197, %r17, 4;
	add.s64 	%rd102, %rd1, %rd197;
	ld.global.f32 	%f170, [%rd102];
	add.s32 	%r37, %r17, 256;
	cvt.u64.u32 	%rd198, %r37;
	ld.global.f32 	%f171, [%rd102+1024];
	add.s32 	%r38, %r17, 512;
	cvt.u64.u32 	%rd199, %r38;
	ld.global.f32 	%f172, [%rd102+2048];
	add.s32 	%r39, %r17, 768;
	cvt.u64.u32 	%rd200, %r39;
	ld.global.f32 	%f173, [%rd102+3072];
	or.b32  	%r40, %r17, 1024;
	cvt.u64.u32 	%rd103, %r40;
	add.s64 	%rd291, %rd195, %rd103;
	ld.global.f32 	%f228, [%rd102+4096];
	setp.geu.f32 	%p3, %f170, %f171;
	selp.f32 	%f174, %f170, %f171, %p3;
	selp.b64 	%rd201, %rd101, %rd198, %p3;
	setp.geu.f32 	%p4, %f174, %f172;
	selp.f32 	%f175, %f174, %f172, %p4;
	selp.b64 	%rd202, %rd201, %rd199, %p4;
	setp.geu.f32 	%p5, %f175, %f173;
	selp.f32 	%f94, %f175, %f173, %p5;
	selp.b64 	%rd105, %rd202, %rd200, %p5;
	setp.lt.f32 	%p6, %f94, %f228;
	@%p6 bra 	$L__BB1_124;
	setp.lt.f32 	%p7, %f228, %f94;
	setp.lt.u64 	%p8, %rd105, %rd103;
	or.pred  	%p9, %p7, %p8;
	selp.f32 	%f228, %f94, %f228, %p9;
	add.s64 	%rd203, %rd195, %rd105;
	selp.b64 	%rd291, %rd203, %rd291, %p9;
$L__BB1_124:
	setp.lt.u32 	%p10, %r36, 2560;
	mov.b32 	%r394, 1280;
	@%p10 bra 	$L__BB1_137;
	mov.b32 	%r393, 1280;
	mov.f32 	%f213, %f228;
	mov.u64 	%rd271, %rd291;
$L__BB1_126:
	cvt.u64.u32 	%rd204, %r393;
	add.s64 	%rd205, %rd101, %rd204;
	mul.wide.u32 	%rd206, %r393, 4;
	add.s64 	%rd207, %rd102, %rd206;
	add.s64 	%rd272, %rd205, %rd195;
	ld.global.f32 	%f214, [%rd207];
	add.s64 	%rd273, %rd272, 256;
	ld.global.f32 	%f215, [%rd207+1024];
	add.s64 	%rd274, %rd272, 512;
	ld.global.f32 	%f216, [%rd207+2048];
	add.s64 	%rd275, %rd272, 768;
	ld.global.f32 	%f217, [%rd207+3072];
	add.s64 	%rd291, %rd272, 1024;
	ld.global.f32 	%f228, [%rd207+4096];
	setp.lt.f32 	%p11, %f213, %f214;
	@%p11 bra 	$L__BB1_128;
	setp.lt.f32 	%p12, %f214, %f213;
	setp.lt.s64 	%p13, %rd271, %rd272;
	or.pred  	%p14, %p12, %p13;
	selp.f32 	%f214, %f213, %f214, %p14;
	selp.b64 	%rd272, %rd271, %rd272, %p14;
$L__BB1_128:
	setp.lt.f32 	%p15, %f214, %f215;
	@%p15 bra 	$L__BB1_130;
	setp.lt.f32 	%p16, %f215, %f214;
	setp.lt.s64 	%p17, %rd272, %rd273;
	or.pred  	%p18, %p16, %p17;
	selp.f32 	%f215, %f214, %f215, %p18;
	selp.b64 	%rd273, %rd272, %rd273, %p18;
$L__BB1_130:
	setp.lt.f32 	%p19, %f215, %f216;
	@%p19 bra 	$L__BB1_132;
	setp.lt.f32 	%p20, %f216, %f215;
	setp.lt.s64 	%p21, %rd273, %rd274;
	or.pred  	%p22, %p20, %p21;
	selp.f32 	%f216, %f215, %f216, %p22;
	selp.b64 	%rd274, %rd273, %rd274, %p22;
$L__BB1_132:
	setp.lt.f32 	%p23, %f216, %f217;
	@%p23 bra 	$L__BB1_134;
	setp.lt.f32 	%p24, %f217, %f216;
	setp.lt.s64 	%p25, %rd274, %rd275;
	or.pred  	%p26, %p24, %p25;
	selp.f32 	%f217, %f216, %f217, %p26;
	selp.b64 	%rd275, %rd274, %rd275, %p26;
$L__BB1_134:
	setp.lt.f32 	%p27, %f217, %f228;
	@%p27 bra 	$L__BB1_136;
	setp.lt.f32 	%p28, %f228, %f217;
	setp.lt.s64 	%p29, %rd275, %rd291;
	or.pred  	%p30, %p28, %p29;
	selp.f32 	%f228, %f217, %f228, %p30;
	selp.b64 	%rd291, %rd275, %rd291, %p30;
$L__BB1_136:
	add.s32 	%r394, %r393, 1280;
	add.s32 	%r43, %r393, 2560;
	setp.le.s32 	%p31, %r43, %r36;
	mov.u32 	%r393, %r394;
	mov.f32 	%f213, %f228;
	mov.u64 	%rd271, %rd291;
	@%p31 bra 	$L__BB1_126;
$L__BB1_137:
	setp.le.s32 	%p32, %r36, %r394;
	@%p32 bra 	$L__BB1_160;
	sub.s32 	%r21, %r36, %r394;
	setp.ge.s32 	%p33, %r17, %r21;
	@%p33 bra 	$L__BB1_160;
	not.b32 	%r44, %r17;
	add.s32 	%r45, %r36, %r44;
	sub.s32 	%r22, %r45, %r394;
	and.b32  	%r46, %r22, 768;
	setp.eq.s32 	%p34, %r46, 768;
	mov.u32 	%r397, %r17;
	@%p34 bra 	$L__BB1_145;
	add.s32 	%r47, %r17, %r394;
	cvt.u64.u32 	%rd209, %r47;
	add.s64 	%rd279, %rd195, %rd209;
	mul.wide.u32 	%rd210, %r47, 4;
	add.s64 	%rd278, %rd1, %rd210;
	shr.u32 	%r48, %r22, 8;
	add.s32 	%r49, %r48, 1;
	and.b32  	%r50, %r49, 3;
	neg.s32 	%r395, %r50;
	mov.u32 	%r397, %r17;
$L__BB1_141:
	.pragma "nounroll";
	mov.u64 	%rd129, %rd291;
	mov.f32 	%f114, %f228;
	ld.global.f32 	%f115, [%rd278];
	setp.lt.f32 	%p35, %f114, %f115;
	mov.f32 	%f228, %f115;
	mov.u64 	%rd291, %rd279;
	@%p35 bra 	$L__BB1_144;
	setp.lt.f32 	%p36, %f115, %f114;
	mov.f32 	%f228, %f114;
	mov.u64 	%rd291, %rd129;
	@%p36 bra 	$L__BB1_144;
	setp.lt.s64 	%p37, %rd129, %rd279;
	selp.f32 	%f228, %f114, %f115, %p37;
	min.s64 	%rd291, %rd129, %rd279;
$L__BB1_144:
	add.s32 	%r397, %r397, 256;
	add.s64 	%rd279, %rd279, 256;
	add.s64 	%rd278, %rd278, 1024;
	add.s32 	%r395, %r395, 1;
	setp.ne.s32 	%p38, %r395, 0;
	@%p38 bra 	$L__BB1_141;
$L__BB1_145:
	setp.lt.u32 	%p39, %r22, 768;
	@%p39 bra 	$L__BB1_160;
	add.s32 	%r398, %r397, %r394;
	cvt.u64.u32 	%rd211, %r398;
	add.s64 	%rd286, %rd195, %rd211;
	cvt.u64.u32 	%rd212, %r397;
	cvt.u64.u32 	%rd213, %r394;
	add.s64 	%rd214, %rd212, %rd213;
	shl.b64 	%rd215, %rd214, 2;
	add.s64 	%rd216, %rd215, %rd1;
	add.s64 	%rd285, %rd216, 3072;
	mul.wide.u32 	%rd217, %r398, 4;
	add.s64 	%rd284, %rd1, %rd217;
	add.s32 	%r399, %r397, 512;
$L__BB1_147:
	mov.u32 	%r32, %r399;
	ld.global.f32 	%f121, [%rd284];
	setp.lt.f32 	%p40, %f228, %f121;
	mov.f32 	%f225, %f121;
	mov.u64 	%rd288, %rd286;
	@%p40 bra 	$L__BB1_150;
	setp.lt.f32 	%p41, %f121, %f228;
	mov.f32 	%f225, %f228;
	mov.u64 	%rd288, %rd291;
	@%p41 bra 	$L__BB1_150;
	setp.lt.s64 	%p42, %rd291, %rd286;
	selp.f32 	%f225, %f228, %f121, %p42;
	min.s64 	%rd288, %rd291, %rd286;
$L__BB1_150:
	add.s32 	%r51, %r398, 256;
	cvt.u64.u32 	%rd218, %r51;
	add.s64 	%rd145, %rd195, %rd218;
	ld.global.f32 	%f124, [%rd285+-2048];
	setp.lt.f32 	%p43, %f225, %f124;
	mov.f32 	%f226, %f124;
	mov.u64 	%rd289, %rd145;
	@%p43 bra 	$L__BB1_153;
	setp.lt.f32 	%p44, %f124, %f225;
	mov.f32 	%f226, %f225;
	mov.u64 	%rd289, %rd288;
	@%p44 bra 	$L__BB1_153;
	setp.lt.s64 	%p45, %rd288, %rd145;
	selp.f32 	%f226, %f225, %f124, %p45;
	min.s64 	%rd289, %rd288, %rd145;
$L__BB1_153:
	add.s32 	%r52, %r398, 512;
	cvt.u64.u32 	%rd219, %r52;
	add.s64 	%rd148, %rd195, %rd219;
	ld.global.f32 	%f127, [%rd285+-1024];
	setp.lt.f32 	%p46, %f226, %f127;
	mov.f32 	%f227, %f127;
	mov.u64 	%rd290, %rd148;
	@%p46 bra 	$L__BB1_156;
	setp.lt.f32 	%p47, %f127, %f226;
	mov.f32 	%f227, %f226;
	mov.u64 	%rd290, %rd289;
	@%p47 bra 	$L__BB1_156;
	setp.lt.s64 	%p48, %rd289, %rd148;
	selp.f32 	%f227, %f226, %f127, %p48;
	min.s64 	%rd290, %rd289, %rd148;
$L__BB1_156:
	add.s32 	%r53, %r398, 768;
	cvt.u64.u32 	%rd220, %r53;
	add.s64 	%rd151, %rd195, %rd220;
	ld.global.f32 	%f130, [%rd285];
	setp.lt.f32 	%p49, %f227, %f130;
	mov.f32 	%f228, %f130;
	mov.u64 	%rd291, %rd151;
	@%p49 bra 	$L__BB1_159;
	setp.lt.f32 	%p50, %f130, %f227;
	mov.f32 	%f228, %f227;
	mov.u64 	%rd291, %rd290;
	@%p50 bra 	$L__BB1_159;
	setp.lt.s64 	%p51, %rd290, %rd151;
	selp.f32 	%f228, %f227, %f130, %p51;
	min.s64 	%rd291, %rd290, %rd151;
$L__BB1_159:
	add.s64 	%rd286, %rd286, 1024;
	add.s64 	%rd285, %rd285, 4096;
	add.s64 	%rd284, %rd284, 4096;
	add.s32 	%r399, %r32, 1024;
	add.s32 	%r54, %r32, 512;
	add.s32 	%r398, %r398, 1024;
	setp.lt.s32 	%p52, %r54, %r21;
	@%p52 bra 	$L__BB1_147;
$L__BB1_160:
	// begin inline asm
	mov.u32 %r55, %laneid;
	// end inline asm
	mov.b32 	%r57, %f228;
	mov.b32 	%r73, 1;
	mov.b32 	%r74, 31;
	mov.b32 	%r75, -1;
	// begin inline asm
	shfl.sync.down.b32 %r56, %r57, %r73, %r74, %r75;
	// end inline asm
	mov.b32 	%f134, %r56;
	// begin inline asm
	shfl.sync.down.b32 %r61, %r62, %r73, %r74, %r75;
	// end inline asm
	mov.b64 	{%r67, %r72}, %rd291;
	// begin inline asm
	shfl.sync.down.b32 %r66, %r67, %r73, %r74, %r75;
	// end inline asm
	// begin inline asm
	shfl.sync.down.b32 %r71, %r72, %r73, %r74, %r75;
	// end inline asm
	mov.b64 	%rd158, {%r66, %r71};
	setp.gt.s32 	%p53, %r55, 30;
	mov.f32 	%f230, %f228;
	mov.u64 	%rd293, %rd291;
	@%p53 bra 	$L__BB1_164;
	setp.lt.f32 	%p54, %f228, %f134;
	mov.f32 	%f230, %f134;
	mov.u64 	%rd293, %rd158;
	@%p54 bra 	$L__BB1_164;
	setp.gt.f32 	%p55, %f228, %f134;
	mov.f32 	%f230, %f228;
	mov.u64 	%rd293, %rd291;
	@%p55 bra 	$L__BB1_164;
	setp.lt.s64 	%p56, %rd291, %rd158;
	selp.f32 	%f230, %f228, %f134, %p56;
	min.s64 	%rd293, %rd291, %rd158;
$L__BB1_164:
	mov.b32 	%r77, %f230;
	mov.b32 	%r93, 2;
	mov.b32 	%r94, 31;
	mov.b32 	%r95, -1;
	// begin inline asm
	shfl.sync.down.b32 %r76, %r77, %r93, %r94, %r95;
	// end inline asm
	mov.b32 	%f137, %r76;
	// begin inline asm
	shfl.sync.down.b32 %r81, %r82, %r93, %r94, %r95;
	// end inline asm
	mov.b64 	{%r87, %r92}, %rd293;
	// begin inline asm
	shfl.sync.down.b32 %r86, %r87, %r93, %r94, %r95;
	// end inline asm
	// begin inline asm
	shfl.sync.down.b32 %r91, %r92, %r93, %r94, %r95;
	// end inline asm
	mov.b64 	%rd161, {%r86, %r91};
	setp.gt.s32 	%p57, %r55, 29;
	mov.f32 	%f231, %f230;
	mov.u64 	%rd294, %rd293;
	@%p57 bra 	$L__BB1_168;
	setp.lt.f32 	%p58, %f230, %f137;
	mov.f32 	%f231, %f137;
	mov.u64 	%rd294, %rd161;
	@%p58 bra 	$L__BB1_168;
	setp.gt.f32 	%p59, %f230, %f137;
	mov.f32 	%f231, %f230;
	mov.u64 	%rd294, %rd293;
	@%p59 bra 	$L__BB1_168;
	setp.lt.s64 	%p60, %rd293, %rd161;
	selp.f32 	%f231, %f230, %f137, %p60;
	min.s64 	%rd294, %rd293, %rd161;
$L__BB1_168:
	mov.b32 	%r97, %f231;
	mov.b32 	%r113, 4;
	mov.b32 	%r114, 31;
	mov.b32 	%r115, -1;
	// begin inline asm
	shfl.sync.down.b32 %r96, %r97, %r113, %r114, %r115;
	// end inline asm
	mov.b32 	%f140, %r96;
	// begin inline asm
	shfl.sync.down.b32 %r101, %r102, %r113, %r114, %r115;
	// end inline asm
	mov.b64 	{%r107, %r112}, %rd294;
	// begin inline asm
	shfl.sync.down.b32 %r106, %r107, %r113, %r114, %r115;
	// end inline asm
	// begin inline asm
	shfl.sync.down.b32 %r111, %r112, %r113, %r114, %r115;
	// end inline asm
	mov.b64 	%rd164, {%r106, %r111};
	setp.gt.s32 	%p61, %r55, 27;
	mov.f32 	%f232, %f231;
	mov.u64 	%rd295, %rd294;
	@%p61 bra 	$L__BB1_172;
	setp.lt.f32 	%p62, %f231, %f140;
	mov.f32 	%f232, %f140;
	mov.u64 	%rd295, %rd164;
	@%p62 bra 	$L__BB1_172;
	setp.gt.f32 	%p63, %f231, %f140;
	mov.f32 	%f232, %f231;
	mov.u64 	%rd295, %rd294;
	@%p63 bra 	$L__BB1_172;
	setp.lt.s64 	%p64, %rd294, %rd164;
	selp.f32 	%f232, %f231, %f140, %p64;
	min.s64 	%rd295, %rd294, %rd164;
$L__BB1_172:
	mov.b32 	%r117, %f232;
	mov.b32 	%r133, 8;
	mov.b32 	%r134, 31;
	mov.b32 	%r135, -1;
	// begin inline asm
	shfl.sync.down.b32 %r116, %r117, %r133, %r134, %r135;
	// end inline asm
	mov.b32 	%f143, %r116;
	// begin inline asm
	shfl.sync.down.b32 %r121, %r122, %r133, %r134, %r135;
	// end inline asm
	mov.b64 	{%r127, %r132}, %rd295;
	// begin inline asm
	shfl.sync.down.b32 %r126, %r127, %r133, %r134, %r135;
	// end inline asm
	// begin inline asm
	shfl.sync.down.b32 %r131, %r132, %r133, %r134, %r135;
	// end inline asm
	mov.b64 	%rd167, {%r126, %r131};
	setp.gt.s32 	%p65, %r55, 23;
	mov.f32 	%f233, %f232;
	mov.u64 	%rd296, %rd295;
	@%p65 bra 	$L__BB1_176;
	setp.lt.f32 	%p66, %f232, %f143;
	mov.f32 	%f233, %f143;
	mov.u64 	%rd296, %rd167;
	@%p66 bra 	$L__BB1_176;
	setp.gt.f32 	%p67, %f232, %f143;
	mov.f32 	%f233, %f232;
	mov.u64 	%rd296, %rd295;
	@%p67 bra 	$L__BB1_176;
	setp.lt.s64 	%p68, %rd295, %rd167;
	selp.f32 	%f233, %f232, %f143, %p68;
	min.s64 	%rd296, %rd295, %rd167;
$L__BB1_176:
	mov.b32 	%r137, %f233;
	mov.b32 	%r153, 16;
	mov.b32 	%r154, 31;
	mov.b32 	%r155, -1;
	// begin inline asm
	shfl.sync.down.b32 %r136, %r137, %r153, %r154, %r155;
	// end inline asm
	mov.b32 	%f146, %r136;
	// begin inline asm
	shfl.sync.down.b32 %r141, %r142, %r153, %r154, %r155;
	// end inline asm
	mov.b64 	{%r147, %r152}, %rd296;
	// begin inline asm
	shfl.sync.down.b32 %r146, %r147, %r153, %r154, %r155;
	// end inline asm
	// begin inline asm
	shfl.sync.down.b32 %r151, %r152, %r153, %r154, %r155;
	// end inline asm
	mov.b64 	%rd170, {%r146, %r151};
	setp.gt.s32 	%p69, %r55, 15;
	mov.f32 	%f241, %f233;
	mov.u64 	%rd304, %rd296;
	@%p69 bra 	$L__BB1_180;
	setp.lt.f32 	%p70, %f233, %f146;
	mov.f32 	%f241, %f146;
	mov.u64 	%rd304, %rd170;
	@%p70 bra 	$L__BB1_180;
	setp.gt.f32 	%p71, %f233, %f146;
	mov.f32 	%f241, %f233;
	mov.u64 	%rd304, %rd296;
	@%p71 bra 	$L__BB1_180;
	setp.lt.s64 	%p72, %rd296, %rd170;
	selp.f32 	%f241, %f233, %f146, %p72;
	min.s64 	%rd304, %rd296, %rd170;
$L__BB1_180:
	setp.ne.s32 	%p73, %r55, 0;
	@%p73 bra 	$L__BB1_182;
	shr.u32 	%r156, %r17, 1;
	and.b32  	%r157, %r156, 496;
	mov.u32 	%r158, _ZN6thrust24THRUST_300001_SM_1000_NS8cuda_cub4core6detail5shmemE;
	add.s32 	%r159, %r158, %r157;
	st.shared.f32 	[%r159+8], %f241;
	st.shared.u64 	[%r159+16], %rd304;
$L__BB1_182:
	bar.sync 	0;
	setp.ne.s32 	%p74, %r17, 0;
	@%p74 bra 	$L__BB1_204;
	ld.shared.f32 	%f149, [_ZN6thrust24THRUST_300001_SM_1000_NS8cuda_cub4core6detail5shmemE+24];
	ld.shared.u64 	%rd173, [_ZN6thrust24THRUST_300001_SM_1000_NS8cuda_cub4core6detail5shmemE+32];
	setp.lt.f32 	%p75, %f241, %f149;
	mov.f32 	%f235, %f149;
	mov.u64 	%rd298, %rd173;
	@%p75 bra 	$L__BB1_186;
	setp.lt.f32 	%p76, %f149, %f241;
	mov.f32 	%f235, %f241;
	mov.u64 	%rd298, %rd304;
	@%p76 bra 	$L__BB1_186;
	setp.lt.s64 	%p77, %rd304, %rd173;
	selp.f32 	%f235, %f241, %f149, %p77;
	min.s64 	%rd298, %rd304, %rd173;
$L__BB1_186:
	ld.shared.f32 	%f152, [_ZN6thrust24THRUST_300001_SM_1000_NS8cuda_cub4core6detail5shmemE+40];
	ld.shared.u64 	%rd176, [_ZN6thrust24THRUST_300001_SM_1000_NS8cuda_cub4core6detail5shmemE+48];
	setp.lt.f32 	%p78, %f235, %f152;
	mov.f32 	%f236, %f152;
	mov.u64 	%rd299, %rd176;
	@%p78 bra 	$L__BB1_189;
	setp.lt.f32 	%p79, %f152, %f235;
	mov.f32 	%f236, %f235;
	mov.u64 	%rd299, %rd298;
	@%p79 bra 	$L__BB1_189;
	setp.lt.s64 	%p80, %rd298, %rd176;
	selp.f32 	%f236, %f235, %f152, %p80;
	min.s64 	%rd299, %rd298, %rd176;
$L__BB1_189:
	ld.shared.f32 	%f155, [_ZN6thrust24THRUST_300001_SM_1000_NS8cuda_cub4core6detail5shmemE+56];
	ld.shared.u64 	%rd179, [_ZN6thrust24THRUST_300001_SM_1000_NS8cuda_cub4core6detail5shmemE+64];
	setp.lt.f32 	%p81, %f236, %f155;
	mov.f32 	%f237, %f155;
	mov.u64 	%rd300, %rd179;
	@%p81 bra 	$L__BB1_192;
	setp.lt.f32 	%p82, %f155, %f236;
	mov.f32 	%f237, %f236;
	mov.u64 	%rd300, %rd299;
	@%p82 bra 	$L__BB1_192;
	setp.lt.s64 	%p83, %rd299, %rd179;
	selp.f32 	%f237, %f236, %f155, %p83;
	min.s64 	%rd300, %rd299, %rd179;
$L__BB1_192:
	ld.shared.f32 	%f158, [_ZN6thrust24THRUST_300001_SM_1000_NS8cuda_cub4core6detail5shmemE+72];
	ld.shared.u64 	%rd182, [_ZN6thrust24THRUST_300001_SM_1000_NS8cuda_cub4core6detail5shmemE+80];
	setp.lt.f32 	%p84, %f237, %f158;
	mov.f32 	%f238, %f158;
	mov.u64 	%rd301, %rd182;
	@%p84 bra 	$L__BB1_195;
	setp.lt.f32 	%p85, %f158, %f237;
	mov.f32 	%f238, %f237;
	mov.u64 	%rd301, %rd300;
	@%p85 bra 	$L__BB1_195;
	setp.lt.s64 	%p86, %rd300, %rd182;
	selp.f32 	%f238, %f237, %f158, %p86;
	min.s64 	%rd301, %rd300, %rd182;
$L__BB1_195:
	ld.shared.f32 	%f161, [_ZN6thrust24THRUST_300001_SM_1000_NS8cuda_cub4core6detail5shmemE+88];
	ld.shared.u64 	%rd185, [_ZN6thrust24THRUST_300001_SM_1000_NS8cuda_cub4core6detail5shmemE+96];
	setp.lt.f32 	%p87, %f238, %f161;
	mov.f32 	%f239, %f161;
	mov.u64 	%rd302, %rd185;
	@%p87 bra 	$L__BB1_198;
	setp.lt.f32 	%p88, %f161, %f238;
	mov.f32 	%f239, %f238;
	mov.u64 	%rd302, %rd301;
	@%p88 bra 	$L__BB1_198;
	setp.lt.s64 	%p89, %rd301, %rd185;
	selp.f32 	%f239, %f238, %f161, %p89;
	min.s64 	%rd302, %rd301, %rd185;
$L__BB1_198:
	ld.shared.f32 	%f164, [_ZN6thrust24THRUST_300001_SM_1000_NS8cuda_cub4core6detail5shmemE+104];
	ld.shared.u64 	%rd188, [_ZN6thrust24THRUST_300001_SM_1000_NS8cuda_cub4core6detail5shmemE+112];
	setp.lt.f32 	%p90, %f239, %f164;
	mov.f32 	%f240, %f164;
	mov.u64 	%rd303, %rd188;
	@%p90 bra 	$L__BB1_201;
	setp.lt.f32 	%p91, %f164, %f239;
	mov.f32 	%f240, %f239;
	mov.u64 	%rd303, %rd302;
	@%p91 bra 	$L__BB1_201;
	setp.lt.s64 	%p92, %rd302, %rd188;
	selp.f32 	%f240, %f239, %f164, %p92;
	min.s64 	%rd303, %rd302, %rd188;
$L__BB1_201:
	ld.shared.f32 	%f167, [_ZN6thrust24THRUST_300001_SM_1000_NS8cuda_cub4core6detail5shmemE+120];
	ld.shared.u64 	%rd191, [_ZN6thrust24THRUST_300001_SM_1000_NS8cuda_cub4core6detail5shmemE+128];
	setp.lt.f32 	%p93, %f240, %f167;
	mov.f32 	%f241, %f167;
	mov.u64 	%rd304, %rd191;
	@%p93 bra 	$L__BB1_204;
	setp.lt.f32 	%p94, %f167, %f240;
	mov.f32 	%f241, %f240;
	mov.u64 	%rd304, %rd303;
	@%p94 bra 	$L__BB1_204;
	setp.lt.s64 	%p95, %rd303, %rd191;
	selp.f32 	%f241, %f240, %f167, %p95;
	min.s64 	%rd304, %rd303, %rd191;
$L__BB1_204:
	mov.u32 	%r387, %tid.x;
	setp.ne.s32 	%p212, %r387, 0;
	@%p212 bra 	$L__BB1_206;
	ld.param.u64 	%rd234, [_ZN6thrust24THRUST_300001_SM_1000_NS8cuda_cub4core6detail13_kernel_agentINS1_8__reduce11ReduceAgentINS0_12zip_iteratorIN4cuda3std3__45tupleIJNS0_6detail15normal_iteratorINS0_10device_ptrIfEEEENS0_17counting_iteratorIlNS0_11use_defaultESI_SI_EEEEEEEPNSB_IJflEEESM_iNS1_9__extrema9arg_max_fIflNSA_4lessIfEEEEEEJSL_SN_iSS_EEEvDpT0__param_1];
	cvta.to.global.u64 	%rd233, %rd234;
	st.global.f32 	[%rd233], %f241;
	st.global.u64 	[%rd233+8], %rd304;
$L__BB1_206:
	ret;

}
	// .globl	_ZN6thrust24THRUST_300001_SM_1000_NS8cuda_cub4core6detail13_kernel_agentINS1_8__reduce11ReduceAgentINS0_12zip_iteratorIN4cuda3std3__45tupleIJNS0_6detail15normal_iteratorINS0_10device_ptrIfEEEENS0_17counting_iteratorIlNS0_11use_defaultESI_SI_EEEEEEEPNSB_IJflEEESM_iNS1_9__extrema9arg_max_fIflNSA_4lessIfEEEEEEJSL_SN_iN3cub18CUB_300001_SM_100013GridEvenShareIiEENSV_9GridQueueIjEESS_EEEvDpT0_
.visible .entry _ZN6thrust24THRUST_300001_SM_1000_NS8cuda_cub4core6detail13_kernel_agentINS1_8__reduce11ReduceAgentINS0_12zip_iteratorIN4cuda3std3__45tupleIJNS0_6detail15normal_iteratorINS0_10device_ptrIfEEEENS0_17counting_iteratorIlNS0_11use_defaultESI_SI_EEEEEEEPNSB_IJflEEESM_iNS1_9__extrema9arg_max_fIflNSA_4lessIfEEEEEEJSL_SN_iN3cub18CUB_300001_SM_100013GridEvenShareIiEENSV_9GridQueueIjEESS_EEEvDpT0_(
	.param .align 8 .b8 _ZN6thrust24THRUST_300001_SM_1000_NS8cuda_cub4core6detail13_kernel_agentINS1_8__reduce11ReduceAgentINS0_12zip_iteratorIN4cuda3std3__45tupleIJNS0_6detail15normal_iteratorINS0_10device_ptrIfEEEENS0_17counting_iteratorIlNS0_11use_defaultESI_SI_EEEEEEEPNSB_IJflEEESM_iNS1_9__extrema9arg_max_fIflNSA_4lessIfEEEEEEJSL_SN_iN3cub18CUB_300001_SM_100013GridEvenShareIiEENSV_9GridQueueIjEESS_EEEvDpT0__param_0[16],
	.param .u64 .ptr .align 1 _ZN6thrust24THRUST_300001_SM_1000_NS8cuda_cub4core6detail13_kernel_agentINS1_8__reduce11ReduceAgentINS0_12zip_iteratorIN4cuda3std3__45tupleIJNS0_6detail15normal_iteratorINS0_10device_ptrIfEEEENS0_17counting_iteratorIlNS0_11use_defaultESI_SI_EEEEEEEPNSB_IJflEEESM_iNS1_9__extrema9arg_max_fIflNSA_4lessIfEEEEEEJSL_SN_iN3cub18CUB_300001_SM_100013GridEvenShareIiEENSV_9GridQueueIjEESS_EEEvDpT0__param_1,
	.param .u32 _ZN6thrust24THRUST_300001_SM_1000_NS8cuda_cub4core6detail13_kernel_agentINS1_8__reduce11ReduceAgentINS0_12zip_iteratorIN4cuda3std3__45tupleIJNS0_6detail15normal_iteratorINS0_10device_ptrIfEEEENS0_17counting_iteratorIlNS0_11use_defaultESI_SI_EEEEEEEPNSB_IJflEEESM_iNS1_9__extrema9arg_max_fIflNSA_4lessIfEEEEEEJSL_SN_iN3cub18CUB_300001_SM_100013GridEvenShareIiEENSV_9GridQueueIjEESS_EEEvDpT0__param_2,
	.param .align 4 .b8 _ZN6thrust24THRUST_300001_SM_1000_NS8cuda_cub4core6detail13_kernel_agentINS1_8__reduce11ReduceAgentINS0_12zip_iteratorIN4cuda3std3__45tupleIJNS0_6detail15normal_iteratorINS0_10device_ptrIfEEEENS0_17counting_iteratorIlNS0_11use_defaultESI_SI_EEEEEEEPNSB_IJflEEESM_iNS1_9__extrema9arg_max_fIflNSA_4lessIfEEEEEEJSL_SN_iN3cub18CUB_300001_SM_100013GridEvenShareIiEENSV_9GridQueueIjEESS_EEEvDpT0__param_3[40],
	.param .align 8 .b8 _ZN6thrust24THRUST_300001_SM_1000_NS8cuda_cub4core6detail13_kernel_agentINS1_8__reduce11ReduceAgentINS0_12zip_iteratorIN4cuda3std3__45tupleIJNS0_6detail15normal_iteratorINS0_10device_ptrIfEEEENS0_17counting_iteratorIlNS0_11use_defaultESI_SI_EEEEEEEPNSB_IJflEEESM_iNS1_9__extrema9arg_max_fIflNSA_4lessIfEEEEEEJSL_SN_iN3cub18CUB_300001_SM_100013GridEvenShareIiEENSV_9GridQueueIjEESS_EEEvDpT0__param_4[8],
	.param .align 1 .b8 _ZN6thrust24THRUST_300001_SM_1000_NS8cuda_cub4core6detail13_kernel_agentINS1_8__reduce11ReduceAgentINS0_12zip_iteratorIN4cuda3std3__45tupleIJNS0_6detail15normal_iteratorINS0_10device_ptrIfEEEENS0_17counting_iteratorIlNS0_11use_defaultESI_SI_EEEEEEEPNSB_IJflEEESM_iNS1_9__extrema9arg_max_fIflNSA_4lessIfEEEEEEJSL_SN_iN3cub18CUB_300001_SM_100013GridEvenShareIiEENSV_9GridQueueIjEESS_EEEvDpT0__param_5[1]
)
.maxntid 256
{
	.reg .pred 	%p<215>;
	.reg .b32 	%r<437>;
	.reg .b32 	%f<242>;
	.reg .b64 	%rd<286>;

	ld.param.u64 	%rd3, [_ZN6thrust24THRUST_300001_SM_1000_NS8cuda_cub4core6detail13_kernel_agentINS1_8__reduce11ReduceAgentINS0_12zip_iteratorIN4cuda3std3__45tupleIJNS0_6detail15normal_iteratorINS0_10device_ptrIfEEEENS0_17counting_iteratorIlNS0_11use_defaultESI_SI_EEEEEEEPNSB_IJflEEESM_iNS1_9__extrema9arg_max_fIflNSA_4lessIfEEEEEEJSL_SN_iN3cub18CUB_300001_SM_100013GridEvenShareIiEENSV_9GridQueueIjEESS_EEEvDpT0__param_0+8];
	ld.param.u64 	%rd181, [_ZN6thrust24THRUST_300001_SM_1000_NS8cuda_cub4core6detail13_kernel_agentINS1_8__reduce11ReduceAgentINS0_12zip_iteratorIN4cuda3std3__45tupleIJNS0_6detail15normal_iteratorINS0_10device_ptrIfEEEENS0_17counting_iteratorIlNS0_11use_defaultESI_SI_EEEEEEEPNSB_IJflEEESM_iNS1_9__extrema9arg_max_fIflNSA_4lessIfEEEEEEJSL_SN_iN3cub18CUB_300001_SM_100013GridEvenShareIiEENSV_9GridQueueIjEESS_EEEvDpT0__param_0];
	ld.param.u64 	%rd182, [_ZN6thrust24THRUST_300001_SM_1000_NS8cuda_cub4core6detail13_kernel_agentINS1_8__reduce11ReduceAgentINS0_12zip_iteratorIN4cuda3std3__45tupleIJNS0_6detail15normal_iteratorINS0_10device_ptrIfEEEENS0_17counting_iteratorIlNS0_11use_defaultESI_SI_EEEEEEEPNSB_IJflEEESM_iNS1_9__extrema9arg_max_fIflNSA_4lessIfEEEEEEJSL_SN_iN3cub18CUB_300001_SM_100013GridEvenShareIiEENSV_9GridQueueIjEESS_EEEvDpT0__param_4];
	ld.param.u32 	%r66, [_ZN6thrust24THRUST_300001_SM_1000_NS8cuda_cub4core6detail13_kernel_agentINS1_8__reduce11ReduceAgentINS0_12zip_iteratorIN4cuda3std3__45tupleIJNS0_6detail15normal_iteratorINS0_10device_ptrIfEEEENS0_17counting_iteratorIlNS0_11use_defaultESI_SI_EEEEEEEPNSB_IJflEEESM_iNS1_9__extrema9arg_max_fIflNSA_4lessIfEEEEEEJSL_SN_iN3cub18CUB_300001_SM_100013GridEvenShareIiEENSV_9GridQueueIjEESS_EEEvDpT0__param_2];
	cvta.to.global.u64 	%rd1, %rd182;
	cvta.to.global.u64 	%rd2, %rd181;
	mov.u32 	%r1, %ctaid.x;
	mul.lo.s32 	%r2, %r1, 1280;
	mov.u32 	%r67, %nctaid.x;
	mul.lo.s32 	%r3, %r67, 1280;
	add.s32 	%r68, %r2, 1280;
	setp.le.s32 	%p1, %r68, %r66;
	@%p1 bra 	$L__BB2_121;
	sub.s32 	%r4, %r66, %r2;
	mov.u32 	%r5, %tid.x;
	setp.ge.s32 	%p98, %r5, %r4;
	mov.f32 	%f188, 0f00000000;
	mov.b64 	%rd232, 0;
	mov.u32 	%r420, %r5;
	@%p98 bra 	$L__BB2_3;
	add.s32 	%r190, %r2, %r5;
	cvt.s64.s32 	%rd207, %r190;
	mul.wide.s32 	%rd208, %r190, 4;
	add.s64 	%rd209, %rd2, %rd208;
	add.s64 	%rd232, %rd3, %rd207;
	ld.global.f32 	%f188, [%rd209];
	add.s32 	%r420, %r5, 256;
$L__BB2_3:
	setp.ge.s32 	%p99, %r420, %r4;
	@%p99 bra 	$L__BB2_25;
	not.b32 	%r191, %r420;
	add.s32 	%r192, %r66, %r191;
	sub.s32 	%r8, %r192, %r2;
	and.b32  	%r193, %r8, 768;
	setp.eq.s32 	%p100, %r193, 768;
	@%p100 bra 	$L__BB2_10;
	add.s32 	%r418, %r420, %r2;
	shr.u32 	%r194, %r8, 8;
	add.s32 	%r195, %r194, 1;
	and.b32  	%r196, %r195, 3;
	neg.s32 	%r417, %r196;
$L__BB2_6:
	.pragma "nounroll";
	mov.u64 	%rd6, %rd232;
	mov.f32 	%f3, %f188;
	cvt.s64.s32 	%rd211, %r418;
	add.s64 	%rd7, %rd3, %rd211;
	mul.wide.s32 	%rd212, %r418, 4;
	add.s64 	%rd213, %rd2, %rd212;
	ld.global.f32 	%f4, [%rd213];
	setp.lt.f32 	%p101, %f3, %f4;
	mov.u64 	%rd232, %rd7;
	mov.f32 	%f188, %f4;
	@%p101 bra 	$L__BB2_9;
	setp.lt.f32 	%p102, %f4, %f3;
	mov.u64 	%rd232, %rd6;
	mov.f32 	%f188, %f3;
	@%p102 bra 	$L__BB2_9;
	setp.lt.s64 	%p103, %rd6, %rd7;
	min.s64 	%rd232, %rd6, %rd7;
	selp.f32 	%f188, %f3, %f4, %p103;
$L__BB2_9:
	add.s32 	%r420, %r420, 256;
	add.s32 	%r418, %r418, 256;
	add.s32 	%r417, %r417, 1;
	setp.ne.s32 	%p104, %r417, 0;
	@%p104 bra 	$L__BB2_6;
$L__BB2_10:
	setp.lt.u32 	%p105, %r8, 768;
	@%p105 bra 	$L__BB2_25;
	add.s32 	%r421, %r420, %r2;
	add.s32 	%r424, %r421, 256;
	add.s32 	%r423, %r421, 512;
	add.s32 	%r422, %r421, 768;
	add.s64 	%rd12, %rd2, 2048;
$L__BB2_12:
	cvt.s64.s32 	%rd214, %r424;
	add.s64 	%rd14, %rd3, %rd214;
	cvt.s64.s32 	%rd215, %r423;
	add.s64 	%rd15, %rd3, %rd215;
	cvt.s64.s32 	%rd216, %r422;
	add.s64 	%rd16, %rd3, %rd216;
	cvt.s64.s32 	%rd217, %r421;
	mul.wide.s32 	%rd218, %r421, 4;
	add.s64 	%rd17, %rd12, %rd218;
	add.s64 	%rd18, %rd3, %rd217;
	ld.global.f32 	%f10, [%rd17+-2048];
	setp.lt.f32 	%p106, %f188, %f10;
	mov.u64 	%rd229, %rd18;
	mov.f32 	%f185, %f10;
	@%p106 bra 	$L__BB2_15;
	setp.lt.f32 	%p107, %f10, %f188;
	mov.u64 	%rd229, %rd232;
	mov.f32 	%f185, %f188;
	@%p107 bra 	$L__BB2_15;
	setp.lt.s64 	%p108, %rd232, %rd18;
	min.s64 	%rd229, %rd232, %rd18;
	selp.f32 	%f185, %f188, %f10, %p108;
$L__BB2_15:
	ld.global.f32 	%f13, [%rd17+-1024];
	setp.lt.f32 	%p109, %f185, %f13;
	mov.u64 	%rd230, %rd14;
	mov.f32 	%f186, %f13;
	@%p109 bra 	$L__BB2_18;
	setp.lt.f32 	%p110, %f13, %f185;
	mov.u64 	%rd230, %rd229;
	mov.f32 	%f186, %f185;
	@%p110 bra 	$L__BB2_18;
	setp.lt.s64 	%p111, %rd229, %rd14;
	min.s64 	%rd230, %rd229, %rd14;
	selp.f32 	%f186, %f185, %f13, %p111;
$L__BB2_18:
	ld.global.f32 	%f16, [%rd17];
	setp.lt.f32 	%p112, %f186, %f16;
	mov.u64 	%rd231, %rd15;
	mov.f32 	%f187, %f16;
	@%p112 bra 	$L__BB2_21;
	setp.lt.f32 	%p113, %f16, %f186;
	mov.u64 	%rd231, %rd230;
	mov.f32 	%f187, %f186;
	@%p113 bra 	$L__BB2_21;
	setp.lt.s64 	%p114, %rd230, %rd15;
	min.s64 	%rd231, %rd230, %rd15;
	selp.f32 	%f187, %f186, %f16, %p114;
$L__BB2_21:
	ld.global.f32 	%f19, [%rd17+1024];
	setp.lt.f32 	%p115, %f187, %f19;
	mov.u64 	%rd232, %rd16;
	mov.f32 	%f188, %f19;
	@%p115 bra 	$L__BB2_24;
	setp.lt.f32 	%p116, %f19, %f187;
	mov.u64 	%rd232, %rd231;
	mov.f32 	%f188, %f187;
	@%p116 bra 	$L__BB2_24;
	setp.lt.s64 	%p117, %rd231, %rd16;
	min.s64 	%rd232, %rd231, %rd16;
	selp.f32 	%f188, %f187, %f19, %p117;
$L__BB2_24:
	add.s32 	%r420, %r420, 1024;
	add.s32 	%r424, %r424, 1024;
	add.s32 	%r423, %r423, 1024;
	add.s32 	%r422, %r422, 1024;
	add.s32 	%r421, %r421, 1024;
	setp.lt.s32 	%p118, %r420, %r4;
	@%p118 bra 	$L__BB2_12;
$L__BB2_25:
	setp.lt.s32 	%p119, %r4, 256;
	@%p119 bra 	$L__BB2_70;
	// begin inline asm
	mov.u32 %r310, %laneid;
	// end inline asm
	mov.b32 	%r312, %f188;
	mov.b32 	%r328, 1;
	mov.b32 	%r329, 31;
	mov.b32 	%r330, -1;
	// begin inline asm
	shfl.sync.down.b32 %r311, %r312, %r328, %r329, %r330;
	// end inline asm
	mov.b32 	%f23, %r311;
	// begin inline asm
	shfl.sync.down.b32 %r316, %r317, %r328, %r329, %r330;
	// end inline asm
	mov.b64 	{%r322, %r327}, %rd232;
	// begin inline asm
	shfl.sync.down.b32 %r321, %r322, %r328, %r329, %r330;
	// end inline asm
	// begin inline asm
	shfl.sync.down.b32 %r326, %r327, %r328, %r329, %r330;
	// end inline asm
	mov.b64 	%rd28, {%r321, %r326};
	setp.gt.s32 	%p171, %r310, 30;
	mov.u64 	%rd234, %rd232;
	mov.f32 	%f190, %f188;
	@%p171 bra 	$L__BB2_30;
	setp.lt.f32 	%p172, %f188, %f23;
	mov.u64 	%rd234, %rd28;
	mov.f32 	%f190, %f23;
	@%p172 bra 	$L__BB2_30;
	setp.gt.f32 	%p173, %f188, %f23;
	mov.u64 	%rd234, %rd232;
	mov.f32 	%f190, %f188;
	@%p173 bra 	$L__BB2_30;
	setp.lt.s64 	%p174, %rd232, %rd28;
	min.s64 	%rd234, %rd232, %rd28;
	selp.f32 	%f190, %f188, %f23, %p174;
$L__BB2_30:
	mov.b32 	%r332, %f190;
	mov.b32 	%r348, 2;
	mov.b32 	%r349, 31;
	mov.b32 	%r350, -1;
	// begin inline asm
	shfl.sync.down.b32 %r331, %r332, %r348, %r349, %r350;
	// end inline asm
	mov.b32 	%f26, %r331;
	// begin inline asm
	shfl.sync.down.b32 %r336, %r337, %r348, %r349, %r350;
	// end inline asm
	mov.b64 	{%r342, %r347}, %rd234;
	// begin inline asm
	shfl.sync.down.b32 %r341, %r342, %r348, %r349, %r350;
	// end inline asm
	// begin inline asm
	shfl.sync.down.b32 %r346, %r347, %r348, %r349, %r350;
	// end inline asm
	mov.b64 	%rd31, {%r341, %r346};
	setp.gt.s32 	%p175, %r310, 29;
	mov.u64 	%rd235, %rd234;
	mov.f32 	%f191, %f190;
	@%p175 bra 	$L__BB2_34;
	setp.lt.f32 	%p176, %f190, %f26;
	mov.u64 	%rd235, %rd31;
	mov.f32 	%f191, %f26;
	@%p176 bra 	$L__BB2_34;
	setp.gt.f32 	%p177, %f190, %f26;
	mov.u64 	%rd235, %rd234;
	mov.f32 	%f191, %f190;
	@%p177 bra 	$L__BB2_34;
	setp.lt.s64 	%p178, %rd234, %rd31;
	min.s64 	%rd235, %rd234, %rd31;
	selp.f32 	%f191, %f190, %f26, %p178;
$L__BB2_34:
	mov.b32 	%r352, %f191;
	mov.b32 	%r368, 4;
	mov.b32 	%r369, 31;
	mov.b32 	%r370, -1;
	// begin inline asm
	shfl.sync.down.b32 %r351, %r352, %r368, %r369, %r370;
	// end inline asm
	mov.b32 	%f29, %r351;
	// begin inline asm
	shfl.sync.down.b32 %r356, %r357, %r368, %r369, %r370;
	// end inline asm
	mov.b64 	{%r362, %r367}, %rd235;
	// begin inline asm
	shfl.sync.down.b32 %r361, %r362, %r368, %r369, %r370;
	// end inline asm
	// begin inline asm
	shfl.sync.down.b32 %r366, %r367, %r368, %r369, %r370;
	// end inline asm
	mov.b64 	%rd34, {%r361, %r366};
	setp.gt.s32 	%p179, %r310, 27;
	mov.u64 	%rd236, %rd235;
	mov.f32 	%f192, %f191;
	@%p179 bra 	$L__BB2_38;
	setp.lt.f32 	%p180, %f191, %f29;
	mov.u64 	%rd236, %rd34;
	mov.f32 	%f192, %f29;
	@%p180 bra 	$L__BB2_38;
	setp.gt.f32 	%p181, %f191, %f29;
	mov.u64 	%rd236, %rd235;
	mov.f32 	%f192, %f191;
	@%p181 bra 	$L__BB2_38;
	setp.lt.s64 	%p182, %rd235, %rd34;
	min.s64 	%rd236, %rd235, %rd34;
	selp.f32 	%f192, %f191, %f29, %p182;
$L__BB2_38:
	mov.b32 	%r372, %f192;
	mov.b32 	%r388, 8;
	mov.b32 	%r389, 31;
	mov.b32 	%r390, -1;
	// begin inline asm
	shfl.sync.down.b32 %r371, %r372, %r388, %r389, %r390;
	// end inline asm
	mov.b32 	%f32, %r371;
	// begin inline asm
	shfl.sync.down.b32 %r376, %r377, %r388, %r389, %r390;
	// end inline asm
	mov.b64 	{%r382, %r387}, %rd236;
	// begin inline asm
	shfl.sync.down.b32 %r381, %r382, %r388, %r389, %r390;
	// end inline asm
	// begin inline asm
	shfl.sync.down.b32 %r386, %r387, %r388, %r389, %r390;
	// end inline asm
	mov.b64 	%rd37, {%r381, %r386};
	setp.gt.s32 	%p183, %r310, 23;
	mov.u64 	%rd237, %rd236;
	mov.f32 	%f193, %f192;
	@%p183 bra 	$L__BB2_42;
	setp.lt.f32 	%p184, %f192, %f32;
	mov.u64 	%rd237, %rd37;
	mov.f32 	%f193, %f32;
	@%p184 bra 	$L__BB2_42;
	setp.gt.f32 	%p185, %f192, %f32;
	mov.u64 	%rd237, %rd236;
	mov.f32 	%f193, %f192;
	@%p185 bra 	$L__BB2_42;
	setp.lt.s64 	%p186, %rd236, %rd37;
	min.s64 	%rd237, %rd236, %rd37;
	selp.f32 	%f193, %f192, %f32, %p186;
$L__BB2_42:
	mov.b32 	%r392, %f193;
	mov.b32 	%r408, 16;
	mov.b32 	%r409, 31;
	mov.b32 	%r410, -1;
	// begin inline asm
	shfl.sync.down.b32 %r391, %r392, %r408, %r409, %r410;
	// end inline asm
	mov.b32 	%f35, %r391;
	// begin inline asm
	shfl.sync.down.b32 %r396, %r397, %r408, %r409, %r410;
	// end inline asm
	mov.b64 	{%r402, %r407}, %rd237;
	// begin inline asm
	shfl.sync.down.b32 %r401, %r402, %r408, %r409, %r410;
	// end inline asm
	// begin inline asm
	shfl.sync.down.b32 %r406, %r407, %r408, %r409, %r410;
	// end inline asm
	mov.b64 	%rd40, {%r401, %r406};
	setp.gt.s32 	%p187, %r310, 15;
	mov.u64 	%rd285, %rd237;
	mov.f32 	%f241, %f193;
	@%p187 bra 	$L__BB2_46;
	setp.lt.f32 	%p188, %f193, %f35;
	mov.u64 	%rd285, %rd40;
	mov.f32 	%f241, %f35;
	@%p188 bra 	$L__BB2_46;
	setp.gt.f32 	%p189, %f193, %f35;
	mov.u64 	%rd285, %rd237;
	mov.f32 	%f241, %f193;
	@%p189 bra 	$L__BB2_46;
	setp.lt.s64 	%p190, %rd237, %rd40;
	min.s64 	%rd285, %rd237, %rd40;
	selp.f32 	%f241, %f193, %f35, %p190;
$L__BB2_46:
	setp.ne.s32 	%p191, %r310, 0;
	@%p191 bra 	$L__BB2_48;
	shr.u32 	%r411, %r5, 1;
	and.b32  	%r412, %r411, 496;
	mov.u32 	%r413, _ZN6thrust24THRUST_300001_SM_1000_NS8cuda_cub4core6detail5shmemE;
	add.s32 	%r414, %r413, %r412;
	st.shared.f32 	[%r414+8], %f241;
	st.shared.u64 	[%r414+16], %rd285;
$L__BB2_48:
	bar.sync 	0;
	setp.ne.s32 	%p192, %r5, 0;
	@%p192 bra 	$L__BB2_208;
	ld.shared.f32 	%f38, [_ZN6thrust24THRUST_300001_SM_1000_NS8cuda_cub4core6detail5shmemE+24];
	ld.shared.u64 	%rd43, [_ZN6thrust24THRUST_300001_SM_1000_NS8cuda_cub4core6detail5shmemE+32];
	setp.lt.f32 	%p193, %f241, %f38;
	mov.u64 	%rd239, %rd43;
	mov.f32 	%f195, %f38;
	@%p193 bra 	$L__BB2_52;
	setp.lt.f32 	%p194, %f38, %f241;
	mov.u64 	%rd239, %rd285;
	mov.f32 	%f195, %f241;
	@%p194 bra 	$L__BB2_52;
	setp.lt.s64 	%p195, %rd285, %rd43;
	min.s64 	%rd239, %rd285, %rd43;
	selp.f32 	%f195, %f241, %f38, %p195;
$L__BB2_52:
	ld.shared.f32 	%f41, [_ZN6thrust24THRUST_300001_SM_1000_NS8cuda_cub4core6detail5shmemE+40];
	ld.shared.u64 	%rd46, [_ZN6thrust24THRUST_300001_SM_1000_NS8cuda_cub4core6detail5shmemE+48];
	setp.lt.f32 	%p196, %f195, %f41;
	mov.u64 	%rd240, %rd46;
	mov.f32 	%f196, %f41;
	@%p196 bra 	$L__BB2_55;
	setp.lt.f32 	%p197, %f41, %f195;
	mov.u64 	%rd240, %rd239;
	mov.f32 	%f196, %f195;
	@%p197 bra 	$L__BB2_55;
	setp.lt.s64 	%p198, %rd239, %rd46;
	min.s64 	%rd240, %rd239, %rd46;
	selp.f32 	%f196, %f195, %f41, %p198;
$L__BB2_55:
	ld.shared.f32 	%f44, [_ZN6thrust24THRUST_300001_SM_1000_NS8cuda_cub4core6detail5shmemE+56];
	ld.shared.u64 	%rd49, [_ZN6thrust24THRUST_300001_SM_1000_NS8cuda_cub4core6detail5shmemE+64];
	setp.lt.f32 	%p199, %f196, %f44;
	mov.u64 	%rd241, %rd49;
	mov.f32 	%f197, %f44;
	@%p199 bra 	$L__BB2_58;
	setp.lt.f32 	%p200, %f44, %f196;
	mov.u64 	%rd241, %rd240;
	mov.f32 	%f197, %f196;
	@%p200 bra 	$L__BB2_58;
	setp.lt.s64 	%p201, %rd240, %rd49;
	min.s64 	%rd241, %rd240, %rd49;
	selp.f32 	%f197, %f196, %f44, %p201;
$L__BB2_58:
	ld.shared.f32 	%f47, [_ZN6thrust24THRUST_300001_SM_1000_NS8cuda_cub4core6detail5shmemE+72];
	ld.shared.u64 	%rd52, [_ZN6thrust24THRUST_300001_SM_1000_NS8cuda_cub4core6detail5shmemE+80];
	setp.lt.f32 	%p202, %f197, %f47;
	mov.u64 	%rd242, %rd52;
	mov.f32 	%f198, %f47;
	@%p202 bra 	$L__BB2_61;
	setp.lt.f32 	%p203, %f47, %f197;
	mov.u64 	%rd242, %rd241;
	mov.f32 	%f198, %f197;
	@%p203 bra 	$L__BB2_61;
	setp.lt.s64 	%p204, %rd241, %rd52;
	min.s64 	%rd242, %rd241, %rd52;
	selp.f32 	%f198, %f197, %f47, %p204;
$L__BB2_61:
	ld.shared.f32 	%f50, [_ZN6thrust24THRUST_300001_SM_1000_NS8cuda_cub4core6detail5shmemE+88];
	ld.shared.u64 	%rd55, [_ZN6thrust24THRUST_300001_SM_1000_NS8cuda_cub4core6detail5shmemE+96];
	setp.lt.f32 	%p205, %f198, %f50;
	mov.f32 	%f199, %f50;
	mov.u64 	%rd243, %rd55;
	@%p205 bra 	$L__BB2_64;
	setp.lt.f32 	%p206, %f50, %f198;
	mov.f32 	%f199, %f198;
	mov.u64 	%rd243, %rd242;
	@%p206 bra 	$L__BB2_64;
	setp.lt.s64 	%p207, %rd242, %rd55;
	selp.f32 	%f199, %f198, %f50, %p207;
	min.s64 	%rd243, %rd242, %rd55;
$L__BB2_64:
	ld.shared.f32 	%f53, [_ZN6thrust24THRUST_300001_SM_1000_NS8cuda_cub4core6detail5shmemE+104];
	ld.shared.u64 	%rd58, [_ZN6thrust24THRUST_300001_SM_1000_NS8cuda_cub4core6detail5shmemE+112];
	setp.lt.f32 	%p208, %f199, %f53;
	mov.f32 	%f200, %f53;
	mov.u64 	%rd244, %rd58;
	@%p208 bra 	$L__BB2_67;
	setp.lt.f32 	%p209, %f53, %f199;
	mov.f32 	%f200, %f199;
	mov.u64 	%rd244, %rd243;
	@%p209 bra 	$L__BB2_67;
	setp.lt.s64 	%p210, %rd243, %rd58;
	selp.f32 	%f200, %f199, %f53, %p210;
	min.s64 	%rd244, %rd243, %rd58;
$L__BB2_67:
	ld.shared.f32 	%f56, [_ZN6thrust24THRUST_300001_SM_1000_NS8cuda_cub4core6detail5shmemE+120];
	ld.shared.u64 	%rd61, [_ZN6thrust24THRUST_300001_SM_1000_NS8cuda_cub4core6detail5shmemE+128];
	setp.lt.f32 	%p211, %f200, %f56;
	mov.f32 	%f241, %f56;
	mov.u64 	%rd285, %rd61;
	@%p211 bra 	$L__BB2_208;
	setp.lt.f32 	%p212, %f56, %f200;
	mov.f32 	%f241, %f200;
	mov.u64 	%rd285, %rd244;
	@%p212 bra 	$L__BB2_208;
	setp.lt.s64 	%p213, %rd244, %rd61;
	selp.f32 	%f241, %f200, %f56, %p213;
	min.s64 	%rd285, %rd244, %rd61;
	bra.uni 	$L__BB2_208;
$L__BB2_70:
	// begin inline asm
	mov.u32 %r197, %laneid;
	// end inline asm
	and.b32  	%r218, %r5, 992;
	add.s32 	%r219, %r218, 32;
	setp.gt.s32 	%p120, %r219, %r4;
	not.b32 	%r220, %r218;
	add.s32 	%r221, %r4, %r220;
	selp.b32 	%r216, %r221, 31, %p120;
	mov.b32 	%r199, %f188;
	mov.b32 	%r215, 1;
	mov.b32 	%r217, -1;
	// begin inline asm
	shfl.sync.down.b32 %r198, %r199, %r215, %r216, %r217;
	// end inline asm
	mov.b32 	%f58, %r198;
	// begin inline asm
	shfl.sync.down.b32 %r203, %r204, %r215, %r216, %r217;
	// end inline asm
	mov.b64 	{%r209, %r214}, %rd232;
	// begin inline asm
	shfl.sync.down.b32 %r208, %r209, %r215, %r216, %r217;
	// end inline asm
	// begin inline asm
	shfl.sync.down.b32 %r213, %r214, %r215, %r216, %r217;
	// end inline asm
	mov.b64 	%rd63, {%r208, %r213};
	setp.ge.s32 	%p121, %r197, %r216;
	mov.f32 	%f201, %f188;
	mov.u64 	%rd245, %rd232;
	@%p121 bra 	$L__BB2_74;
	setp.lt.f32 	%p122, %f188, %f58;
	mov.f32 	%f201, %f58;
	mov.u64 	%rd245, %rd63;
	@%p122 bra 	$L__BB2_74;
	setp.gt.f32 	%p123, %f188, %f58;
	mov.f32 	%f201, %f188;
	mov.u64 	%rd245, %rd232;
	@%p123 bra 	$L__BB2_74;
	setp.lt.s64 	%p124, %rd232, %rd63;
	selp.f32 	%f201, %f188, %f58, %p124;
	min.s64 	%rd245, %rd232, %rd63;
$L__BB2_74:
	mov.b32 	%r223, %f201;
	mov.b32 	%r239, 2;
	mov.b32 	%r241, -1;
	// begin inline asm
	shfl.sync.down.b32 %r222, %r223, %r239, %r216, %r241;
	// end inline asm
	mov.b32 	%f61, %r222;
	// begin inline asm
	shfl.sync.down.b32 %r227, %r228, %r239, %r216, %r241;
	// end inline asm
	mov.b64 	{%r233, %r238}, %rd245;
	// begin inline asm
	shfl.sync.down.b32 %r232, %r233, %r239, %r216, %r241;
	// end inline asm
	// begin inline asm
	shfl.sync.down.b32 %r237, %r238, %r239, %r216, %r241;
	// end inline asm
	mov.b64 	%rd66, {%r232, %r237};
	add.s32 	%r242, %r197, 2;
	setp.gt.s32 	%p125, %r242, %r216;
	mov.f32 	%f202, %f201;
	mov.u64 	%rd246, %rd245;
	@%p125 bra 	$L__BB2_78;
	setp.lt.f32 	%p126, %f201, %f61;
	mov.f32 	%f202, %f61;
	mov.u64 	%rd246, %rd66;
	@%p126 bra 	$L__BB2_78;
	setp.gt.f32 	%p127, %f201, %f61;
	mov.f32 	%f202, %f201;
	mov.u64 	%rd246, %rd245;
	@%p127 bra 	$L__BB2_78;
	setp.lt.s64 	%p128, %rd245, %rd66;
	selp.f32 	%f202, %f201, %f61, %p128;
	min.s64 	%rd246, %rd245, %rd66;
$L__BB2_78:
	mov.b32 	%r244, %f202;
	mov.b32 	%r260, 4;
	mov.b32 	%r262, -1;
	// begin inline asm
	shfl.sync.down.b32 %r243, %r244, %r260, %r216, %r262;
	// end inline asm
	mov.b32 	%f64, %r243;
	// begin inline asm
	shfl.sync.down.b32 %r248, %r249, %r260, %r216, %r262;
	// end inline asm
	mov.b64 	{%r254, %r259}, %rd246;
	// begin inline asm
	shfl.sync.down.b32 %r253, %r254, %r260, %r216, %r262;
	// end inline asm
	// begin inline asm
	shfl.sync.down.b32 %r258, %r259, %r260, %r216, %r262;
	// end inline asm
	mov.b64 	%rd69, {%r253, %r258};
	add.s32 	%r263, %r197, 4;
	setp.gt.s32 	%p129, %r263, %r216;
	mov.f32 	%f203, %f202;
	mov.u64 	%rd247, %rd246;
	@%p129 bra 	$L__BB2_82;
	setp.lt.f32 	%p130, %f202, %f64;
	mov.f32 	%f203, %f64;
	mov.u64 	%rd247, %rd69;
	@%p130 bra 	$L__BB2_82;
	setp.gt.f32 	%p131, %f202, %f64;
	mov.f32 	%f203, %f202;
	mov.u64 	%rd247, %rd246;
	@%p131 bra 	$L__BB2_82;
	setp.lt.s64 	%p132, %rd246, %rd69;
	selp.f32 	%f203, %f202, %f64, %p132;
	min.s64 	%rd247, %rd246, %rd69;
$L__BB2_82:
	mov.b32 	%r265, %f203;
	mov.b32 	%r281, 8;
	mov.b32 	%r283, -1;
	// begin inline asm
	shfl.sync.down.b32 %r264, %r265, %r281, %r216, %r283;
	// end inline asm
	mov.b32 	%f67, %r264;
	// begin inline asm
	shfl.sync.down.b32 %r269, %r270, %r281, %r216, %r283;
	// end inline asm
	mov.b64 	{%r275, %r280}, %rd247;
	// begin inline asm
	shfl.sync.down.b32 %r274, %r275, %r281, %r216, %r283;
	// end inline asm
	// begin inline asm
	shfl.sync.down.b32 %r279, %r280, %r281, %r216, %r283;
	// end inline asm
	mov.b64 	%rd72, {%r274, %r279};
	add.s32 	%r284, %r197, 8;
	setp.gt.s32 	%p133, %r284, %r216;
	mov.f32 	%f204, %f203;
	mov.u64 	%rd248, %rd247;
	@%p133 bra 	$L__BB2_86;
	setp.lt.f32 	%p134, %f203, %f67;
	mov.f32 	%f204, %f67;
	mov.u64 	%rd248, %rd72;
	@%p134 bra 	$L__BB2_86;
	setp.gt.f32 	%p135, %f203, %f67;
	mov.f32 	%f204, %f203;
	mov.u64 	%rd248, %rd247;
	@%p135 bra 	$L__BB2_86;
	setp.lt.s64 	%p136, %rd247, %rd72;
	selp.f32 	%f204, %f203, %f67, %p136;
	min.s64 	%rd248, %rd247, %rd72;
$L__BB2_86:
	mov.b32 	%r286, %f204;
	mov.b32 	%r302, 16;
	mov.b32 	%r304, -1;
	// begin inline asm
	shfl.sync.down.b32 %r285, %r286, %r302, %r216, %r304;
	// end inline asm
	mov.b32 	%f70, %r285;
	// begin inline asm
	shfl.sync.down.b32 %r290, %r291, %r302, %r216, %r304;
	// end inline asm
	mov.b64 	{%r296, %r301}, %rd248;
	// begin inline asm
	shfl.sync.down.b32 %r295, %r296, %r302, %r216, %r304;
	// end inline asm
	// begin inline asm
	shfl.sync.down.b32 %r300, %r301, %r302, %r216, %r304;
	// end inline asm
	mov.b64 	%rd75, {%r295, %r300};
	add.s32 	%r305, %r197, 16;
	setp.gt.s32 	%p137, %r305, %r216;
	mov.f32 	%f241, %f204;
	mov.u64 	%rd285, %rd248;
	@%p137 bra 	$L__BB2_90;
	setp.lt.f32 	%p138, %f204, %f70;
	mov.f32 	%f241, %f70;
	mov.u64 	%rd285, %rd75;
	@%p138 bra 	$L__BB2_90;
	setp.gt.f32 	%p139, %f204, %f70;
	mov.f32 	%f241, %f204;
	mov.u64 	%rd285, %rd248;
	@%p139 bra 	$L__BB2_90;
	setp.lt.s64 	%p140, %rd248, %rd75;
	selp.f32 	%f241, %f204, %f70, %p140;
	min.s64 	%rd285, %rd248, %rd75;
$L__BB2_90:
	setp.ne.s32 	%p141, %r197, 0;
	@%p141 bra 	$L__BB2_92;
	shr.u32 	%r306, %r5, 1;
	and.b32  	%r307, %r306, 496;
	mov.u32 	%r308, _ZN6thrust24THRUST_300001_SM_1000_NS8cuda_cub4core6detail5shmemE;
	add.s32 	%r309, %r308, %r307;
	st.shared.f32 	[%r309+8], %f241;
	st.shared.u64 	[%r309+16], %rd285;
$L__BB2_92:
	bar.sync 	0;
	setp.ne.s32 	%p142, %r5, 0;
	@%p142 bra 	$L__BB2_208;
	setp.lt.s32 	%p143, %r4, 33;
	mov.f32 	%f206, %f241;
	mov.u64 	%rd250, %rd285;
	@%p143 bra 	$L__BB2_97;
	ld.shared.f32 	%f73, [_ZN6thrust24THRUST_300001_SM_1000_NS8cuda_cub4core6detail5shmemE+24];
	ld.shared.u64 	%rd78, [_ZN6thrust24THRUST_300001_SM_1000_NS8cuda_cub4core6detail5shmemE+32];
	setp.lt.f32 	%p144, %f241, %f73;
	mov.f32 	%f206, %f73;
	mov.u64 	%rd250, %rd78;
	@%p144 bra 	$L__BB2_97;
	setp.lt.f32 	%p145, %f73, %f241;
	mov.f32 	%f206, %f241;
	mov.u64 	%rd250, %rd285;
	@%p145 bra 	$L__BB2_97;
	setp.lt.s64 	%p146, %rd285, %rd78;
	selp.f32 	%f206, %f241, %f73, %p146;
	min.s64 	%rd250, %rd285, %rd78;
$L__BB2_97:
	setp.lt.s32 	%p147, %r4, 65;
	mov.f32 	%f207, %f206;
	mov.u64 	%rd251, %rd250;
	@%p147 bra 	$L__BB2_101;
	ld.shared.f32 	%f76, [_ZN6thrust24THRUST_300001_SM_1000_NS8cuda_cub4core6detail5shmemE+40];
	ld.shared.u64 	%rd81, [_ZN6thrust24THRUST_300001_SM_1000_NS8cuda_cub4core6detail5shmemE+48];
	setp.lt.f32 	%p148, %f206, %f76;
	mov.f32 	%f207, %f76;
	mov.u64 	%rd251, %rd81;
	@%p148 bra 	$L__BB2_101;
	setp.lt.f32 	%p149, %f76, %f206;
	mov.f32 	%f207, %f206;
	mov.u64 	%rd251, %rd250;
	@%p149 bra 	$L__BB2_101;
	setp.lt.s64 	%p150, %rd250, %rd81;
	selp.f32 	%f207, %f206, %f76, %p150;
	min.s64 	%rd251, %rd250, %rd81;
$L__BB2_101:
	setp.lt.s32 	%p151, %r4, 97;
	mov.f32 	%f208, %f207;
	mov.u64 	%rd252, %rd251;
	@%p151 bra 	$L__BB2_105;
	ld.shared.f32 	%f79, [_ZN6thrust24THRUST_300001_SM_1000_NS8cuda_cub4core6detail5shmemE+56];
	ld.shared.u64 	%rd84, [_ZN6thrust24THRUST_300001_SM_1000_NS8cuda_cub4core6detail5shmemE+64];
	setp.lt.f32 	%p152, %f207, %f79;
	mov.f32 	%f208, %f79;
	mov.u64 	%rd252, %rd84;
	@%p152 bra 	$L__BB2_105;
	setp.lt.f32 	%p153, %f79, %f207;
	mov.f32 	%f208, %f207;
	mov.u64 	%rd252, %rd251;
	@%p153 bra 	$L__BB2_105;
	setp.lt.s64 	%p154, %rd251, %rd84;
	selp.f32 	%f208, %f207, %f79, %p154;
	min.s64 	%rd252, %rd251, %rd84;
$L__BB2_105:
	setp.lt.s32 	%p155, %r4, 129;
	mov.f32 	%f209, %f208;
	mov.u64 	%rd253, %rd252;
	@%p155 bra 	$L__BB2_109;
	ld.shared.f32 	%f82, [_ZN6thrust24THRUST_300001_SM_1000_NS8cuda_cub4core6detail5shmemE+72];
	ld.shared.u64 	%rd87, [_ZN6thrust24THRUST_300001_SM_1000_NS8cuda_cub4core6detail5shmemE+80];
	setp.lt.f32 	%p156, %f208, %f82;
	mov.f32 	%f209, %f82;
	mov.u64 	%rd253, %rd87;
	@%p156 bra 	$L__BB2_109;
	setp.lt.f32 	%p157, %f82, %f208;
	mov.f32 	%f209, %f208;
	mov.u64 	%rd253, %rd252;
	@%p157 bra 	$L__BB2_109;
	setp.lt.s64 	%p158, %rd252, %rd87;
	selp.f32 	%f209, %f208, %f82, %p158;
	min.s64 	%rd253, %rd252, %rd87;
$L__BB2_109:
	setp.lt.s32 	%p159, %r4, 161;
	mov.f32 	%f210, %f209;
	mov.u64 	%rd254, %rd253;
	@%p159 bra 	$L__BB2_113;
	ld.shared.f32 	%f85, [_ZN6thrust24THRUST_300001_SM_1000_NS8cuda_cub4core6detail5shmemE+88];
	ld.shared.u64 	%rd90, [_ZN6thrust24THRUST_300001_SM_1000_NS8cuda_cub4core6detail5shmemE+96];
	setp.lt.f32 	%p160, %f209, %f85;
	mov.f32 	%f210, %f85;
	mov.u64 	%rd254, %rd90;
	@%p160 bra 	$L__BB2_113;
	setp.lt.f32 	%p161, %f85, %f209;
	mov.f32 	%f210, %f209;
	mov.u64 	%rd254, %rd253;
	@%p161 bra 	$L__BB2_113;
	setp.lt.s64 	%p162, %rd253, %rd90;
	selp.f32 	%f210, %f209, %f85, %p162;
	min.s64 	%rd254, %rd253, %rd90;
$L__BB2_113:
	setp.lt.s32 	%p163, %r4, 193;
	mov.f32 	%f211, %f210;
	mov.u64 	%rd255, %rd254;
	@%p163 bra 	$L__BB2_117;
	ld.shared.f32 	%f88, [_ZN6thrust24THRUST_300001_SM_1000_NS8cuda_cub4core6detail5shmemE+104];
	ld.shared.u64 	%rd93, [_ZN6thrust24THRUST_300001_SM_1000_NS8cuda_cub4core6detail5shmemE+112];
	setp.lt.f32 	%p164, %f210, %f88;
	mov.f32 	%f211, %f88;
	mov.u64 	%rd255, %rd93;
	@%p164 bra 	$L__BB2_117;
	setp.lt.f32 	%p165, %f88, %f210;
	mov.f32 	%f211, %f210;
	mov.u64 	%rd255, %rd254;
	@%p165 bra 	$L__BB2_117;
	setp.lt.s64 	%p166, %rd254, %rd93;
	selp.f32 	%f211, %f210, %f88, %p166;
	min.s64 	%rd255, %rd254, %rd93;
$L__BB2_117:
	setp.lt.s32 	%p167, %r4, 225;
	mov.f32 	%f241, %f211;
	mov.u64 	%rd285, %rd255;
	@%p167 bra 	$L__BB2_208;
	ld.shared.f32 	%f91, [_ZN6thrust24THRUST_300001_SM_1000_NS8cuda_cub4core6detail5shmemE+120];
	ld.shared.u64 	%rd96, [_ZN6thrust24THRUST_300001_SM_1000_NS8cuda_cub4core6detail5shmemE+128];
	setp.lt.f32 	%p168, %f211, %f91;
	mov.f32 	%f241, %f91;
	mov.u64 	%rd285, %rd96;
	@%p168 bra 	$L__BB2_208;
	setp.lt.f32 	%p169, %f91, %f211;
	mov.f32 	%f241, %f211;
	mov.u64 	%rd285, %rd255;
	@%p169 bra 	$L__BB2_208;
	setp.lt.s64 	%p170, %rd255, %rd96;
	selp.f32 	%f241, %f211, %f91, %p170;
	min.s64 	%rd285, %rd255, %rd96;
	bra.uni 	$L__BB2_208;
$L__BB2_121:
	mov.u32 	%r35, %tid.x;
	cvt.s64.s32 	%rd183, %r2;
	add.s64 	%rd98, %rd3, %rd183;
	cvt.u64.u32 	%rd99, %r35;
	add.s64 	%rd184, %rd99, %rd183;
	shl.b64 	%rd185, %rd184, 2;
	add.s64 	%rd186, %rd2, %rd185;
	ld.global.f32 	%f170, [%rd186];
	add.s32 	%r69, %r35, 256;
	cvt.u64.u32 	%rd187, %r69;
	ld.global.f32 	%f171, [%rd186+1024];
	add.s32 	%r70, %r35, 512;
	cvt.u64.u32 	%rd188, %r70;
	ld.global.f32 	%f172, [%rd186+2048];
	add.s32 	%r71, %r35, 768;
	cvt.u64.u32 	%rd189, %r71;
	ld.global.f32 	%f173, [%rd186+3072];
	or.b32  	%r72, %r35, 1024;
	cvt.u64.u32 	%rd100, %r72;
	add.s64 	%rd273, %rd98, %rd100;
	ld.global.f32 	%f229, [%rd186+4096];
	setp.geu.f32 	%p2, %f170, %f171;
	selp.f32 	%f174, %f170, %f171, %p2;
	selp.b64 	%rd190, %rd99, %rd187, %p2;
	setp.geu.f32 	%p3, %f174, %f172;
	selp.f32 	%f175, %f174, %f172, %p3;
	selp.b64 	%rd191, %rd190, %rd188, %p3;
	setp.geu.f32 	%p4, %f175, %f173;
	selp.f32 	%f94, %f175, %f173, %p4;
	selp.b64 	%rd102, %rd191, %rd189, %p4;
	setp.lt.f32 	%p5, %f94, %f229;
	@%p5 bra 	$L__BB2_123;
	setp.lt.f32 	%p6, %f229, %f94;
	setp.lt.u64 	%p7, %rd102, %rd100;
	or.pred  	%p8, %p6, %p7;
	selp.f32 	%f229, %f94, %f229, %p8;
	add.s64 	%rd192, %rd98, %rd102;
	selp.b64 	%rd273, %rd192, %rd273, %p8;
$L__BB2_123:
	setp.le.s32 	%p9, %r66, %r3;
	@%p9 bra 	$L__BB2_164;
	setp.ne.s32 	%p10, %r35, 0;
	@%p10 bra 	$L__BB2_126;
	atom.global.add.u32 	%r73, [%rd1+4], 1280;
	add.s32 	%r74, %r73, %r3;
	st.shared.u32 	[_ZN6thrust24THRUST_300001_SM_1000_NS8cuda_cub4core6detail5shmemE+152], %r74;
$L__BB2_126:
	bar.sync 	0;
	ld.shared.u32 	%r427, [_ZN6thrust24THRUST_300001_SM_1000_NS8cuda_cub4core6detail5shmemE+152];
	add.s32 	%r75, %r427, 1280;
	setp.gt.s32 	%p11, %r75, %r66;
	@%p11 bra 	$L__BB2_141;
	mov.f32 	%f213, %f229;
	mov.u64 	%rd257, %rd273;
$L__BB2_128:
	cvt.s64.s32 	%rd193, %r427;
	add.s64 	%rd194, %rd99, %rd193;
	shl.b64 	%rd195, %rd194, 2;
	add.s64 	%rd196, %rd2, %rd195;
	add.s64 	%rd258, %rd194, %rd3;
	ld.global.f32 	%f214, [%rd196];
	add.s64 	%rd259, %rd258, 256;
	ld.global.f32 	%f215, [%rd196+1024];
	add.s64 	%rd260, %rd258, 512;
	ld.global.f32 	%f216, [%rd196+2048];
	add.s64 	%rd261, %rd258, 768;
	ld.global.f32 	%f217, [%rd196+3072];
	add.s64 	%rd273, %rd258, 1024;
	ld.global.f32 	%f229, [%rd196+4096];
	setp.lt.f32 	%p12, %f213, %f214;
	@%p12 bra 	$L__BB2_130;
	setp.lt.f32 	%p13, %f214, %f213;
	setp.lt.s64 	%p14, %rd257, %rd258;
	or.pred  	%p15, %p13, %p14;
	selp.f32 	%f214, %f213, %f214, %p15;
	selp.b64 	%rd258, %rd257, %rd258, %p15;
$L__BB2_130:
	setp.lt.f32 	%p16, %f214, %f215;
	@%p16 bra 	$L__BB2_132;
	setp.lt.f32 	%p17, %f215, %f214;
	setp.lt.s64 	%p18, %rd258, %rd259;
	or.pred  	%p19, %p17, %p18;
	selp.f32 	%f215, %f214, %f215, %p19;
	selp.b64 	%rd259, %rd258, %rd259, %p19;
$L__BB2_132:
	setp.lt.f32 	%p20, %f215, %f216;
	@%p20 bra 	$L__BB2_134;
	setp.lt.f32 	%p21, %f216, %f215;
	setp.lt.s64 	%p22, %rd259, %rd260;
	or.pred  	%p23, %p21, %p22;
	selp.f32 	%f216, %f215, %f216, %p23;
	selp.b64 	%rd260, %rd259, %rd260, %p23;
$L__BB2_134:
	setp.lt.f32 	%p24, %f216, %f217;
	@%p24 bra 	$L__BB2_136;
	setp.lt.f32 	%p25, %f217, %f216;
	setp.lt.s64 	%p26, %rd260, %rd261;
	or.pred  	%p27, %p25, %p26;
	selp.f32 	%f217, %f216, %f217, %p27;
	selp.b64 	%rd261, %rd260, %rd261, %p27;
$L__BB2_136:
	setp.lt.f32 	%p28, %f217, %f229;
	@%p28 bra 	$L__BB2_138;
	setp.lt.f32 	%p29, %f229, %f217;
	setp.lt.s64 	%p30, %rd261, %rd273;
	or.pred  	%p31, %p29, %p30;
	selp.f32 	%f229, %f217, %f229, %p31;
	selp.b64 	%rd273, %rd261, %rd273, %p31;
$L__BB2_138:
	setp.ne.s32 	%p32, %r35, 0;
	bar.sync 	0;
	@%p32 bra 	$L__BB2_140;
	atom.global.add.u32 	%r76, [%rd1+4], 1280;
	add.s32 	%r77, %r76, %r3;
	st.shared.u32 	[_ZN6thrust24THRUST_300001_SM_1000_NS8cuda_cub4core6detail5shmemE+152], %r77;
$L__BB2_140:
	bar.sync 	0;
	ld.shared.u32 	%r427, [_ZN6thrust24THRUST_300001_SM_1000_NS8cuda_cub4core6detail5shmemE+152];
	add.s32 	%r78, %r427, 1280;
	setp.le.s32 	%p33, %r78, %r66;
	mov.f32 	%f213, %f229;
	mov.u64 	%rd257, %rd273;
	@%p33 bra 	$L__BB2_128;
$L__BB2_141:
	setp.le.s32 	%p34, %r66, %r427;
	@%p34 bra 	$L__BB2_164;
	sub.s32 	%r40, %r66, %r427;
	setp.ge.s32 	%p35, %r35, %r40;
	@%p35 bra 	$L__BB2_164;
	not.b32 	%r79, %r35;
	add.s32 	%r80, %r66, %r79;
	sub.s32 	%r41, %r80, %r427;
	and.b32  	%r81, %r41, 768;
	setp.eq.s32 	%p36, %r81, 768;
	mov.u32 	%r431, %r35;
	@%p36 bra 	$L__BB2_149;
	add.s32 	%r429, %r35, %r427;
	shr.u32 	%r82, %r41, 8;
	add.s32 	%r83, %r82, 1;
	and.b32  	%r84, %r83, 3;
	neg.s32 	%r428, %r84;
	mov.u32 	%r431, %r35;
$L__BB2_145:
	.pragma "nounroll";
	mov.u64 	%rd122, %rd273;
	mov.f32 	%f114, %f229;
	cvt.s64.s32 	%rd198, %r429;
	add.s64 	%rd123, %rd3, %rd198;
	mul.wide.s32 	%rd199, %r429, 4;
	add.s64 	%rd200, %rd2, %rd199;
	ld.global.f32 	%f115, [%rd200];
	setp.lt.f32 	%p37, %f114, %f115;
	mov.f32 	%f229, %f115;
	mov.u64 	%rd273, %rd123;
	@%p37 bra 	$L__BB2_148;
	setp.lt.f32 	%p38, %f115, %f114;
	mov.f32 	%f229, %f114;
	mov.u64 	%rd273, %rd122;
	@%p38 bra 	$L__BB2_148;
	setp.lt.s64 	%p39, %rd122, %rd123;
	selp.f32 	%f229, %f114, %f115, %p39;
	min.s64 	%rd273, %rd122, %rd123;
$L__BB2_148:
	add.s32 	%r431, %r431, 256;
	add.s32 	%r429, %r429, 256;
	add.s32 	%r428, %r428, 1;
	setp.ne.s32 	%p40, %r428, 0;
	@%p40 bra 	$L__BB2_145;
$L__BB2_149:
	setp.lt.u32 	%p41, %r41, 768;
	@%p41 bra 	$L__BB2_164;
	add.s32 	%r432, %r431, %r427;
	add.s32 	%r435, %r432, 256;
	add.s32 	%r434, %r432, 512;
	add.s32 	%r433, %r432, 768;
	add.s64 	%rd128, %rd2, 2048;
$L__BB2_151:
	cvt.s64.s32 	%rd201, %r435;
	add.s64 	%rd130, %rd3, %rd201;
	cvt.s64.s32 	%rd202, %r434;
	add.s64 	%rd131, %rd3, %rd202;
	cvt.s64.s32 	%rd203, %r433;
	add.s64 	%rd132, %rd3, %rd203;
	cvt.s64.s32 	%rd204, %r432;
	mul.wide.s32 	%rd205, %r432, 4;
	add.s64 	%rd133, %rd128, %rd205;
	add.s64 	%rd134, %rd3, %rd204;
	ld.global.f32 	%f121, [%rd133+-2048];
	setp.lt.f32 	%p42, %f229, %f121;
	mov.f32 	%f225, %f121;
	mov.u64 	%rd269, %rd134;
	@%p42 bra 	$L__BB2_154;
	setp.lt.f32 	%p43, %f121, %f229;
	mov.f32 	%f225, %f229;
	mov.u64 	%rd269, %rd273;
	@%p43 bra 	$L__BB2_154;
	setp.lt.s64 	%p44, %rd273, %rd134;
	selp.f32 	%f225, %f229, %f121, %p44;
	min.s64 	%rd269, %rd273, %rd134;
$L__BB2_154:
	ld.global.f32 	%f124, [%rd133+-1024];
	setp.lt.f32 	%p45, %f225, %f124;
	mov.f32 	%f226, %f124;
	mov.u64 	%rd270, %rd130;
	@%p45 bra 	$L__BB2_157;
	setp.lt.f32 	%p46, %f124, %f225;
	mov.f32 	%f226, %f225;
	mov.u64 	%rd270, %rd269;
	@%p46 bra 	$L__BB2_157;
	setp.lt.s64 	%p47, %rd269, %rd130;
	selp.f32 	%f226, %f225, %f124, %p47;
	min.s64 	%rd270, %rd269, %rd130;
$L__BB2_157:
	ld.global.f32 	%f127, [%rd133];
	setp.lt.f32 	%p48, %f226, %f127;
	mov.f32 	%f227, %f127;
	mov.u64 	%rd271, %rd131;
	@%p48 bra 	$L__BB2_160;
	setp.lt.f32 	%p49, %f127, %f226;
	mov.f32 	%f227, %f226;
	mov.u64 	%rd271, %rd270;
	@%p49 bra 	$L__BB2_160;
	setp.lt.s64 	%p50, %rd270, %rd131;
	selp.f32 	%f227, %f226, %f127, %p50;
	min.s64 	%rd271, %rd270, %rd131;
$L__BB2_160:
	ld.global.f32 	%f130, [%rd133+1024];
	setp.lt.f32 	%p51, %f227, %f130;
	mov.f32 	%f229, %f130;
	mov.u64 	%rd273, %rd132;
	@%p51 bra 	$L__BB2_163;
	setp.lt.f32 	%p52, %f130, %f227;
	mov.f32 	%f229, %f227;
	mov.u64 	%rd273, %rd271;
	@%p52 bra 	$L__BB2_163;
	setp.lt.s64 	%p53, %rd271, %rd132;
	selp.f32 	%f229, %f227, %f130, %p53;
	min.s64 	%rd273, %rd271, %rd132;
$L__BB2_163:
	add.s32 	%r431, %r431, 1024;
	add.s32 	%r435, %r435, 1024;
	add.s32 	%r434, %r434, 1024;
	add.s32 	%r433, %r433, 1024;
	add.s32 	%r432, %r432, 1024;
	setp.lt.s32 	%p54, %r431, %r40;
	@%p54 bra 	$L__BB2_151;
$L__BB2_164:
	// begin inline asm
	mov.u32 %r85, %laneid;
	// end inline asm
	mov.b32 	%r87, %f229;
	mov.b32 	%r103, 1;
	mov.b32 	%r104, 31;
	mov.b32 	%r105, -1;
	// begin inline asm
	shfl.sync.down.b32 %r86, %r87, %r103, %r104, %r105;
	// end inline asm
	mov.b32 	%f134, %r86;
	// begin inline asm
	shfl.sync.down.b32 %r91, %r92, %r103, %r104, %r105;
	// end inline asm
	mov.b64 	{%r97, %r102}, %rd273;
	// begin inline asm
	shfl.sync.down.b32 %r96, %r97, %r103, %r104, %r105;
	// end inline asm
	// begin inline asm
	shfl.sync.down.b32 %r101, %r102, %r103, %r104, %r105;
	// end inline asm
	mov.b64 	%rd144, {%r96, %r101};
	setp.gt.s32 	%p55, %r85, 30;
	mov.f32 	%f230, %f229;
	mov.u64 	%rd274, %rd273;
	@%p55 bra 	$L__BB2_168;
	setp.lt.f32 	%p56, %f229, %f134;
	mov.f32 	%f230, %f134;
	mov.u64 	%rd274, %rd144;
	@%p56 bra 	$L__BB2_168;
	setp.gt.f32 	%p57, %f229, %f134;
	mov.f32 	%f230, %f229;
	mov.u64 	%rd274, %rd273;
	@%p57 bra 	$L__BB2_168;
	setp.lt.s64 	%p58, %rd273, %rd144;
	selp.f32 	%f230, %f229, %f134, %p58;
	min.s64 	%rd274, %rd273, %rd144;
$L__BB2_168:
	mov.b32 	%r107, %f230;
	mov.b32 	%r123, 2;
	mov.b32 	%r124, 31;
	mov.b32 	%r125, -1;
	// begin inline asm
	shfl.sync.down.b32 %r106, %r107, %r123, %r124, %r125;
	// end inline asm
	mov.b32 	%f137, %r106;
	// begin inline asm
	shfl.sync.down.b32 %r111, %r112, %r123, %r124, %r125;
	// end inline asm
	mov.b64 	{%r117, %r122}, %rd274;
	// begin inline asm
	shfl.sync.down.b32 %r116, %r117, %r123, %r124, %r125;
	// end inline asm
	// begin inline asm
	shfl.sync.down.b32 %r121, %r122, %r123, %r124, %r125;
	// end inline asm
	mov.b64 	%rd147, {%r116, %r121};
	setp.gt.s32 	%p59, %r85, 29;
	mov.f32 	%f231, %f230;
	mov.u64 	%rd275, %rd274;
	@%p59 bra 	$L__BB2_172;
	setp.lt.f32 	%p60, %f230, %f137;
	mov.f32 	%f231, %f137;
	mov.u64 	%rd275, %rd147;
	@%p60 bra 	$L__BB2_172;
	setp.gt.f32 	%p61, %f230, %f137;
	mov.f32 	%f231, %f230;
	mov.u64 	%rd275, %rd274;
	@%p61 bra 	$L__BB2_172;
	setp.lt.s64 	%p62, %rd274, %rd147;
	selp.f32 	%f231, %f230, %f137, %p62;
	min.s64 	%rd275, %rd274, %rd147;
$L__BB2_172:
	mov.b32 	%r127, %f231;
	mov.b32 	%r143, 4;
	mov.b32 	%r144, 31;
	mov.b32 	%r145, -1;
	// begin inline asm
	shfl.sync.down.b32 %r126, %r127, %r143, %r144, %r145;
	// end inline asm
	mov.b32 	%f140, %r126;
	// begin inline asm
	shfl.sync.down.b32 %r131, %r132, %r143, %r144, %r145;
	// end inline asm
	mov.b64 	{%r137, %r142}, %rd275;
	// begin inline asm
	shfl.sync.down.b32 %r136, %r137, %r143, %r144, %r145;
	// end inline asm
	// begin inline asm
	shfl.sync.down.b32 %r141, %r142, %r143, %r144, %r145;
	// end inline asm
	mov.b64 	%rd150, {%r136, %r141};
	setp.gt.s32 	%p63, %r85, 27;
	mov.f32 	%f232, %f231;
	mov.u64 	%rd276, %rd275;
	@%p63 bra 	$L__BB2_176;
	setp.lt.f32 	%p64, %f231, %f140;
	mov.f32 	%f232, %f140;
	mov.u64 	%rd276, %rd150;
	@%p64 bra 	$L__BB2_176;
	setp.gt.f32 	%p65, %f231, %f140;
	mov.f32 	%f232, %f231;
	mov.u64 	%rd276, %rd275;
	@%p65 bra 	$L__BB2_176;
	setp.lt.s64 	%p66, %rd275, %rd150;
	selp.f32 	%f232, %f231, %f140, %p66;
	min.s64 	%rd276, %rd275, %rd150;
$L__BB2_176:
	mov.b32 	%r147, %f232;
	mov.b32 	%r163, 8;
	mov.b32 	%r164, 31;
	mov.b32 	%r165, -1;
	// begin inline asm
	shfl.sync.down.b32 %r146, %r147, %r163, %r164, %r165;
	// end inline asm
	mov.b32 	%f143, %r146;
	// begin inline asm
	shfl.sync.down.b32 %r151, %r152, %r163, %r164, %r165;
	// end inline asm
	mov.b64 	{%r157, %r162}, %rd276;
	// begin inline asm
	shfl.sync.down.b32 %r156, %r157, %r163, %r164, %r165;
	// end inline asm
	// begin inline asm
	shfl.sync.down.b32 %r161, %r162, %r163, %r164, %r165;
	// end inline asm
	mov.b64 	%rd153, {%r156, %r161};
	setp.gt.s32 	%p67, %r85, 23;
	mov.f32 	%f233, %f232;
	mov.u64 	%rd277, %rd276;
	@%p67 bra 	$L__BB2_180;
	setp.lt.f32 	%p68, %f232, %f143;
	mov.f32 	%f233, %f143;
	mov.u64 	%rd277, %rd153;
	@%p68 bra 	$L__BB2_180;
	setp.gt.f32 	%p69, %f232, %f143;
	mov.f32 	%f233, %f232;
	mov.u64 	%rd277, %rd276;
	@%p69 bra 	$L__BB2_180;
	setp.lt.s64 	%p70, %rd276, %rd153;
	selp.f32 	%f233, %f232, %f143, %p70;
	min.s64 	%rd277, %rd276, %rd153;
$L__BB2_180:
	mov.b32 	%r167, %f233;
	mov.b32 	%r183, 16;
	mov.b32 	%r184, 31;
	mov.b32 	%r185, -1;
	// begin inline asm
	shfl.sync.down.b32 %r166, %r167, %r183, %r184, %r185;
	// end inline asm
	mov.b32 	%f146, %r166;
	// begin inline asm
	shfl.sync.down.b32 %r171, %r172, %r183, %r184, %r185;
	// end inline asm
	mov.b64 	{%r177, %r182}, %rd277;
	// begin inline asm
	shfl.sync.down.b32 %r176, %r177, %r183, %r184, %r185;
	// end inline asm
	// begin inline asm
	shfl.sync.down.b32 %r181, %r182, %r183, %r184, %r185;
	// end inline asm
	mov.b64 	%rd156, {%r176, %r181};
	setp.gt.s32 	%p71, %r85, 15;
	mov.f32 	%f241, %f233;
	mov.u64 	%rd285, %rd277;
	@%p71 bra 	$L__BB2_184;
	setp.lt.f32 	%p72, %f233, %f146;
	mov.f32 	%f241, %f146;
	mov.u64 	%rd285, %rd156;
	@%p72 bra 	$L__BB2_184;
	setp.gt.f32 	%p73, %f233, %f146;
	mov.f32 	%f241, %f233;
	mov.u64 	%rd285, %rd277;
	@%p73 bra 	$L__BB2_184;
	setp.lt.s64 	%p74, %rd277, %rd156;
	selp.f32 	%f241, %f233, %f146, %p74;
	min.s64 	%rd285, %rd277, %rd156;
$L__BB2_184:
	setp.ne.s32 	%p75, %r85, 0;
	@%p75 bra 	$L__BB2_186;
	shr.u32 	%r186, %r35, 1;
	and.b32  	%r187, %r186, 496;
	mov.u32 	%r188, _ZN6thrust24THRUST_300001_SM_1000_NS8cuda_cub4core6detail5shmemE;
	add.s32 	%r189, %r188, %r187;
	st.shared.f32 	[%r189+8], %f241;
	st.shared.u64 	[%r189+16], %rd285;
$L__BB2_186:
	bar.sync 	0;
	setp.ne.s32 	%p76, %r35, 0;
	@%p76 bra 	$L__BB2_208;
	ld.shared.f32 	%f149, [_ZN6thrust24THRUST_300001_SM_1000_NS8cuda_cub4core6detail5shmemE+24];
	ld.shared.u64 	%rd159, [_ZN6thrust24THRUST_300001_SM_1000_NS8cuda_cub4core6detail5shmemE+32];
	setp.lt.f32 	%p77, %f241, %f149;
	mov.f32 	%f235, %f149;
	mov.u64 	%rd279, %rd159;
	@%p77 bra 	$L__BB2_190;
	setp.lt.f32 	%p78, %f149, %f241;
	mov.f32 	%f235, %f241;
	mov.u64 	%rd279, %rd285;
	@%p78 bra 	$L__BB2_190;
	setp.lt.s64 	%p79, %rd285, %rd159;
	selp.f32 	%f235, %f241, %f149, %p79;
	min.s64 	%rd279, %rd285, %rd159;
$L__BB2_190:
	ld.shared.f32 	%f152, [_ZN6thrust24THRUST_300001_SM_1000_NS8cuda_cub4core6detail5shmemE+40];
	ld.shared.u64 	%rd162, [_ZN6thrust24THRUST_300001_SM_1000_NS8cuda_cub4core6detail5shmemE+48];
	setp.lt.f32 	%p80, %f235, %f152;
	mov.f32 	%f236, %f152;
	mov.u64 	%rd280, %rd162;
	@%p80 bra 	$L__BB2_193;
	setp.lt.f32 	%p81, %f152, %f235;
	mov.f32 	%f236, %f235;
	mov.u64 	%rd280, %rd279;
	@%p81 bra 	$L__BB2_193;
	setp.lt.s64 	%p82, %rd279, %rd162;
	selp.f32 	%f236, %f235, %f152, %p82;
	min.s64 	%rd280, %rd279, %rd162;
$L__BB2_193:
	ld.shared.f32 	%f155, [_ZN6thrust24THRUST_300001_SM_1000_NS8cuda_cub4core6detail5shmemE+56];
	ld.shared.u64 	%rd165, [_ZN6thrust24THRUST_300001_SM_1000_NS8cuda_cub4core6detail5shmemE+64];
	setp.lt.f32 	%p83, %f236, %f155;
	mov.f32 	%f237, %f155;
	mov.u64 	%rd281, %rd165;
	@%p83 bra 	$L__BB2_196;
	setp.lt.f32 	%p84, %f155, %f236;
	mov.f32 	%f237, %f236;
	mov.u64 	%rd281, %rd280;
	@%p84 bra 	$L__BB2_196;
	setp.lt.s64 	%p85, %rd280, %rd165;
	selp.f32 	%f237, %f236, %f155, %p85;
	min.s64 	%rd281, %rd280, %rd165;
$L__BB2_196:
	ld.shared.f32 	%f158, [_ZN6thrust24THRUST_300001_SM_1000_NS8cuda_cub4core6detail5shmemE+72];
	ld.shared.u64 	%rd168, [_ZN6thrust24THRUST_300001_SM_1000_NS8cuda_cub4core6detail5shmemE+80];
	setp.lt.f32 	%p86, %f237, %f158;
	mov.f32 	%f238, %f158;
	mov.u64 	%rd282, %rd168;
	@%p86 bra 	$L__BB2_199;
	setp.lt.f32 	%p87, %f158, %f237;
	mov.f32 	%f238, %f237;
	mov.u64 	%rd282, %rd281;
	@%p87 bra 	$L__BB2_199;
	setp.lt.s64 	%p88, %rd281, %rd168;
	selp.f32 	%f238, %f237, %f158, %p88;
	min.s64 	%rd282, %rd281, %rd168;
$L__BB2_199:
	ld.shared.f32 	%f161, [_ZN6thrust24THRUST_300001_SM_1000_NS8cuda_cub4core6detail5shmemE+88];
	ld.shared.u64 	%rd171, [_ZN6thrust24THRUST_300001_SM_1000_NS8cuda_cub4core6detail5shmemE+96];
	setp.lt.f32 	%p89, %f238, %f161;
	mov.f32 	%f239, %f161;
	mov.u64 	%rd283, %rd171;
	@%p89 bra 	$L__BB2_202;
	setp.lt.f32 	%p90, %f161, %f238;
	mov.f32 	%f239, %f238;
	mov.u64 	%rd283, %rd282;
	@%p90 bra 	$L__BB2_202;
	setp.lt.s64 	%p91, %rd282, %rd171;
	selp.f32 	%f239, %f238, %f161, %p91;
	min.s64 	%rd283, %rd282, %rd171;
$L__BB2_202:
	ld.shared.f32 	%f164, [_ZN6thrust24THRUST_300001_SM_1000_NS8cuda_cub4core6detail5shmemE+104];
	ld.shared.u64 	%rd174, [_ZN6thrust24THRUST_300001_SM_1000_NS8cuda_cub4core6detail5shmemE+112];
	setp.lt.f32 	%p92, %f239, %f164;
	mov.f32 	%f240, %f164;
	mov.u64 	%rd284, %rd174;
	@%p92 bra 	$L__BB2_205;
	setp.lt.f32 	%p93, %f164, %f239;
	mov.f32 	%f240, %f239;
	mov.u64 	%rd284, %rd283;
	@%p93 bra 	$L__BB2_205;
	setp.lt.s64 	%p94, %rd283, %rd174;
	selp.f32 	%f240, %f239, %f164, %p94;
	min.s64 	%rd284, %rd283, %rd174;
$L__BB2_205:
	ld.shared.f32 	%f167, [_ZN6thrust24THRUST_300001_SM_1000_NS8cuda_cub4core6detail5shmemE+120];
	ld.shared.u64 	%rd177, [_ZN6thrust24THRUST_300001_SM_1000_NS8cuda_cub4core6detail5shmemE+128];
	setp.lt.f32 	%p95, %f240, %f167;
	mov.f32 	%f241, %f167;
	mov.u64 	%rd285, %rd177;
	@%p95 bra 	$L__BB2_208;
	setp.lt.f32 	%p96, %f167, %f240;
	mov.f32 	%f241, %f240;
	mov.u64 	%rd285, %rd284;
	@%p96 bra 	$L__BB2_208;
	setp.lt.s64 	%p97, %rd284, %rd177;
	selp.f32 	%f241, %f240, %f167, %p97;
	min.s64 	%rd285, %rd284, %rd177;
$L__BB2_208:
	mov.u32 	%r415, %tid.x;
	setp.ne.s32 	%p214, %r415, 0;
	@%p214 bra 	$L__BB2_210;
	ld.param.u64 	%rd222, [_ZN6thrust24THRUST_300001_SM_1000_NS8cuda_cub4core6detail13_kernel_agentINS1_8__reduce11ReduceAgentINS0_12zip_iteratorIN4cuda3std3__45tupleIJNS0_6detail15normal_iteratorINS0_10device_ptrIfEEEENS0_17counting_iteratorIlNS0_11use_defaultESI_SI_EEEEEEEPNSB_IJflEEESM_iNS1_9__extrema9arg_max_fIflNSA_4lessIfEEEEEEJSL_SN_iN3cub18CUB_300001_SM_100013GridEvenShareIiEENSV_9GridQueueIjEESS_EEEvDpT0__param_1];
	cvta.to.global.u64 	%rd219, %rd222;
	mul.wide.u32 	%rd220, %r1, 16;
	add.s64 	%rd221, %rd219, %rd220;
	st.global.f32 	[%rd221], %f241;
	st.global.u64 	[%rd221+8], %rd285;
$L__BB2_210:
	ret;

}
	// .globl	_ZN6thrust24THRUST_300001_SM_1000_NS8cuda_cub4core6detail13_kernel_agentINS1_8__reduce10DrainAgentIiEEJN3cub18CUB_300001_SM_10009GridQueueIjEEiEEEvDpT0_
.visible .entry _ZN6thrust24THRUST_300001_SM_1000_NS8cuda_cub4core6detail13_kernel_agentINS1_8__reduce10DrainAgentIiEEJN3cub18CUB_300001_SM_10009GridQueueIjEEiEEEvDpT0_(
	.param .align 8 .b8 _ZN6thrust24THRUST_300001_SM_1000_NS8cuda_cub4core6detail13_kernel_agentINS1_8__reduce10DrainAgentIiEEJN3cub18CUB_300001_SM_10009GridQueueIjEEiEEEvDpT0__param_0[8],
	.param .u32 _ZN6thrust24THRUST_300001_SM_1000_NS8cuda_cub4core6detail13_kernel_agentINS1_8__reduce10DrainAgentIiEEJN3cub18CUB_300001_SM_10009GridQueueIjEEiEEEvDpT0__param_1
)
.maxntid 1
{
	.reg .b32 	%r<3>;
	.reg .b64 	%rd<3>;

	ld.param.u64 	%rd1, [_ZN6thrust24THRUST_300001_SM_1000_NS8cuda_cub4core6detail13_kernel_agentINS1_8__reduce10DrainAgentIiEEJN3cub18CUB_300001_SM_10009GridQueueIjEEiEEEvDpT0__param_0];
	ld.param.u32 	%r1, [_ZN6thrust24THRUST_300001_SM_1000_NS8cuda_cub4core6detail13_kernel_agentINS1_8__reduce10DrainAgentIiEEJN3cub18CUB_300001_SM_10009GridQueueIjEEiEEEvDpT0__param_1];
	cvta.to.global.u64 	%rd2, %rd1;
	st.global.u32 	[%rd2], %r1;
	mov.b32 	%r2, 0;
	st.global.u32 	[%rd2+4], %r2;
	ret;

}
	// .globl	_ZN6thrust24THRUST_300001_SM_1000_NS8cuda_cub4core6detail13_kernel_agentINS1_8__reduce11ReduceAgentIPN4cuda3std3__45tupleIJflEEESC_SB_iNS1_9__extrema9arg_max_fIflNS9_4lessIfEEEEEEJSC_SC_iSH_EEEvDpT0_
.visible .entry _ZN6thrust24THRUST_300001_SM_1000_NS8cuda_cub4core6detail13_kernel_agentINS1_8__reduce11ReduceAgentIPN4cuda3std3__45tupleIJflEEESC_SB_iNS1_9__extrema9arg_max_fIflNS9_4lessIfEEEEEEJSC_SC_iSH_EEEvDpT0_(
	.param .u64 .ptr .align 1 _ZN6thrust24THRUST_300001_SM_1000_NS8cuda_cub4core6detail13_kernel_agentINS1_8__reduce11ReduceAgentIPN4cuda3std3__45tupleIJflEEESC_SB_iNS1_9__extrema9arg_max_fIflNS9_4lessIfEEEEEEJSC_SC_iSH_EEEvDpT0__param_0,
	.param .u64 .ptr .align 1 _ZN6thrust24THRUST_300001_SM_1000_NS8cuda_cub4core6detail13_kernel_agentINS1_8__reduce11ReduceAgentIPN4cuda3std3__45tupleIJflEEESC_SB_iNS1_9__extrema9arg_max_fIflNS9_4lessIfEEEEEEJSC_SC_iSH_EEEvDpT0__param_1,
	.param .u32 _ZN6thrust24THRUST_300001_SM_1000_NS8cuda_cub4core6detail13_kernel_agentINS1_8__reduce11ReduceAgentIPN4cuda3std3__45tupleIJflEEESC_SB_iNS1_9__extrema9arg_max_fIflNS9_4lessIfEEEEEEJSC_SC_iSH_EEEvDpT0__param_2,
	.param .align 1 .b8 _ZN6thrust24THRUST_300001_SM_1000_NS8cuda_cub4core6detail13_kernel_agentINS1_8__reduce11ReduceAgentIPN4cuda3std3__45tupleIJflEEESC_SB_iNS1_9__extrema9arg_max_fIflNS9_4lessIfEEEEEEJSC_SC_iSH_EEEvDpT0__param_3[1]
)
.maxntid 256
{
	.reg .pred 	%p<222>;
	.reg .b32 	%r<432>;
	.reg .b32 	%f<248>;
	.reg .b64 	%rd<356>;

	ld.param.u64 	%rd186, [_ZN6thrust24THRUST_300001_SM_1000_NS8cuda_cub4core6detail13_kernel_agentINS1_8__reduce11ReduceAgentIPN4cuda3std3__45tupleIJflEEESC_SB_iNS1_9__extrema9arg_max_fIflNS9_4lessIfEEEEEEJSC_SC_iSH_EEEvDpT0__param_0];
	ld.param.u64 	%rd187, [_ZN6thrust24THRUST_300001_SM_1000_NS8cuda_cub4core6detail13_kernel_agentINS1_8__reduce11ReduceAgentIPN4cuda3std3__45tupleIJflEEESC_SB_iNS1_9__extrema9arg_max_fIflNS9_4lessIfEEEEEEJSC_SC_iSH_EEEvDpT0__param_1];
	ld.param.u32 	%r37, [_ZN6thrust24THRUST_300001_SM_1000_NS8cuda_cub4core6detail13_kernel_agentINS1_8__reduce11ReduceAgentIPN4cuda3std3__45tupleIJflEEESC_SB_iNS1_9__extrema9arg_max_fIflNS9_4lessIfEEEEEEJSC_SC_iSH_EEEvDpT0__param_2];
	setp.eq.s32 	%p1, %r37, 0;
	@%p1 bra 	$L__BB4_211;
	setp.gt.s32 	%p2, %r37, 1279;
	@%p2 bra 	$L__BB4_121;
	mov.u32 	%r1, %tid.x;
	setp.ge.s32 	%p105, %r1, %r37;
	mov.f32 	%f191, 0f00000000;
	mov.b64 	%rd298, 0;
	mov.u32 	%r422, %r1;
	@%p105 bra 	$L__BB4_4;
	mul.wide.u32 	%rd263, %r1, 16;
	add.s64 	%rd260, %rd186, %rd263;
	// begin inline asm
	ld.global.nc.u64 %rd259, [%rd260];
	// end inline asm
	mov.b64 	{%r183, %r184}, %rd259;
	mov.b32 	%f191, %r183;
	add.s64 	%rd262, %rd260, 8;
	// begin inline asm
	ld.global.nc.u64 %rd298, [%rd262];
	// end inline asm
	add.s32 	%r422, %r1, 256;
$L__BB4_4:
	setp.ge.s32 	%p106, %r422, %r37;
	@%p106 bra 	$L__BB4_25;
	not.b32 	%r185, %r422;
	add.s32 	%r4, %r37, %r185;
	and.b32  	%r186, %r4, 768;
	setp.eq.s32 	%p107, %r186, 768;
	@%p107 bra 	$L__BB4_11;
	mul.wide.u32 	%rd265, %r422, 16;
	add.s64 	%rd289, %rd186, %rd265;
	shr.u32 	%r187, %r4, 8;
	add.s32 	%r188, %r187, 1;
	and.b32  	%r189, %r188, 3;
	neg.s32 	%r420, %r189;
$L__BB4_7:
	.pragma "nounroll";
	mov.u64 	%rd5, %rd298;
	mov.f32 	%f3, %f191;
	// begin inline asm
	ld.global.nc.u64 %rd266, [%rd289];
	// end inline asm
	mov.b64 	{%r190, %r191}, %rd266;
	mov.b32 	%f4, %r190;
	add.s64 	%rd269, %rd289, 8;
	// begin inline asm
	ld.global.nc.u64 %rd268, [%rd269];
	// end inline asm
	setp.lt.f32 	%p108, %f3, %f4;
	mov.u64 	%rd298, %rd268;
	mov.f32 	%f191, %f4;
	@%p108 bra 	$L__BB4_10;
	setp.lt.f32 	%p109, %f4, %f3;
	mov.u64 	%rd298, %rd5;
	mov.f32 	%f191, %f3;
	@%p109 bra 	$L__BB4_10;
	setp.lt.s64 	%p110, %rd5, %rd268;
	min.s64 	%rd298, %rd5, %rd268;
	selp.f32 	%f191, %f3, %f4, %p110;
$L__BB4_10:
	add.s32 	%r422, %r422, 256;
	add.s64 	%rd289, %rd289, 4096;
	add.s32 	%r420, %r420, 1;
	setp.ne.s32 	%p111, %r420, 0;
	@%p111 bra 	$L__BB4_7;
$L__BB4_11:
	setp.lt.u32 	%p112, %r4, 768;
	@%p112 bra 	$L__BB4_25;
$L__BB4_12:
	mul.wide.s32 	%rd274, %r422, 16;
	add.s64 	%rd271, %rd186, %rd274;
	// begin inline asm
	ld.global.nc.u64 %rd270, [%rd271];
	// end inline asm
	mov.b64 	{%r192, %r193}, %rd270;
	mov.b32 	%f10, %r192;
	add.s64 	%rd273, %rd271, 8;
	// begin inline asm
	ld.global.nc.u64 %rd272, [%rd273];
	// end inline asm
	setp.lt.f32 	%p113, %f191, %f10;
	mov.u64 	%rd295, %rd272;
	mov.f32 	%f188, %f10;
	@%p113 bra 	$L__BB4_15;
	setp.lt.f32 	%p114, %f10, %f191;
	mov.u64 	%rd295, %rd298;
	mov.f32 	%f188, %f191;
	@%p114 bra 	$L__BB4_15;
	setp.lt.s64 	%p115, %rd298, %rd272;
	min.s64 	%rd295, %rd298, %rd272;
	selp.f32 	%f188, %f191, %f10, %p115;
$L__BB4_15:
	add.s64 	%rd276, %rd271, 4096;
	// begin inline asm
	ld.global.nc.u64 %rd275, [%rd276];
	// end inline asm
	mov.b64 	{%r194, %r195}, %rd275;
	mov.b32 	%f13, %r194;
	add.s64 	%rd278, %rd271, 4104;
	// begin inline asm
	ld.global.nc.u64 %rd277, [%rd278];
	// end inline asm
	setp.lt.f32 	%p116, %f188, %f13;
	mov.u64 	%rd296, %rd277;
	mov.f32 	%f189, %f13;
	@%p116 bra 	$L__BB4_18;
	setp.lt.f32 	%p117, %f13, %f188;
	mov.u64 	%rd296, %rd295;
	mov.f32 	%f189, %f188;
	@%p117 bra 	$L__BB4_18;
	setp.lt.s64 	%p118, %rd295, %rd277;
	min.s64 	%rd296, %rd295, %rd277;
	selp.f32 	%f189, %f188, %f13, %p118;
$L__BB4_18:
	add.s64 	%rd280, %rd271, 8192;
	// begin inline asm
	ld.global.nc.u64 %rd279, [%rd280];
	// end inline asm
	mov.b64 	{%r196, %r197}, %rd279;
	mov.b32 	%f16, %r196;
	add.s64 	%rd282, %rd271, 8200;
	// begin inline asm
	ld.global.nc.u64 %rd281, [%rd282];
	// end inline asm
	setp.lt.f32 	%p119, %f189, %f16;
	mov.u64 	%rd297, %rd281;
	mov.f32 	%f190, %f16;
	@%p119 bra 	$L__BB4_21;
	setp.lt.f32 	%p120, %f16, %f189;
	mov.u64 	%rd297, %rd296;
	mov.f32 	%f190, %f189;
	@%p120 bra 	$L__BB4_21;
	setp.lt.s64 	%p121, %rd296, %rd281;
	min.s64 	%rd297, %rd296, %rd281;
	selp.f32 	%f190, %f189, %f16, %p121;
$L__BB4_21:
	add.s64 	%rd284, %rd271, 12288;
	// begin inline asm
	ld.global.nc.u64 %rd283, [%rd284];
	// end inline asm
	mov.b64 	{%r198, %r199}, %rd283;
	mov.b32 	%f19, %r198;
	add.s64 	%rd286, %rd271, 12296;
	// begin inline asm
	ld.global.nc.u64 %rd285, [%rd286];
	// end inline asm
	setp.lt.f32 	%p122, %f190, %f19;
	mov.u64 	%rd298, %rd285;
	mov.f32 	%f191, %f19;
	@%p122 bra 	$L__BB4_24;
	setp.lt.f32 	%p123, %f19, %f190;
	mov.u64 	%rd298, %rd297;
	mov.f32 	%f191, %f190;
	@%p123 bra 	$L__BB4_24;
	setp.lt.s64 	%p124, %rd297, %rd285;
	min.s64 	%rd298, %rd297, %rd285;
	selp.f32 	%f191, %f190, %f19, %p124;
$L__BB4_24:
	add.s32 	%r422, %r422, 1024;
	setp.lt.s32 	%p125, %r422, %r37;
	@%p125 bra 	$L__BB4_12;
$L__BB4_25:
	setp.lt.s32 	%p126, %r37, 256;
	@%p126 bra 	$L__BB4_70;
	// begin inline asm
	mov.u32 %r313, %laneid;
	// end inline asm
	mov.b32 	%r315, %f191;
	mov.b32 	%r331, 1;
	mov.b32 	%r332, 31;
	mov.b32 	%r333, -1;
	// begin inline asm
	shfl.sync.down.b32 %r314, %r315, %r331, %r332, %r333;
	// end inline asm
	mov.b32 	%f23, %r314;
	// begin inline asm
	shfl.sync.down.b32 %r319, %r320, %r331, %r332, %r333;
	// end inline asm
	mov.b64 	{%r325, %r330}, %rd298;
	// begin inline asm
	shfl.sync.down.b32 %r324, %r325, %r331, %r332, %r333;
	// end inline asm
	// begin inline asm
	shfl.sync.down.b32 %r329, %r330, %r331, %r332, %r333;
	// end inline asm
	mov.b64 	%rd27, {%r324, %r329};
	setp.gt.s32 	%p178, %r313, 30;
	mov.u64 	%rd300, %rd298;
	mov.f32 	%f193, %f191;
	@%p178 bra 	$L__BB4_30;
	setp.lt.f32 	%p179, %f191, %f23;
	mov.u64 	%rd300, %rd27;
	mov.f32 	%f193, %f23;
	@%p179 bra 	$L__BB4_30;
	setp.gt.f32 	%p180, %f191, %f23;
	mov.u64 	%rd300, %rd298;
	mov.f32 	%f193, %f191;
	@%p180 bra 	$L__BB4_30;
	setp.lt.s64 	%p181, %rd298, %rd27;
	min.s64 	%rd300, %rd298, %rd27;
	selp.f32 	%f193, %f191, %f23, %p181;
$L__BB4_30:
	mov.b32 	%r335, %f193;
	mov.b32 	%r351, 2;
	mov.b32 	%r352, 31;
	mov.b32 	%r353, -1;
	// begin inline asm
	shfl.sync.down.b32 %r334, %r335, %r351, %r352, %r353;
	// end inline asm
	mov.b32 	%f26, %r334;
	// begin inline asm
	shfl.sync.down.b32 %r339, %r340, %r351, %r352, %r353;
	// end inline asm
	mov.b64 	{%r345, %r350}, %rd300;
	// begin inline asm
	shfl.sync.down.b32 %r344, %r345, %r351, %r352, %r353;
	// end inline asm
	// begin inline asm
	shfl.sync.down.b32 %r349, %r350, %r351, %r352, %r353;
	// end inline asm
	mov.b64 	%rd30, {%r344, %r349};
	setp.gt.s32 	%p182, %r313, 29;
	mov.u64 	%rd301, %rd300;
	mov.f32 	%f194, %f193;
	@%p182 bra 	$L__BB4_34;
	setp.lt.f32 	%p183, %f193, %f26;
	mov.u64 	%rd301, %rd30;
	mov.f32 	%f194, %f26;
	@%p183 bra 	$L__BB4_34;
	setp.gt.f32 	%p184, %f193, %f26;
	mov.u64 	%rd301, %rd300;
	mov.f32 	%f194, %f193;
	@%p184 bra 	$L__BB4_34;
	setp.lt.s64 	%p185, %rd300, %rd30;
	min.s64 	%rd301, %rd300, %rd30;
	selp.f32 	%f194, %f193, %f26, %p185;
$L__BB4_34:
	mov.b32 	%r355, %f194;
	mov.b32 	%r371, 4;
	mov.b32 	%r372, 31;
	mov.b32 	%r373, -1;
	// begin inline asm
	shfl.sync.down.b32 %r354, %r355, %r371, %r372, %r373;
	// end inline asm
	mov.b32 	%f29, %r354;
	// begin inline asm
	shfl.sync.down.b32 %r359, %r360, %r371, %r372, %r373;
	// end inline asm
	mov.b64 	{%r365, %r370}, %rd301;
	// begin inline asm
	shfl.sync.down.b32 %r364, %r365, %r371, %r372, %r373;
	// end inline asm
	// begin inline asm
	shfl.sync.down.b32 %r369, %r370, %r371, %r372, %r373;
	// end inline asm
	mov.b64 	%rd33, {%r364, %r369};
	setp.gt.s32 	%p186, %r313, 27;
	mov.u64 	%rd302, %rd301;
	mov.f32 	%f195, %f194;
	@%p186 bra 	$L__BB4_38;
	setp.lt.f32 	%p187, %f194, %f29;
	mov.u64 	%rd302, %rd33;
	mov.f32 	%f195, %f29;
	@%p187 bra 	$L__BB4_38;
	setp.gt.f32 	%p188, %f194, %f29;
	mov.u64 	%rd302, %rd301;
	mov.f32 	%f195, %f194;
	@%p188 bra 	$L__BB4_38;
	setp.lt.s64 	%p189, %rd301, %rd33;
	min.s64 	%rd302, %rd301, %rd33;
	selp.f32 	%f195, %f194, %f29, %p189;
$L__BB4_38:
	mov.b32 	%r375, %f195;
	mov.b32 	%r391, 8;
	mov.b32 	%r392, 31;
	mov.b32 	%r393, -1;
	// begin inline asm
	shfl.sync.down.b32 %r374, %r375, %r391, %r392, %r393;
	// end inline asm
	mov.b32 	%f32, %r374;
	// begin inline asm
	shfl.sync.down.b32 %r379, %r380, %r391, %r392, %r393;
	// end inline asm
	mov.b64 	{%r385, %r390}, %rd302;
	// begin inline asm
	shfl.sync.down.b32 %r384, %r385, %r391, %r392, %r393;
	// end inline asm
	// begin inline asm
	shfl.sync.down.b32 %r389, %r390, %r391, %r392, %r393;
	// end inline asm
	mov.b64 	%rd36, {%r384, %r389};
	setp.gt.s32 	%p190, %r313, 23;
	mov.u64 	%rd303, %rd302;
	mov.f32 	%f196, %f195;
	@%p190 bra 	$L__BB4_42;
	setp.lt.f32 	%p191, %f195, %f32;
	mov.u64 	%rd303, %rd36;
	mov.f32 	%f196, %f32;
	@%p191 bra 	$L__BB4_42;
	setp.gt.f32 	%p192, %f195, %f32;
	mov.u64 	%rd303, %rd302;
	mov.f32 	%f196, %f195;
	@%p192 bra 	$L__BB4_42;
	setp.lt.s64 	%p193, %rd302, %rd36;
	min.s64 	%rd303, %rd302, %rd36;
	selp.f32 	%f196, %f195, %f32, %p193;
$L__BB4_42:
	mov.b32 	%r395, %f196;
	mov.b32 	%r411, 16;
	mov.b32 	%r412, 31;
	mov.b32 	%r413, -1;
	// begin inline asm
	shfl.sync.down.b32 %r394, %r395, %r411, %r412, %r413;
	// end inline asm
	mov.b32 	%f35, %r394;
	// begin inline asm
	shfl.sync.down.b32 %r399, %r400, %r411, %r412, %r413;
	// end inline asm
	mov.b64 	{%r405, %r410}, %rd303;
	// begin inline asm
	shfl.sync.down.b32 %r404, %r405, %r411, %r412, %r413;
	// end inline asm
	// begin inline asm
	shfl.sync.down.b32 %r409, %r410, %r411, %r412, %r413;
	// end inline asm
	mov.b64 	%rd39, {%r404, %r409};
	setp.gt.s32 	%p194, %r313, 15;
	mov.u64 	%rd355, %rd303;
	mov.f32 	%f247, %f196;
	@%p194 bra 	$L__BB4_46;
	setp.lt.f32 	%p195, %f196, %f35;
	mov.u64 	%rd355, %rd39;
	mov.f32 	%f247, %f35;
	@%p195 bra 	$L__BB4_46;
	setp.gt.f32 	%p196, %f196, %f35;
	mov.u64 	%rd355, %rd303;
	mov.f32 	%f247, %f196;
	@%p196 bra 	$L__BB4_46;
	setp.lt.s64 	%p197, %rd303, %rd39;
	min.s64 	%rd355, %rd303, %rd39;
	selp.f32 	%f247, %f196, %f35, %p197;
$L__BB4_46:
	setp.ne.s32 	%p198, %r313, 0;
	@%p198 bra 	$L__BB4_48;
	shr.u32 	%r414, %r1, 1;
	and.b32  	%r415, %r414, 496;
	mov.u32 	%r416, _ZN6thrust24THRUST_300001_SM_1000_NS8cuda_cub4core6detail5shmemE;
	add.s32 	%r417, %r416, %r415;
	st.shared.f32 	[%r417+8], %f247;
	st.shared.u64 	[%r417+16], %rd355;
$L__BB4_48:
	bar.sync 	0;
	setp.ne.s32 	%p199, %r1, 0;
	@%p199 bra 	$L__BB4_209;
	ld.shared.f32 	%f38, [_ZN6thrust24THRUST_300001_SM_1000_NS8cuda_cub4core6detail5shmemE+24];
	ld.shared.u64 	%rd42, [_ZN6thrust24THRUST_300001_SM_1000_NS8cuda_cub4core6detail5shmemE+32];
	setp.lt.f32 	%p200, %f247, %f38;
	mov.u64 	%rd305, %rd42;
	mov.f32 	%f198, %f38;
	@%p200 bra 	$L__BB4_52;
	setp.lt.f32 	%p201, %f38, %f247;
	mov.u64 	%rd305, %rd355;
	mov.f32 	%f198, %f247;
	@%p201 bra 	$L__BB4_52;
	setp.lt.s64 	%p202, %rd355, %rd42;
	min.s64 	%rd305, %rd355, %rd42;
	selp.f32 	%f198, %f247, %f38, %p202;
$L__BB4_52:
	ld.shared.f32 	%f41, [_ZN6thrust24THRUST_300001_SM_1000_NS8cuda_cub4core6detail5shmemE+40];
	ld.shared.u64 	%rd45, [_ZN6thrust24THRUST_300001_SM_1000_NS8cuda_cub4core6detail5shmemE+48];
	setp.lt.f32 	%p203, %f198, %f41;
	mov.u64 	%rd306, %rd45;
	mov.f32 	%f199, %f41;
	@%p203 bra 	$L__BB4_55;
	setp.lt.f32 	%p204, %f41, %f198;
	mov.u64 	%rd306, %rd305;
	mov.f32 	%f199, %f198;
	@%p204 bra 	$L__BB4_55;
	setp.lt.s64 	%p205, %rd305, %rd45;
	min.s64 	%rd306, %rd305, %rd45;
	selp.f32 	%f199, %f198, %f41, %p205;
$L__BB4_55:
	ld.shared.f32 	%f44, [_ZN6thrust24THRUST_300001_SM_1000_NS8cuda_cub4core6detail5shmemE+56];
	ld.shared.u64 	%rd48, [_ZN6thrust24THRUST_300001_SM_1000_NS8cuda_cub4core6detail5shmemE+64];
	setp.lt.f32 	%p206, %f199, %f44;
	mov.u64 	%rd307, %rd48;
	mov.f32 	%f200, %f44;
	@%p206 bra 	$L__BB4_58;
	setp.lt.f32 	%p207, %f44, %f199;
	mov.u64 	%rd307, %rd306;
	mov.f32 	%f200, %f199;
	@%p207 bra 	$L__BB4_58;
	setp.lt.s64 	%p208, %rd306, %rd48;
	min.s64 	%rd307, %rd306, %rd48;
	selp.f32 	%f200, %f199, %f44, %p208;
$L__BB4_58:
	ld.shared.f32 	%f47, [_ZN6thrust24THRUST_300001_SM_1000_NS8cuda_cub4core6detail5shmemE+72];
	ld.shared.u64 	%rd51, [_ZN6thrust24THRUST_300001_SM_1000_NS8cuda_cub4core6detail5shmemE+80];
	setp.lt.f32 	%p209, %f200, %f47;
	mov.u64 	%rd308, %rd51;
	mov.f32 	%f201, %f47;
	@%p209 bra 	$L__BB4_61;
	setp.lt.f32 	%p210, %f47, %f200;
	mov.u64 	%rd308, %rd307;
	mov.f32 	%f201, %f200;
	@%p210 bra 	$L__BB4_61;
	setp.lt.s64 	%p211, %rd307, %rd51;
	min.s64 	%rd308, %rd307, %rd51;
	selp.f32 	%f201, %f200, %f47, %p211;
$L__BB4_61:
	ld.shared.f32 	%f50, [_ZN6thrust24THRUST_300001_SM_1000_NS8cuda_cub4core6detail5shmemE+88];
	ld.shared.u64 	%rd54, [_ZN6thrust24THRUST_300001_SM_1000_NS8cuda_cub4core6detail5shmemE+96];
	setp.lt.f32 	%p212, %f201, %f50;
	mov.u64 	%rd309, %rd54;
	mov.f32 	%f202, %f50;
	@%p212 bra 	$L__BB4_64;
	setp.lt.f32 	%p213, %f50, %f201;
	mov.u64 	%rd309, %rd308;
	mov.f32 	%f202, %f201;
	@%p213 bra 	$L__BB4_64;
	setp.lt.s64 	%p214, %rd308, %rd54;
	min.s64 	%rd309, %rd308, %rd54;
	selp.f32 	%f202, %f201, %f50, %p214;
$L__BB4_64:
	ld.shared.f32 	%f53, [_ZN6thrust24THRUST_300001_SM_1000_NS8cuda_cub4core6detail5shmemE+104];
	ld.shared.u64 	%rd57, [_ZN6thrust24THRUST_300001_SM_1000_NS8cuda_cub4core6detail5shmemE+112];
	setp.lt.f32 	%p215, %f202, %f53;
	mov.u64 	%rd310, %rd57;
	mov.f32 	%f203, %f53;
	@%p215 bra 	$L__BB4_67;
	setp.lt.f32 	%p216, %f53, %f202;
	mov.u64 	%rd310, %rd309;
	mov.f32 	%f203, %f202;
	@%p216 bra 	$L__BB4_67;
	setp.lt.s64 	%p217, %rd309, %rd57;
	min.s64 	%rd310, %rd309, %rd57;
	selp.f32 	%f203, %f202, %f53, %p217;
$L__BB4_67:
	ld.shared.f32 	%f56, [_ZN6thrust24THRUST_300001_SM_1000_NS8cuda_cub4core6detail5shmemE+120];
	ld.shared.u64 	%rd60, [_ZN6thrust24THRUST_300001_SM_1000_NS8cuda_cub4core6detail5shmemE+128];
	setp.lt.f32 	%p218, %f203, %f56;
	mov.f32 	%f247, %f56;
	mov.u64 	%rd355, %rd60;
	@%p218 bra 	$L__BB4_209;
	setp.lt.f32 	%p219, %f56, %f203;
	mov.f32 	%f247, %f203;
	mov.u64 	%rd355, %rd310;
	@%p219 bra 	$L__BB4_209;
	setp.lt.s64 	%p220, %rd310, %rd60;
	min.s64 	%rd355, %rd310, %rd60;
	selp.f32 	%f247, %f203, %f56, %p220;
	bra.uni 	$L__BB4_209;
$L__BB4_70:
	// begin inline asm
	mov.u32 %r200, %laneid;
	// end inline asm
	and.b32  	%r221, %r1, 992;
	add.s32 	%r222, %r221, 32;
	setp.gt.s32 	%p127, %r222, %r37;
	not.b32 	%r223, %r221;
	add.s32 	%r224, %r37, %r223;
	selp.b32 	%r219, %r224, 31, %p127;
	mov.b32 	%r202, %f191;
	mov.b32 	%r218, 1;
	mov.b32 	%r220, -1;
	// begin inline asm
	shfl.sync.down.b32 %r201, %r202, %r218, %r219, %r220;
	// end inline asm
	mov.b32 	%f58, %r201;
	// begin inline asm
	shfl.sync.down.b32 %r206, %r207, %r218, %r219, %r220;
	// end inline asm
	mov.b64 	{%r212, %r217}, %rd298;
	// begin inline asm
	shfl.sync.down.b32 %r211, %r212, %r218, %r219, %r220;
	// end inline asm
	// begin inline asm
	shfl.sync.down.b32 %r216, %r217, %r218, %r219, %r220;
	// end inline asm
	mov.b64 	%rd62, {%r211, %r216};
	setp.ge.s32 	%p128, %r200, %r219;
	mov.u64 	%rd311, %rd298;
	mov.f32 	%f204, %f191;
	@%p128 bra 	$L__BB4_74;
	setp.lt.f32 	%p129, %f191, %f58;
	mov.u64 	%rd311, %rd62;
	mov.f32 	%f204, %f58;
	@%p129 bra 	$L__BB4_74;
	setp.gt.f32 	%p130, %f191, %f58;
	mov.u64 	%rd311, %rd298;
	mov.f32 	%f204, %f191;
	@%p130 bra 	$L__BB4_74;
	setp.lt.s64 	%p131, %rd298, %rd62;
	min.s64 	%rd311, %rd298, %rd62;
	selp.f32 	%f204, %f191, %f58, %p131;
$L__BB4_74:
	mov.b32 	%r226, %f204;
	mov.b32 	%r242, 2;
	mov.b32 	%r244, -1;
	// begin inline asm
	shfl.sync.down.b32 %r225, %r226, %r242, %r219, %r244;
	// end inline asm
	mov.b32 	%f61, %r225;
	// begin inline asm
	shfl.sync.down.b32 %r230, %r231, %r242, %r219, %r244;
	// end inline asm
	mov.b64 	{%r236, %r241}, %rd311;
	// begin inline asm
	shfl.sync.down.b32 %r235, %r236, %r242, %r219, %r244;
	// end inline asm
	// begin inline asm
	shfl.sync.down.b32 %r240, %r241, %r242, %r219, %r244;
	// end inline asm
	mov.b64 	%rd65, {%r235, %r240};
	add.s32 	%r245, %r200, 2;
	setp.gt.s32 	%p132, %r245, %r219;
	mov.u64 	%rd312, %rd311;
	mov.f32 	%f205, %f204;
	@%p132 bra 	$L__BB4_78;
	setp.lt.f32 	%p133, %f204, %f61;
	mov.u64 	%rd312, %rd65;
	mov.f32 	%f205, %f61;
	@%p133 bra 	$L__BB4_78;
	setp.gt.f32 	%p134, %f204, %f61;
	mov.u64 	%rd312, %rd311;
	mov.f32 	%f205, %f204;
	@%p134 bra 	$L__BB4_78;
	setp.lt.s64 	%p135, %rd311, %rd65;
	min.s64 	%rd312, %rd311, %rd65;
	selp.f32 	%f205, %f204, %f61, %p135;
$L__BB4_78:
	mov.b32 	%r247, %f205;
	mov.b32 	%r263, 4;
	mov.b32 	%r265, -1;
	// begin inline asm
	shfl.sync.down.b32 %r246, %r247, %r263, %r219, %r265;
	// end inline asm
	mov.b32 	%f64, %r246;
	// begin inline asm
	shfl.sync.down.b32 %r251, %r252, %r263, %r219, %r265;
	// end inline asm
	mov.b64 	{%r257, %r262}, %rd312;
	// begin inline asm
	shfl.sync.down.b32 %r256, %r257, %r263, %r219, %r265;
	// end inline asm
	// begin inline asm
	shfl.sync.down.b32 %r261, %r262, %r263, %r219, %r265;
	// end inline asm
	mov.b64 	%rd68, {%r256, %r261};
	add.s32 	%r266, %r200, 4;
	setp.gt.s32 	%p136, %r266, %r219;
	mov.f32 	%f206, %f205;
	mov.u64 	%rd313, %rd312;
	@%p136 bra 	$L__BB4_82;
	setp.lt.f32 	%p137, %f205, %f64;
	mov.f32 	%f206, %f64;
	mov.u64 	%rd313, %rd68;
	@%p137 bra 	$L__BB4_82;
	setp.gt.f32 	%p138, %f205, %f64;
	mov.f32 	%f206, %f205;
	mov.u64 	%rd313, %rd312;
	@%p138 bra 	$L__BB4_82;
	setp.lt.s64 	%p139, %rd312, %rd68;
	selp.f32 	%f206, %f205, %f64, %p139;
	min.s64 	%rd313, %rd312, %rd68;
$L__BB4_82:
	mov.b32 	%r268, %f206;
	mov.b32 	%r284, 8;
	mov.b32 	%r286, -1;
	// begin inline asm
	shfl.sync.down.b32 %r267, %r268, %r284, %r219, %r286;
	// end inline asm
	mov.b32 	%f67, %r267;
	// begin inline asm
	shfl.sync.down.b32 %r272, %r273, %r284, %r219, %r286;
	// end inline asm
	mov.b64 	{%r278, %r283}, %rd313;
	// begin inline asm
	shfl.sync.down.b32 %r277, %r278, %r284, %r219, %r286;
	// end inline asm
	// begin inline asm
	shfl.sync.down.b32 %r282, %r283, %r284, %r219, %r286;
	// end inline asm
	mov.b64 	%rd71, {%r277, %r282};
	add.s32 	%r287, %r200, 8;
	setp.gt.s32 	%p140, %r287, %r219;
	mov.f32 	%f207, %f206;
	mov.u64 	%rd314, %rd313;
	@%p140 bra 	$L__BB4_86;
	setp.lt.f32 	%p141, %f206, %f67;
	mov.f32 	%f207, %f67;
	mov.u64 	%rd314, %rd71;
	@%p141 bra 	$L__BB4_86;
	setp.gt.f32 	%p142, %f206, %f67;
	mov.f32 	%f207, %f206;
	mov.u64 	%rd314, %rd313;
	@%p142 bra 	$L__BB4_86;
	setp.lt.s64 	%p143, %rd313, %rd71;
	selp.f32 	%f207, %f206, %f67, %p143;
	min.s64 	%rd314, %rd313, %rd71;
$L__BB4_86:
	mov.b32 	%r289, %f207;
	mov.b32 	%r305, 16;
	mov.b32 	%r307, -1;
	// begin inline asm
	shfl.sync.down.b32 %r288, %r289, %r305, %r219, %r307;
	// end inline asm
	mov.b32 	%f70, %r288;
	// begin inline asm
	shfl.sync.down.b32 %r293, %r294, %r305, %r219, %r307;
	// end inline asm
	mov.b64 	{%r299, %r304}, %rd314;
	// begin inline asm
	shfl.sync.down.b32 %r298, %r299, %r305, %r219, %r307;
	// end inline asm
	// begin inline asm
	shfl.sync.down.b32 %r303, %r304, %r305, %r219, %r307;
	// end inline asm
	mov.b64 	%rd74, {%r298, %r303};
	add.s32 	%r308, %r200, 16;
	setp.gt.s32 	%p144, %r308, %r219;
	mov.f32 	%f247, %f207;
	mov.u64 	%rd355, %rd314;
	@%p144 bra 	$L__BB4_90;
	setp.lt.f32 	%p145, %f207, %f70;
	mov.f32 	%f247, %f70;
	mov.u64 	%rd355, %rd74;
	@%p145 bra 	$L__BB4_90;
	setp.gt.f32 	%p146, %f207, %f70;
	mov.f32 	%f247, %f207;
	mov.u64 	%rd355, %rd314;
	@%p146 bra 	$L__BB4_90;
	setp.lt.s64 	%p147, %rd314, %rd74;
	selp.f32 	%f247, %f207, %f70, %p147;
	min.s64 	%rd355, %rd314, %rd74;
$L__BB4_90:
	setp.ne.s32 	%p148, %r200, 0;
	@%p148 bra 	$L__BB4_92;
	shr.u32 	%r309, %r1, 1;
	and.b32  	%r310, %r309, 496;
	mov.u32 	%r311, _ZN6thrust24THRUST_300001_SM_1000_NS8cuda_cub4core6detail5shmemE;
	add.s32 	%r312, %r311, %r310;
	st.shared.f32 	[%r312+8], %f247;
	st.shared.u64 	[%r312+16], %rd355;
$L__BB4_92:
	bar.sync 	0;
	setp.ne.s32 	%p149, %r1, 0;
	@%p149 bra 	$L__BB4_209;
	setp.lt.s32 	%p150, %r37, 33;
	mov.f32 	%f209, %f247;
	mov.u64 	%rd316, %rd355;
	@%p150 bra 	$L__BB4_97;
	ld.shared.f32 	%f73, [_ZN6thrust24THRUST_300001_SM_1000_NS8cuda_cub4core6detail5shmemE+24];
	ld.shared.u64 	%rd77, [_ZN6thrust24THRUST_300001_SM_1000_NS8cuda_cub4core6detail5shmemE+32];
	setp.lt.f32 	%p151, %f247, %f73;
	mov.f32 	%f209, %f73;
	mov.u64 	%rd316, %rd77;
	@%p151 bra 	$L__BB4_97;
	setp.lt.f32 	%p152, %f73, %f247;
	mov.f32 	%f209, %f247;
	mov.u64 	%rd316, %rd355;
	@%p152 bra 	$L__BB4_97;
	setp.lt.s64 	%p153, %rd355, %rd77;
	selp.f32 	%f209, %f247, %f73, %p153;
	min.s64 	%rd316, %rd355, %rd77;
$L__BB4_97:
	setp.lt.s32 	%p154, %r37, 65;
	mov.f32 	%f210, %f209;
	mov.u64 	%rd317, %rd316;
	@%p154 bra 	$L__BB4_101;
	ld.shared.f32 	%f76, [_ZN6thrust24THRUST_300001_SM_1000_NS8cuda_cub4core6detail5shmemE+40];
	ld.shared.u64 	%rd80, [_ZN6thrust24THRUST_300001_SM_1000_NS8cuda_cub4core6detail5shmemE+48];
	setp.lt.f32 	%p155, %f209, %f76;
	mov.f32 	%f210, %f76;
	mov.u64 	%rd317, %rd80;
	@%p155 bra 	$L__BB4_101;
	setp.lt.f32 	%p156, %f76, %f209;
	mov.f32 	%f210, %f209;
	mov.u64 	%rd317, %rd316;
	@%p156 bra 	$L__BB4_101;
	setp.lt.s64 	%p157, %rd316, %rd80;
	selp.f32 	%f210, %f209, %f76, %p157;
	min.s64 	%rd317, %rd316, %rd80;
$L__BB4_101:
	setp.lt.s32 	%p158, %r37, 97;
	mov.f32 	%f211, %f210;
	mov.u64 	%rd318, %rd317;
	@%p158 bra 	$L__BB4_105;
	ld.shared.f32 	%f79, [_ZN6thrust24THRUST_300001_SM_1000_NS8cuda_cub4core6detail5shmemE+56];
	ld.shared.u64 	%rd83, [_ZN6thrust24THRUST_300001_SM_1000_NS8cuda_cub4core6detail5shmemE+64];
	setp.lt.f32 	%p159, %f210, %f79;
	mov.f32 	%f211, %f79;
	mov.u64 	%rd318, %rd83;
	@%p159 bra 	$L__BB4_105;
	setp.lt.f32 	%p160, %f79, %f210;
	mov.f32 	%f211, %f210;
	mov.u64 	%rd318, %rd317;
	@%p160 bra 	$L__BB4_105;
	setp.lt.s64 	%p161, %rd317, %rd83;
	selp.f32 	%f211, %f210, %f79, %p161;
	min.s64 	%rd318, %rd317, %rd83;
$L__BB4_105:
	setp.lt.s32 	%p162, %r37, 129;
	mov.f32 	%f212, %f211;
	mov.u64 	%rd319, %rd318;
	@%p162 bra 	$L__BB4_109;
	ld.shared.f32 	%f82, [_ZN6thrust24THRUST_300001_SM_1000_NS8cuda_cub4core6detail5shmemE+72];
	ld.shared.u64 	%rd86, [_ZN6thrust24THRUST_300001_SM_1000_NS8cuda_cub4core6detail5shmemE+80];
	setp.lt.f32 	%p163, %f211, %f82;
	mov.f32 	%f212, %f82;
	mov.u64 	%rd319, %rd86;
	@%p163 bra 	$L__BB4_109;
	setp.lt.f32 	%p164, %f82, %f211;
	mov.f32 	%f212, %f211;
	mov.u64 	%rd319, %rd318;
	@%p164 bra 	$L__BB4_109;
	setp.lt.s64 	%p165, %rd318, %rd86;
	selp.f32 	%f212, %f211, %f82, %p165;
	min.s64 	%rd319, %rd318, %rd86;
$L__BB4_109:
	setp.lt.s32 	%p166, %r37, 161;
	mov.f32 	%f213, %f212;
	mov.u64 	%rd320, %rd319;
	@%p166 bra 	$L__BB4_113;
	ld.shared.f32 	%f85, [_ZN6thrust24THRUST_300001_SM_1000_NS8cuda_cub4core6detail5shmemE+88];
	ld.shared.u64 	%rd89, [_ZN6thrust24THRUST_300001_SM_1000_NS8cuda_cub4core6detail5shmemE+96];
	setp.lt.f32 	%p167, %f212, %f85;
	mov.f32 	%f213, %f85;
	mov.u64 	%rd320, %rd89;
	@%p167 bra 	$L__BB4_113;
	setp.lt.f32 	%p168, %f85, %f212;
	mov.f32 	%f213, %f212;
	mov.u64 	%rd320, %rd319;
	@%p168 bra 	$L__BB4_113;
	setp.lt.s64 	%p169, %rd319, %rd89;
	selp.f32 	%f213, %f212, %f85, %p169;
	min.s64 	%rd320, %rd319, %rd89;
$L__BB4_113:
	setp.lt.s32 	%p170, %r37, 193;
	mov.f32 	%f214, %f213;
	mov.u64 	%rd321, %rd320;
	@%p170 bra 	$L__BB4_117;
	ld.shared.f32 	%f88, [_ZN6thrust24THRUST_300001_SM_1000_NS8cuda_cub4core6detail5shmemE+104];
	ld.shared.u64 	%rd92, [_ZN6thrust24THRUST_300001_SM_1000_NS8cuda_cub4core6detail5shmemE+112];
	setp.lt.f32 	%p171, %f213, %f88;
	mov.f32 	%f214, %f88;
	mov.u64 	%rd321, %rd92;
	@%p171 bra 	$L__BB4_117;
	setp.lt.f32 	%p172, %f88, %f213;
	mov.f32 	%f214, %f213;
	mov.u64 	%rd321, %rd320;
	@%p172 bra 	$L__BB4_117;
	setp.lt.s64 	%p173, %rd320, %rd92;
	selp.f32 	%f214, %f213, %f88, %p173;
	min.s64 	%rd321, %rd320, %rd92;
$L__BB4_117:
	setp.lt.s32 	%p174, %r37, 225;
	mov.f32 	%f247, %f214;
	mov.u64 	%rd355, %rd321;
	@%p174 bra 	$L__BB4_209;
	ld.shared.f32 	%f91, [_ZN6thrust24THRUST_300001_SM_1000_NS8cuda_cub4core6detail5shmemE+120];
	ld.shared.u64 	%rd95, [_ZN6thrust24THRUST_300001_SM_1000_NS8cuda_cub4core6detail5shmemE+128];
	setp.lt.f32 	%p175, %f214, %f91;
	mov.f32 	%f247, %f91;
	mov.u64 	%rd355, %rd95;
	@%p175 bra 	$L__BB4_209;
	setp.lt.f32 	%p176, %f91, %f214;
	mov.f32 	%f247, %f214;
	mov.u64 	%rd355, %rd321;
	@%p176 bra 	$L__BB4_209;
	setp.lt.s64 	%p177, %rd321, %rd95;
	selp.f32 	%f247, %f214, %f91, %p177;
	min.s64 	%rd355, %rd321, %rd95;
	bra.uni 	$L__BB4_209;
$L__BB4_121:
	mov.u32 	%r16, %tid.x;
	mul.wide.u32 	%rd208, %r16, 16;
	add.s64 	%rd189, %rd186, %rd208;
	// begin inline asm
	ld.global.nc.u64 %rd188, [%rd189];
	// end inline asm
	mov.b64 	{%r38, %r39}, %rd188;
	mov.b32 	%f93, %r38;
	add.s64 	%rd191, %rd189, 8;
	// begin inline asm
	ld.global.nc.u64 %rd190, [%rd191];
	// end inline asm
	add.s64 	%rd193, %rd189, 4096;
	// begin inline asm
	ld.global.nc.u64 %rd192, [%rd193];
	// end inline asm
	mov.b64 	{%r40, %r41}, %rd192;
	mov.b32 	%f215, %r40;
	add.s64 	%rd195, %rd189, 4104;
	// begin inline asm
	ld.global.nc.u64 %rd322, [%rd195];
	// end inline asm
	add.s64 	%rd197, %rd189, 8192;
	// begin inline asm
	ld.global.nc.u64 %rd196, [%rd197];
	// end inline asm
	mov.b64 	{%r42, %r43}, %rd196;
	mov.b32 	%f216, %r42;
	add.s64 	%rd199, %rd189, 8200;
	// begin inline asm
	ld.global.nc.u64 %rd323, [%rd199];
	// end inline asm
	add.s64 	%rd201, %rd189, 12288;
	// begin inline asm
	ld.global.nc.u64 %rd200, [%rd201];
	// end inline asm
	mov.b64 	{%r44, %r45}, %rd200;
	mov.b32 	%f217, %r44;
	add.s64 	%rd203, %rd189, 12296;
	// begin inline asm
	ld.global.nc.u64 %rd324, [%rd203];
	// end inline asm
	add.s64 	%rd205, %rd189, 16384;
	// begin inline asm
	ld.global.nc.u64 %rd204, [%rd205];
	// end inline asm
	mov.b64 	{%r46, %r47}, %rd204;
	mov.b32 	%f234, %r46;
	add.s64 	%rd207, %rd189, 16392;
	// begin inline asm
	ld.global.nc.u64 %rd342, [%rd207];
	// end inline asm
	setp.lt.f32 	%p3, %f93, %f215;
	@%p3 bra 	$L__BB4_123;
	setp.lt.f32 	%p4, %f215, %f93;
	setp.lt.s64 	%p5, %rd190, %rd322;
	or.pred  	%p6, %p4, %p5;
	selp.f32 	%f215, %f93, %f215, %p6;
	selp.b64 	%rd322, %rd190, %rd322, %p6;
$L__BB4_123:
	setp.lt.f32 	%p7, %f215, %f216;
	@%p7 bra 	$L__BB4_125;
	setp.lt.f32 	%p8, %f216, %f215;
	setp.lt.s64 	%p9, %rd322, %rd323;
	or.pred  	%p10, %p8, %p9;
	selp.f32 	%f216, %f215, %f216, %p10;
	selp.b64 	%rd323, %rd322, %rd323, %p10;
$L__BB4_125:
	setp.lt.f32 	%p11, %f216, %f217;
	@%p11 bra 	$L__BB4_127;
	setp.lt.f32 	%p12, %f217, %f216;
	setp.lt.s64 	%p13, %rd323, %rd324;
	or.pred  	%p14, %p12, %p13;
	selp.f32 	%f217, %f216, %f217, %p14;
	selp.b64 	%rd324, %rd323, %rd324, %p14;
$L__BB4_127:
	setp.lt.f32 	%p15, %f217, %f234;
	@%p15 bra 	$L__BB4_129;
	setp.lt.f32 	%p16, %f234, %f217;
	setp.lt.s64 	%p17, %rd324, %rd342;
	or.pred  	%p18, %p16, %p17;
	selp.f32 	%f234, %f217, %f234, %p18;
	selp.b64 	%rd342, %rd324, %rd342, %p18;
$L__BB4_129:
	setp.lt.u32 	%p19, %r37, 2560;
	mov.b32 	%r425, 1280;
	@%p19 bra 	$L__BB4_142;
	mov.b32 	%r424, 1280;
	mov.f32 	%f219, %f234;
	mov.u64 	%rd326, %rd342;
$L__BB4_131:
	add.s32 	%r50, %r424, %r16;
	mul.wide.u32 	%rd229, %r50, 16;
	add.s64 	%rd210, %rd186, %rd229;
	// begin inline asm
	ld.global.nc.u64 %rd209, [%rd210];
	// end inline asm
	mov.b64 	{%r51, %r52}, %rd209;
	mov.b32 	%f220, %r51;
	add.s64 	%rd212, %rd210, 8;
	// begin inline asm
	ld.global.nc.u64 %rd327, [%rd212];
	// end inline asm
	add.s64 	%rd214, %rd210, 4096;
	// begin inline asm
	ld.global.nc.u64 %rd213, [%rd214];
	// end inline asm
	mov.b64 	{%r53, %r54}, %rd213;
	mov.b32 	%f221, %r53;
	add.s64 	%rd216, %rd210, 4104;
	// begin inline asm
	ld.global.nc.u64 %rd328, [%rd216];
	// end inline asm
	add.s64 	%rd218, %rd210, 8192;
	// begin inline asm
	ld.global.nc.u64 %rd217, [%rd218];
	// end inline asm
	mov.b64 	{%r55, %r56}, %rd217;
	mov.b32 	%f222, %r55;
	add.s64 	%rd220, %rd210, 8200;
	// begin inline asm
	ld.global.nc.u64 %rd329, [%rd220];
	// end inline asm
	add.s64 	%rd222, %rd210, 12288;
	// begin inline asm
	ld.global.nc.u64 %rd221, [%rd222];
	// end inline asm
	mov.b64 	{%r57, %r58}, %rd221;
	mov.b32 	%f223, %r57;
	add.s64 	%rd224, %rd210, 12296;
	// begin inline asm
	ld.global.nc.u64 %rd330, [%rd224];
	// end inline asm
	add.s64 	%rd226, %rd210, 16384;
	// begin inline asm
	ld.global.nc.u64 %rd225, [%rd226];
	// end inline asm
	mov.b64 	{%r59, %r60}, %rd225;
	mov.b32 	%f234, %r59;
	add.s64 	%rd228, %rd210, 16392;
	// begin inline asm
	ld.global.nc.u64 %rd342, [%rd228];
	// end inline asm
	setp.lt.f32 	%p20, %f219, %f220;
	@%p20 bra 	$L__BB4_133;
	setp.lt.f32 	%p21, %f220, %f219;
	setp.lt.s64 	%p22, %rd326, %rd327;
	or.pred  	%p23, %p21, %p22;
	selp.f32 	%f220, %f219, %f220, %p23;
	selp.b64 	%rd327, %rd326, %rd327, %p23;
$L__BB4_133:
	setp.lt.f32 	%p24, %f220, %f221;
	@%p24 bra 	$L__BB4_135;
	setp.lt.f32 	%p25, %f221, %f220;
	setp.lt.s64 	%p26, %rd327, %rd328;
	or.pred  	%p27, %p25, %p26;
	selp.f32 	%f221, %f220, %f221, %p27;
	selp.b64 	%rd328, %rd327, %rd328, %p27;
$L__BB4_135:
	setp.lt.f32 	%p28, %f221, %f222;
	@%p28 bra 	$L__BB4_137;
	setp.lt.f32 	%p29, %f222, %f221;
	setp.lt.s64 	%p30, %rd328, %rd329;
	or.pred  	%p31, %p29, %p30;
	selp.f32 	%f222, %f221, %f222, %p31;
	selp.b64 	%rd329, %rd328, %rd329, %p31;
$L__BB4_137:
	setp.lt.f32 	%p32, %f222, %f223;
	@%p32 bra 	$L__BB4_139;
	setp.lt.f32 	%p33, %f223, %f222;
	setp.lt.s64 	%p34, %rd329, %rd330;
	or.pred  	%p35, %p33, %p34;
	selp.f32 	%f223, %f222, %f223, %p35;
	selp.b64 	%rd330, %rd329, %rd330, %p35;
$L__BB4_139:
	setp.lt.f32 	%p36, %f223, %f234;
	@%p36 bra 	$L__BB4_141;
	setp.lt.f32 	%p37, %f234, %f223;
	setp.lt.s64 	%p38, %rd330, %rd342;
	or.pred  	%p39, %p37, %p38;
	selp.f32 	%f234, %f223, %f234, %p39;
	selp.b64 	%rd342, %rd330, %rd342, %p39;
$L__BB4_141:
	add.s32 	%r425, %r424, 1280;
	add.s32 	%r61, %r424, 2560;
	setp.le.s32 	%p40, %r61, %r37;
	mov.u32 	%r424, %r425;
	mov.f32 	%f219, %f234;
	mov.u64 	%rd326, %rd342;
	@%p40 bra 	$L__BB4_131;
$L__BB4_142:
	setp.le.s32 	%p41, %r37, %r425;
	@%p41 bra 	$L__BB4_165;
	sub.s32 	%r20, %r37, %r425;
	setp.ge.s32 	%p42, %r16, %r20;
	@%p42 bra 	$L__BB4_165;
	not.b32 	%r62, %r16;
	add.s32 	%r63, %r37, %r62;
	sub.s32 	%r21, %r63, %r425;
	and.b32  	%r64, %r21, 768;
	setp.eq.s32 	%p43, %r64, 768;
	mov.u32 	%r429, %r16;
	@%p43 bra 	$L__BB4_150;
	add.s32 	%r427, %r16, %r425;
	shr.u32 	%r65, %r21, 8;
	add.s32 	%r66, %r65, 1;
	and.b32  	%r67, %r66, 3;
	neg.s32 	%r426, %r67;
	mov.u32 	%r429, %r16;
$L__BB4_146:
	.pragma "nounroll";
	mov.u64 	%rd127, %rd342;
	mov.f32 	%f123, %f234;
	mul.wide.u32 	%rd235, %r427, 16;
	add.s64 	%rd232, %rd186, %rd235;
	// begin inline asm
	ld.global.nc.u64 %rd231, [%rd232];
	// end inline asm
	mov.b64 	{%r68, %r69}, %rd231;
	mov.b32 	%f124, %r68;
	add.s64 	%rd234, %rd232, 8;
	// begin inline asm
	ld.global.nc.u64 %rd233, [%rd234];
	// end inline asm
	setp.lt.f32 	%p44, %f123, %f124;
	mov.f32 	%f234, %f124;
	mov.u64 	%rd342, %rd233;
	@%p44 bra 	$L__BB4_149;
	setp.lt.f32 	%p45, %f124, %f123;
	mov.f32 	%f234, %f123;
	mov.u64 	%rd342, %rd127;
	@%p45 bra 	$L__BB4_149;
	setp.lt.s64 	%p46, %rd127, %rd233;
	selp.f32 	%f234, %f123, %f124, %p46;
	min.s64 	%rd342, %rd127, %rd233;
$L__BB4_149:
	add.s32 	%r429, %r429, 256;
	add.s32 	%r427, %r427, 256;
	add.s32 	%r426, %r426, 1;
	setp.ne.s32 	%p47, %r426, 0;
	@%p47 bra 	$L__BB4_146;
$L__BB4_150:
	setp.lt.u32 	%p48, %r21, 768;
	@%p48 bra 	$L__BB4_165;
	cvt.u64.u32 	%rd236, %r429;
	cvt.u64.u32 	%rd237, %r425;
	add.s64 	%rd238, %rd236, %rd237;
	shl.b64 	%rd239, %rd238, 4;
	add.s64 	%rd240, %rd239, %rd186;
	add.s64 	%rd337, %rd240, 12296;
	add.s32 	%r430, %r429, %r425;
$L__BB4_152:
	mul.wide.u32 	%rd245, %r430, 16;
	add.s64 	%rd242, %rd186, %rd245;
	// begin inline asm
	ld.global.nc.u64 %rd241, [%rd242];
	// end inline asm
	mov.b64 	{%r70, %r71}, %rd241;
	mov.b32 	%f130, %r70;
	add.s64 	%rd244, %rd242, 8;
	// begin inline asm
	ld.global.nc.u64 %rd243, [%rd244];
	// end inline asm
	setp.lt.f32 	%p49, %f234, %f130;
	mov.f32 	%f231, %f130;
	mov.u64 	%rd339, %rd243;
	@%p49 bra 	$L__BB4_155;
	setp.lt.f32 	%p50, %f130, %f234;
	mov.f32 	%f231, %f234;
	mov.u64 	%rd339, %rd342;
	@%p50 bra 	$L__BB4_155;
	setp.lt.s64 	%p51, %rd342, %rd243;
	selp.f32 	%f231, %f234, %f130, %p51;
	min.s64 	%rd339, %rd342, %rd243;
$L__BB4_155:
	add.s64 	%rd247, %rd337, -8200;
	// begin inline asm
	ld.global.nc.u64 %rd246, [%rd247];
	// end inline asm
	mov.b64 	{%r72, %r73}, %rd246;
	mov.b32 	%f133, %r72;
	add.s64 	%rd249, %rd337, -8192;
	// begin inline asm
	ld.global.nc.u64 %rd248, [%rd249];
	// end inline asm
	setp.lt.f32 	%p52, %f231, %f133;
	mov.f32 	%f232, %f133;
	mov.u64 	%rd340, %rd248;
	@%p52 bra 	$L__BB4_158;
	setp.lt.f32 	%p53, %f133, %f231;
	mov.f32 	%f232, %f231;
	mov.u64 	%rd340, %rd339;
	@%p53 bra 	$L__BB4_158;
	setp.lt.s64 	%p54, %rd339, %rd248;
	selp.f32 	%f232, %f231, %f133, %p54;
	min.s64 	%rd340, %rd339, %rd248;
$L__BB4_158:
	add.s64 	%rd251, %rd337, -4104;
	// begin inline asm
	ld.global.nc.u64 %rd250, [%rd251];
	// end inline asm
	mov.b64 	{%r74, %r75}, %rd250;
	mov.b32 	%f136, %r74;
	add.s64 	%rd253, %rd337, -4096;
	// begin inline asm
	ld.global.nc.u64 %rd252, [%rd253];
	// end inline asm
	setp.lt.f32 	%p55, %f232, %f136;
	mov.f32 	%f233, %f136;
	mov.u64 	%rd341, %rd252;
	@%p55 bra 	$L__BB4_161;
	setp.lt.f32 	%p56, %f136, %f232;
	mov.f32 	%f233, %f232;
	mov.u64 	%rd341, %rd340;
	@%p56 bra 	$L__BB4_161;
	setp.lt.s64 	%p57, %rd340, %rd252;
	selp.f32 	%f233, %f232, %f136, %p57;
	min.s64 	%rd341, %rd340, %rd252;
$L__BB4_161:
	add.s64 	%rd255, %rd337, -8;
	// begin inline asm
	ld.global.nc.u64 %rd254, [%rd255];
	// end inline asm
	mov.b64 	{%r76, %r77}, %rd254;
	mov.b32 	%f139, %r76;
	// begin inline asm
	ld.global.nc.u64 %rd256, [%rd337];
	// end inline asm
	setp.lt.f32 	%p58, %f233, %f139;
	mov.f32 	%f234, %f139;
	mov.u64 	%rd342, %rd256;
	@%p58 bra 	$L__BB4_164;
	setp.lt.f32 	%p59, %f139, %f233;
	mov.f32 	%f234, %f233;
	mov.u64 	%rd342, %rd341;
	@%p59 bra 	$L__BB4_164;
	setp.lt.s64 	%p60, %rd341, %rd256;
	selp.f32 	%f234, %f233, %f139, %p60;
	min.s64 	%rd342, %rd341, %rd256;
$L__BB4_164:
	add.s32 	%r429, %r429, 1024;
	add.s64 	%rd337, %rd337, 16384;
	add.s32 	%r430, %r430, 1024;
	setp.lt.s32 	%p61, %r429, %r20;
	@%p61 bra 	$L__BB4_152;
$L__BB4_165:
	// begin inline asm
	mov.u32 %r78, %laneid;
	// end inline asm
	mov.b32 	%r80, %f234;
	mov.b32 	%r96, 1;
	mov.b32 	%r97, 31;
	mov.b32 	%r98, -1;
	// begin inline asm
	shfl.sync.down.b32 %r79, %r80, %r96, %r97, %r98;
	// end inline asm
	mov.b32 	%f143, %r79;
	// begin inline asm
	shfl.sync.down.b32 %r84, %r85, %r96, %r97, %r98;
	// end inline asm
	mov.b64 	{%r90, %r95}, %rd342;
	// begin inline asm
	shfl.sync.down.b32 %r89, %r90, %r96, %r97, %r98;
	// end inline asm
	// begin inline asm
	shfl.sync.down.b32 %r94, %r95, %r96, %r97, %r98;
	// end inline asm
	mov.b64 	%rd150, {%r89, %r94};
	setp.gt.s32 	%p62, %r78, 30;
	mov.f32 	%f236, %f234;
	mov.u64 	%rd344, %rd342;
	@%p62 bra 	$L__BB4_169;
	setp.lt.f32 	%p63, %f234, %f143;
	mov.f32 	%f236, %f143;
	mov.u64 	%rd344, %rd150;
	@%p63 bra 	$L__BB4_169;
	setp.gt.f32 	%p64, %f234, %f143;
	mov.f32 	%f236, %f234;
	mov.u64 	%rd344, %rd342;
	@%p64 bra 	$L__BB4_169;
	setp.lt.s64 	%p65, %rd342, %rd150;
	selp.f32 	%f236, %f234, %f143, %p65;
	min.s64 	%rd344, %rd342, %rd150;
$L__BB4_169:
	mov.b32 	%r100, %f236;
	mov.b32 	%r116, 2;
	mov.b32 	%r117, 31;
	mov.b32 	%r118, -1;
	// begin inline asm
	shfl.sync.down.b32 %r99, %r100, %r116, %r117, %r118;
	// end inline asm
	mov.b32 	%f146, %r99;
	// begin inline asm
	shfl.sync.down.b32 %r104, %r105, %r116, %r117, %r118;
	// end inline asm
	mov.b64 	{%r110, %r115}, %rd344;
	// begin inline asm
	shfl.sync.down.b32 %r109, %r110, %r116, %r117, %r118;
	// end inline asm
	// begin inline asm
	shfl.sync.down.b32 %r114, %r115, %r116, %r117, %r118;
	// end inline asm
	mov.b64 	%rd153, {%r109, %r114};
	setp.gt.s32 	%p66, %r78, 29;
	mov.f32 	%f237, %f236;
	mov.u64 	%rd345, %rd344;
	@%p66 bra 	$L__BB4_173;
	setp.lt.f32 	%p67, %f236, %f146;
	mov.f32 	%f237, %f146;
	mov.u64 	%rd345, %rd153;
	@%p67 bra 	$L__BB4_173;
	setp.gt.f32 	%p68, %f236, %f146;
	mov.f32 	%f237, %f236;
	mov.u64 	%rd345, %rd344;
	@%p68 bra 	$L__BB4_173;
	setp.lt.s64 	%p69, %rd344, %rd153;
	selp.f32 	%f237, %f236, %f146, %p69;
	min.s64 	%rd345, %rd344, %rd153;
$L__BB4_173:
	mov.b32 	%r120, %f237;
	mov.b32 	%r136, 4;
	mov.b32 	%r137, 31;
	mov.b32 	%r138, -1;
	// begin inline asm
	shfl.sync.down.b32 %r119, %r120, %r136, %r137, %r138;
	// end inline asm
	mov.b32 	%f149, %r119;
	// begin inline asm
	shfl.sync.down.b32 %r124, %r125, %r136, %r137, %r138;
	// end inline asm
	mov.b64 	{%r130, %r135}, %rd345;
	// begin inline asm
	shfl.sync.down.b32 %r129, %r130, %r136, %r137, %r138;
	// end inline asm
	// begin inline asm
	shfl.sync.down.b32 %r134, %r135, %r136, %r137, %r138;
	// end inline asm
	mov.b64 	%rd156, {%r129, %r134};
	setp.gt.s32 	%p70, %r78, 27;
	mov.f32 	%f238, %f237;
	mov.u64 	%rd346, %rd345;
	@%p70 bra 	$L__BB4_177;
	setp.lt.f32 	%p71, %f237, %f149;
	mov.f32 	%f238, %f149;
	mov.u64 	%rd346, %rd156;
	@%p71 bra 	$L__BB4_177;
	setp.gt.f32 	%p72, %f237, %f149;
	mov.f32 	%f238, %f237;
	mov.u64 	%rd346, %rd345;
	@%p72 bra 	$L__BB4_177;
	setp.lt.s64 	%p73, %rd345, %rd156;
	selp.f32 	%f238, %f237, %f149, %p73;
	min.s64 	%rd346, %rd345, %rd156;
$L__BB4_177:
	mov.b32 	%r140, %f238;
	mov.b32 	%r156, 8;
	mov.b32 	%r157, 31;
	mov.b32 	%r158, -1;
	// begin inline asm
	shfl.sync.down.b32 %r139, %r140, %r156, %r157, %r158;
	// end inline asm
	mov.b32 	%f152, %r139;
	// begin inline asm
	shfl.sync.down.b32 %r144, %r145, %r156, %r157, %r158;
	// end inline asm
	mov.b64 	{%r150, %r155}, %rd346;
	// begin inline asm
	shfl.sync.down.b32 %r149, %r150, %r156, %r157, %r158;
	// end inline asm
	// begin inline asm
	shfl.sync.down.b32 %r154, %r155, %r156, %r157, %r158;
	// end inline asm
	mov.b64 	%rd159, {%r149, %r154};
	setp.gt.s32 	%p74, %r78, 23;
	mov.f32 	%f239, %f238;
	mov.u64 	%rd347, %rd346;
	@%p74 bra 	$L__BB4_181;
	setp.lt.f32 	%p75, %f238, %f152;
	mov.f32 	%f239, %f152;
	mov.u64 	%rd347, %rd159;
	@%p75 bra 	$L__BB4_181;
	setp.gt.f32 	%p76, %f238, %f152;
	mov.f32 	%f239, %f238;
	mov.u64 	%rd347, %rd346;
	@%p76 bra 	$L__BB4_181;
	setp.lt.s64 	%p77, %rd346, %rd159;
	selp.f32 	%f239, %f238, %f152, %p77;
	min.s64 	%rd347, %rd346, %rd159;
$L__BB4_181:
	mov.b32 	%r160, %f239;
	mov.b32 	%r176, 16;
	mov.b32 	%r177, 31;
	mov.b32 	%r178, -1;
	// begin inline asm
	shfl.sync.down.b32 %r159, %r160, %r176, %r177, %r178;
	// end inline asm
	mov.b32 	%f155, %r159;
	// begin inline asm
	shfl.sync.down.b32 %r164, %r165, %r176, %r177, %r178;
	// end inline asm
	mov.b64 	{%r170, %r175}, %rd347;
	// begin inline asm
	shfl.sync.down.b32 %r169, %r170, %r176, %r177, %r178;
	// end inline asm
	// begin inline asm
	shfl.sync.down.b32 %r174, %r175, %r176, %r177, %r178;
	// end inline asm
	mov.b64 	%rd162, {%r169, %r174};
	setp.gt.s32 	%p78, %r78, 15;
	mov.f32 	%f247, %f239;
	mov.u64 	%rd355, %rd347;
	@%p78 bra 	$L__BB4_185;
	setp.lt.f32 	%p79, %f239, %f155;
	mov.f32 	%f247, %f155;
	mov.u64 	%rd355, %rd162;
	@%p79 bra 	$L__BB4_185;
	setp.gt.f32 	%p80, %f239, %f155;
	mov.f32 	%f247, %f239;
	mov.u64 	%rd355, %rd347;
	@%p80 bra 	$L__BB4_185;
	setp.lt.s64 	%p81, %rd347, %rd162;
	selp.f32 	%f247, %f239, %f155, %p81;
	min.s64 	%rd355, %rd347, %rd162;
$L__BB4_185:
	setp.ne.s32 	%p82, %r78, 0;
	@%p82 bra 	$L__BB4_187;
	shr.u32 	%r179, %r16, 1;
	and.b32  	%r180, %r179, 496;
	mov.u32 	%r181, _ZN6thrust24THRUST_300001_SM_1000_NS8cuda_cub4core6detail5shmemE;
	add.s32 	%r182, %r181, %r180;
	st.shared.f32 	[%r182+8], %f247;
	st.shared.u64 	[%r182+16], %rd355;
$L__BB4_187:
	bar.sync 	0;
	setp.ne.s32 	%p83, %r16, 0;
	@%p83 bra 	$L__BB4_209;
	ld.shared.f32 	%f158, [_ZN6thrust24THRUST_300001_SM_1000_NS8cuda_cub4core6detail5shmemE+24];
	ld.shared.u64 	%rd165, [_ZN6thrust24THRUST_300001_SM_1000_NS8cuda_cub4core6detail5shmemE+32];
	setp.lt.f32 	%p84, %f247, %f158;
	mov.f32 	%f241, %f158;
	mov.u64 	%rd349, %rd165;
	@%p84 bra 	$L__BB4_191;
	setp.lt.f32 	%p85, %f158, %f247;
	mov.f32 	%f241, %f247;
	mov.u64 	%rd349, %rd355;
	@%p85 bra 	$L__BB4_191;
	setp.lt.s64 	%p86, %rd355, %rd165;
	selp.f32 	%f241, %f247, %f158, %p86;
	min.s64 	%rd349, %rd355, %rd165;
$L__BB4_191:
	ld.shared.f32 	%f161, [_ZN6thrust24THRUST_300001_SM_1000_NS8cuda_cub4core6detail5shmemE+40];
	ld.shared.u64 	%rd168, [_ZN6thrust24THRUST_300001_SM_1000_NS8cuda_cub4core6detail5shmemE+48];
	setp.lt.f32 	%p87, %f241, %f161;
	mov.f32 	%f242, %f161;
	mov.u64 	%rd350, %rd168;
	@%p87 bra 	$L__BB4_194;
	setp.lt.f32 	%p88, %f161, %f241;
	mov.f32 	%f242, %f241;
	mov.u64 	%rd350, %rd349;
	@%p88 bra 	$L__BB4_194;
	setp.lt.s64 	%p89, %rd349, %rd168;
	selp.f32 	%f242, %f241, %f161, %p89;
	min.s64 	%rd350, %rd349, %rd168;
$L__BB4_194:
	ld.shared.f32 	%f164, [_ZN6thrust24THRUST_300001_SM_1000_NS8cuda_cub4core6detail5shmemE+56];
	ld.shared.u64 	%rd171, [_ZN6thrust24THRUST_300001_SM_1000_NS8cuda_cub4core6detail5shmemE+64];
	setp.lt.f32 	%p90, %f242, %f164;
	mov.f32 	%f243, %f164;
	mov.u64 	%rd351, %rd171;
	@%p90 bra 	$L__BB4_197;
	setp.lt.f32 	%p91, %f164, %f242;
	mov.f32 	%f243, %f242;
	mov.u64 	%rd351, %rd350;
	@%p91 bra 	$L__BB4_197;
	setp.lt.s64 	%p92, %rd350, %rd171;
	selp.f32 	%f243, %f242, %f164, %p92;
	min.s64 	%rd351, %rd350, %rd171;
$L__BB4_197:
	ld.shared.f32 	%f167, [_ZN6thrust24THRUST_300001_SM_1000_NS8cuda_cub4core6detail5shmemE+72];
	ld.shared.u64 	%rd174, [_ZN6thrust24THRUST_300001_SM_1000_NS8cuda_cub4core6detail5shmemE+80];
	setp.lt.f32 	%p93, %f243, %f167;
	mov.f32 	%f244, %f167;
	mov.u64 	%rd352, %rd174;
	@%p93 bra 	$L__BB4_200;
	setp.lt.f32 	%p94, %f167, %f243;
	mov.f32 	%f244, %f243;
	mov.u64 	%rd352, %rd351;
	@%p94 bra 	$L__BB4_200;
	setp.lt.s64 	%p95, %rd351, %rd174;
	selp.f32 	%f244, %f243, %f167, %p95;
	min.s64 	%rd352, %rd351, %rd174;
$L__BB4_200:
	ld.shared.f32 	%f170, [_ZN6thrust24THRUST_300001_SM_1000_NS8cuda_cub4core6detail5shmemE+88];
	ld.shared.u64 	%rd177, [_ZN6thrust24THRUST_300001_SM_1000_NS8cuda_cub4core6detail5shmemE+96];
	setp.lt.f32 	%p96, %f244, %f170;
	mov.f32 	%f245, %f170;
	mov.u64 	%rd353, %rd177;
	@%p96 bra 	$L__BB4_203;
	setp.lt.f32 	%p97, %f170, %f244;
	mov.f32 	%f245, %f244;
	mov.u64 	%rd353, %rd352;
	@%p97 bra 	$L__BB4_203;
	setp.lt.s64 	%p98, %rd352, %rd177;
	selp.f32 	%f245, %f244, %f170, %p98;
	min.s64 	%rd353, %rd352, %rd177;
$L__BB4_203:
	ld.shared.f32 	%f173, [_ZN6thrust24THRUST_300001_SM_1000_NS8cuda_cub4core6detail5shmemE+104];
	ld.shared.u64 	%rd180, [_ZN6thrust24THRUST_300001_SM_1000_NS8cuda_cub4core6detail5shmemE+112];
	setp.lt.f32 	%p99, %f245, %f173;
	mov.f32 	%f246, %f173;
	mov.u64 	%rd354, %rd180;
	@%p99 bra 	$L__BB4_206;
	setp.lt.f32 	%p100, %f173, %f245;
	mov.f32 	%f246, %f245;
	mov.u64 	%rd354, %rd353;
	@%p100 bra 	$L__BB4_206;
	setp.lt.s64 	%p101, %rd353, %rd180;
	selp.f32 	%f246, %f245, %f173, %p101;
	min.s64 	%rd354, %rd353, %rd180;
$L__BB4_206:
	ld.shared.f32 	%f176, [_ZN6thrust24THRUST_300001_SM_1000_NS8cuda_cub4core6detail5shmemE+120];
	ld.shared.u64 	%rd183, [_ZN6thrust24THRUST_300001_SM_1000_NS8cuda_cub4core6detail5shmemE+128];
	setp.lt.f32 	%p102, %f246, %f176;
	mov.f32 	%f247, %f176;
	mov.u64 	%rd355, %rd183;
	@%p102 bra 	$L__BB4_209;
	setp.lt.f32 	%p103, %f176, %f246;
	mov.f32 	%f247, %f246;
	mov.u64 	%rd355, %rd354;
	@%p103 bra 	$L__BB4_209;
	setp.lt.s64 	%p104, %rd354, %rd183;
	selp.f32 	%f247, %f246, %f176, %p104;
	min.s64 	%rd355, %rd354, %rd183;
$L__BB4_209:
	mov.u32 	%r418, %tid.x;
	setp.ne.s32 	%p221, %r418, 0;
	@%p221 bra 	$L__BB4_211;
	cvta.to.global.u64 	%rd287, %rd187;
	st.global.f32 	[%rd287], %f247;
	st.global.u64 	[%rd287+8], %rd355;
$L__BB4_211:
	ret;

}
	// .globl	_ZN6thrust24THRUST_300001_SM_1000_NS8cuda_cub4core6detail13_kernel_agentINS1_8__reduce11ReduceAgentINS0_12zip_iteratorIN4cuda3std3__45tupleIJNS0_6detail15normal_iteratorINS0_10device_ptrIfEEEENS0_17counting_iteratorIlNS0_11use_defaultESI_SI_EEEEEEEPNSB_IJflEEESM_lNS1_9__extrema9arg_max_fIflNSA_4lessIfEEEEEEJSL_SN_lSS_EEEvDpT0_
.visible .entry _ZN6thrust24THRUST_300001_SM_1000_NS8cuda_cub4core6detail13_kernel_agentINS1_8__reduce11ReduceAgentINS0_12zip_iteratorIN4cuda3std3__45tupleIJNS0_6detail15normal_iteratorINS0_10device_ptrIfEEEENS0_17counting_iteratorIlNS0_11use_defaultESI_SI_EEEEEEEPNSB_IJflEEESM_lNS1_9__extrema9arg_max_fIflNSA_4lessIfEEEEEEJSL_SN_lSS_EEEvDpT0_(
	.param .align 8 .b8 _ZN6thrust24THRUST_300001_SM_1000_NS8cuda_cub4core6detail13_kernel_agentINS1_8__reduce11ReduceAgentINS0_12zip_iteratorIN4cuda3std3__45tupleIJNS0_6detail15normal_iteratorINS0_10device_ptrIfEEEENS0_17counting_iteratorIlNS0_11use_defaultESI_SI_EEEEEEEPNSB_IJflEEESM_lNS1_9__extrema9arg_max_fIflNSA_4lessIfEEEEEEJSL_SN_lSS_EEEvDpT0__param_0[16],
	.param .u64 .ptr .align 1 _ZN6thrust24THRUST_300001_SM_1000_NS8cuda_cub4core6detail13_kernel_agentINS1_8__reduce11ReduceAgentINS0_12zip_iteratorIN4cuda3std3__45tupleIJNS0_6detail15normal_iteratorINS0_10device_ptrIfEEEENS0_17counting_iteratorIlNS0_11use_defaultESI_SI_EEEEEEEPNSB_IJflEEESM_lNS1_9__extrema9arg_max_fIflNSA_4lessIfEEEEEEJSL_SN_lSS_EEEvDpT0__param_1,
	.param .u64 _ZN6thrust24THRUST_300001_SM_1000_NS8cuda_cub4core6detail13_kernel_agentINS1_8__reduce11ReduceAgentINS0_12zip_iteratorIN4cuda3std3__45tupleIJNS0_6detail15normal_iteratorINS0_10device_ptrIfEEEENS0_17counting_iteratorIlNS0_11use_defaultESI_SI_EEEEEEEPNSB_IJflEEESM_lNS1_9__extrema9arg_max_fIflNSA_4lessIfEEEEEEJSL_SN_lSS_EEEvDpT0__param_2,
	.param .align 1 .b8 _ZN6thrust24THRUST_300001_SM_1000_NS8cuda_cub4core6detail13_kernel_agentINS1_8__reduce11ReduceAgentINS0_12zip_iteratorIN4cuda3std3__45tupleIJNS0_6detail15normal_iteratorINS0_10device_ptrIfEEEENS0_17counting_iteratorIlNS0_11use_defaultESI_SI_EEEEEEEPNSB_IJflEEESM_lNS1_9__extrema9arg_max_fIflNSA_4lessIfEEEEEEJSL_SN_lSS_EEEvDpT0__param_3[1]
)
.maxntid 256
{
	.reg .pred 	%p<213>;
	.reg .b32 	%r<391>;
	.reg .b32 	%f<242>;
	.reg .b64 	%rd<307>;

	ld.param.u64 	%rd192, [_ZN6thrust24THRUST_300001_SM_1000_NS8cuda_cub4core6detail13_kernel_agentINS1_8__reduce11ReduceAgentINS0_12zip_iteratorIN4cuda3std3__45tupleIJNS0_6detail15normal_iteratorINS0_10device_ptrIfEEEENS0_17counting_iteratorIlNS0_11use_defaultESI_SI_EEEEEEEPNSB_IJflEEESM_lNS1_9__extrema9arg_max_fIflNSA_4lessIfEEEEEEJSL_SN_lSS_EEEvDpT0__param_0+8];
	ld.param.u64 	%rd191, [_ZN6thrust24THRUST_300001_SM_1000_NS8cuda_cub4core6detail13_kernel_agentINS1_8__reduce11ReduceAgentINS0_12zip_iteratorIN4cuda3std3__45tupleIJNS0_6detail15normal_iteratorINS0_10device_ptrIfEEEENS0_17counting_iteratorIlNS0_11use_defaultESI_SI_EEEEEEEPNSB_IJflEEESM_lNS1_9__extrema9arg_max_fIflNSA_4lessIfEEEEEEJSL_SN_lSS_EEEvDpT0__param_0];
	ld.param.u64 	%rd194, [_ZN6thrust24THRUST_300001_SM_1000_NS8cuda_cub4core6detail13_kernel_agentINS1_8__reduce11ReduceAgentINS0_12zip_iteratorIN4cuda3std3__45tupleIJNS0_6detail15normal_iteratorINS0_10device_ptrIfEEEENS0_17counting_iteratorIlNS0_11use_defaultESI_SI_EEEEEEEPNSB_IJflEEESM_lNS1_9__extrema9arg_max_fIflNSA_4lessIfEEEEEEJSL_SN_lSS_EEEvDpT0__param_2];
	setp.eq.s64 	%p1, %rd194, 0;
	@%p1 bra 	$L__BB5_206;
	cvta.to.global.u64 	%rd1, %rd191;
	setp.gt.s64 	%p2, %rd194, 1279;
	@%p2 bra 	$L__BB5_122;
	cvt.u32.u64 	%r1, %rd194;
	mov.u32 	%r2, %tid.x;
	setp.ge.s32 	%p96, %r2, %r1;
	mov.f32 	%f188, 0f00000000;
	mov.b64 	%rd249, 0;
	mov.u32 	%r385, %r2;
	@%p96 bra 	$L__BB5_4;
	cvt.u64.u32 	%rd225, %r2;
	mul.wide.u32 	%rd226, %r2, 4;
	add.s64 	%rd227, %rd1, %rd226;
	add.s64 	%rd249, %rd192, %rd225;
	ld.global.f32 	%f188, [%rd227];
	add.s32 	%r385, %r2, 256;
$L__BB5_4:
	setp.ge.s32 	%p97, %r385, %r1;
	@%p97 bra 	$L__BB5_26;
	not.b32 	%r154, %r385;
	add.s32 	%r5, %r154, %r1;
	and.b32  	%r155, %r5, 768;
	setp.eq.s32 	%p98, %r155, 768;
	@%p98 bra 	$L__BB5_11;
	cvt.u64.u32 	%rd229, %r385;
	add.s64 	%rd240, %rd192, %rd229;
	mul.wide.u32 	%rd230, %r385, 4;
	add.s64 	%rd239, %rd1, %rd230;
	shr.u32 	%r156, %r5, 8;
	add.s32 	%r157, %r156, 1;
	and.b32  	%r158, %r157, 3;
	neg.s32 	%r383, %r158;
$L__BB5_7:
	.pragma "nounroll";
	mov.u64 	%rd9, %rd249;
	mov.f32 	%f3, %f188;
	ld.global.f32 	%f4, [%rd239];
	setp.lt.f32 	%p99, %f3, %f4;
	mov.u64 	%rd249, %rd240;
	mov.f32 	%f188, %f4;
	@%p99 bra 	$L__BB5_10;
	setp.lt.f32 	%p100, %f4, %f3;
	mov.u64 	%rd249, %rd9;
	mov.f32 	%f188, %f3;
	@%p100 bra 	$L__BB5_10;
	setp.lt.s64 	%p101, %rd9, %rd240;
	min.s64 	%rd249, %rd9, %rd240;
	selp.f32 	%f188, %f3, %f4, %p101;
$L__BB5_10:
	add.s32 	%r385, %r385, 256;
	add.s64 	%rd240, %rd240, 256;
	add.s64 	%rd239, %rd239, 1024;
	add.s32 	%r383, %r383, 1;
	setp.ne.s32 	%p102, %r383, 0;
	@%p102 bra 	$L__BB5_7;
$L__BB5_11:
	setp.lt.u32 	%p103, %r5, 768;
	@%p103 bra 	$L__BB5_26;
	add.s32 	%r386, %r385, 512;
$L__BB5_13:
	mov.u32 	%r13, %r386;
	add.s32 	%r159, %r13, -512;
	cvt.s64.s32 	%rd231, %r159;
	mul.wide.s32 	%rd232, %r159, 4;
	add.s64 	%rd17, %rd1, %rd232;
	add.s64 	%rd18, %rd192, %rd231;
	ld.global.f32 	%f10, [%rd17];
	setp.lt.f32 	%p104, %f188, %f10;
	mov.u64 	%rd246, %rd18;
	mov.f32 	%f185, %f10;
	@%p104 bra 	$L__BB5_16;
	setp.lt.f32 	%p105, %f10, %f188;
	mov.u64 	%rd246, %rd249;
	mov.f32 	%f185, %f188;
	@%p105 bra 	$L__BB5_16;
	setp.lt.s64 	%p106, %rd249, %rd18;
	min.s64 	%rd246, %rd249, %rd18;
	selp.f32 	%f185, %f188, %f10, %p106;
$L__BB5_16:
	add.s32 	%r160, %r13, -256;
	cvt.s64.s32 	%rd233, %r160;
	add.s64 	%rd21, %rd192, %rd233;
	ld.global.f32 	%f13, [%rd17+1024];
	setp.lt.f32 	%p107, %f185, %f13;
	mov.u64 	%rd247, %rd21;
	mov.f32 	%f186, %f13;
	@%p107 bra 	$L__BB5_19;
	setp.lt.f32 	%p108, %f13, %f185;
	mov.u64 	%rd247, %rd246;
	mov.f32 	%f186, %f185;
	@%p108 bra 	$L__BB5_19;
	setp.lt.s64 	%p109, %rd246, %rd21;
	min.s64 	%rd247, %rd246, %rd21;
	selp.f32 	%f186, %f185, %f13, %p109;
$L__BB5_19:
	cvt.s64.s32 	%rd234, %r13;
	add.s64 	%rd24, %rd192, %rd234;
	ld.global.f32 	%f16, [%rd17+2048];
	setp.lt.f32 	%p110, %f186, %f16;
	mov.u64 	%rd248, %rd24;
	mov.f32 	%f187, %f16;
	@%p110 bra 	$L__BB5_22;
	setp.lt.f32 	%p111, %f16, %f186;
	mov.u64 	%rd248, %rd247;
	mov.f32 	%f187, %f186;
	@%p111 bra 	$L__BB5_22;
	setp.lt.s64 	%p112, %rd247, %rd24;
	min.s64 	%rd248, %rd247, %rd24;
	selp.f32 	%f187, %f186, %f16, %p112;
$L__BB5_22:
	add.s32 	%r161, %r13, 256;
	cvt.s64.s32 	%rd235, %r161;
	add.s64 	%rd27, %rd192, %rd235;
	ld.global.f32 	%f19, [%rd17+3072];
	setp.lt.f32 	%p113, %f187, %f19;
	mov.u64 	%rd249, %rd27;
	mov.f32 	%f188, %f19;
	@%p113 bra 	$L__BB5_25;
	setp.lt.f32 	%p114, %f19, %f187;
	mov.u64 	%rd249, %rd248;
	mov.f32 	%f188, %f187;
	@%p114 bra 	$L__BB5_25;
	setp.lt.s64 	%p115, %rd248, %rd27;
	min.s64 	%rd249, %rd248, %rd27;
	selp.f32 	%f188, %f187, %f19, %p115;
$L__BB5_25:
	add.s32 	%r386, %r13, 1024;
	add.s32 	%r162, %r13, 512;
	setp.lt.s32 	%p116, %r162, %r1;
	@%p116 bra 	$L__BB5_13;
$L__BB5_26:
	setp.lt.s32 	%p117, %r1, 256;
	@%p117 bra 	$L__BB5_71;
	// begin inline asm
	mov.u32 %r276, %laneid;
	// end inline asm
	mov.b32 	%r278, %f188;
	mov.b32 	%r294, 1;
	mov.b32 	%r295, 31;
	mov.b32 	%r296, -1;
	// begin inline asm
	shfl.sync.down.b32 %r277, %r278, %r294, %r295, %r296;
	// end inline asm
	mov.b32 	%f23, %r277;
	// begin inline asm
	shfl.sync.down.b32 %r282, %r283, %r294, %r295, %r296;
	// end inline asm
	mov.b64 	{%r288, %r293}, %rd249;
	// begin inline asm
	shfl.sync.down.b32 %r287, %r288, %r294, %r295, %r296;
	// end inline asm
	// begin inline asm
	shfl.sync.down.b32 %r292, %r293, %r294, %r295, %r296;
	// end inline asm
	mov.b64 	%rd31, {%r287, %r292};
	setp.gt.s32 	%p169, %r276, 30;
	mov.u64 	%rd251, %rd249;
	mov.f32 	%f190, %f188;
	@%p169 bra 	$L__BB5_31;
	setp.lt.f32 	%p170, %f188, %f23;
	mov.u64 	%rd251, %rd31;
	mov.f32 	%f190, %f23;
	@%p170 bra 	$L__BB5_31;
	setp.gt.f32 	%p171, %f188, %f23;
	mov.u64 	%rd251, %rd249;
	mov.f32 	%f190, %f188;
	@%p171 bra 	$L__BB5_31;
	setp.lt.s64 	%p172, %rd249, %rd31;
	min.s64 	%rd251, %rd249, %rd31;
	selp.f32 	%f190, %f188, %f23, %p172;
$L__BB5_31:
	mov.b32 	%r298, %f190;
	mov.b32 	%r314, 2;
	mov.b32 	%r315, 31;
	mov.b32 	%r316, -1;
	// begin inline asm
	shfl.sync.down.b32 %r297, %r298, %r314, %r315, %r316;
	// end inline asm
	mov.b32 	%f26, %r297;
	// begin inline asm
	shfl.sync.down.b32 %r302, %r303, %r314, %r315, %r316;
	// end inline asm
	mov.b64 	{%r308, %r313}, %rd251;
	// begin inline asm
	shfl.sync.down.b32 %r307, %r308, %r314, %r315, %r316;
	// end inline asm
	// begin inline asm
	shfl.sync.down.b32 %r312, %r313, %r314, %r315, %r316;
	// end inline asm
	mov.b64 	%rd34, {%r307, %r312};
	setp.gt.s32 	%p173, %r276, 29;
	mov.u64 	%rd252, %rd251;
	mov.f32 	%f191, %f190;
	@%p173 bra 	$L__BB5_35;
	setp.lt.f32 	%p174, %f190, %f26;
	mov.u64 	%rd252, %rd34;
	mov.f32 	%f191, %f26;
	@%p174 bra 	$L__BB5_35;
	setp.gt.f32 	%p175, %f190, %f26;
	mov.u64 	%rd252, %rd251;
	mov.f32 	%f191, %f190;
	@%p175 bra 	$L__BB5_35;
	setp.lt.s64 	%p176, %rd251, %rd34;
	min.s64 	%rd252, %rd251, %rd34;
	selp.f32 	%f191, %f190, %f26, %p176;
$L__BB5_35:
	mov.b32 	%r318, %f191;
	mov.b32 	%r334, 4;
	mov.b32 	%r335, 31;
	mov.b32 	%r336, -1;
	// begin inline asm
	shfl.sync.down.b32 %r317, %r318, %r334, %r335, %r336;
	// end inline asm
	mov.b32 	%f29, %r317;
	// begin inline asm
	shfl.sync.down.b32 %r322, %r323, %r334, %r335, %r336;
	// end inline asm
	mov.b64 	{%r328, %r333}, %rd252;
	// begin inline asm
	shfl.sync.down.b32 %r327, %r328, %r334, %r335, %r336;
	// end inline asm
	// begin inline asm
	shfl.sync.down.b32 %r332, %r333, %r334, %r335, %r336;
	// end inline asm
	mov.b64 	%rd37, {%r327, %r332};
	setp.gt.s32 	%p177, %r276, 27;
	mov.u64 	%rd253, %rd252;
	mov.f32 	%f192, %f191;
	@%p177 bra 	$L__BB5_39;
	setp.lt.f32 	%p178, %f191, %f29;
	mov.u64 	%rd253, %rd37;
	mov.f32 	%f192, %f29;
	@%p178 bra 	$L__BB5_39;
	setp.gt.f32 	%p179, %f191, %f29;
	mov.u64 	%rd253, %rd252;
	mov.f32 	%f192, %f191;
	@%p179 bra 	$L__BB5_39;
	setp.lt.s64 	%p180, %rd252, %rd37;
	min.s64 	%rd253, %rd252, %rd37;
	selp.f32 	%f192, %f191, %f29, %p180;
$L__BB5_39:
	mov.b32 	%r338, %f192;
	mov.b32 	%r354, 8;
	mov.b32 	%r355, 31;
	mov.b32 	%r356, -1;
	// begin inline asm
	shfl.sync.down.b32 %r337, %r338, %r354, %r355, %r356;
	// end inline asm
	mov.b32 	%f32, %r337;
	// begin inline asm
	shfl.sync.down.b32 %r342, %r343, %r354, %r355, %r356;
	// end inline asm
	mov.b64 	{%r348, %r353}, %rd253;
	// begin inline asm
	shfl.sync.down.b32 %r347, %r348, %r354, %r355, %r356;
	// end inline asm
	// begin inline asm
	shfl.sync.down.b32 %r352, %r353, %r354, %r355, %r356;
	// end inline asm
	mov.b64 	%rd40, {%r347, %r352};
	setp.gt.s32 	%p181, %r276, 23;
	mov.u64 	%rd254, %rd253;
	mov.f32 	%f193, %f192;
	@%p181 bra 	$L__BB5_43;
	setp.lt.f32 	%p182, %f192, %f32;
	mov.u64 	%rd254, %rd40;
	mov.f32 	%f193, %f32;
	@%p182 bra 	$L__BB5_43;
	setp.gt.f32 	%p183, %f192, %f32;
	mov.u64 	%rd254, %rd253;
	mov.f32 	%f193, %f192;
	@%p183 bra 	$L__BB5_43;
	setp.lt.s64 	%p184, %rd253, %rd40;
	min.s64 	%rd254, %rd253, %rd40;
	selp.f32 	%f193, %f192, %f32, %p184;
$L__BB5_43:
	mov.b32 	%r358, %f193;
	mov.b32 	%r374, 16;
	mov.b32 	%r375, 31;
	mov.b32 	%r376, -1;
	// begin inline asm
	shfl.sync.down.b32 %r357, %r358, %r374, %r375, %r376;
	// end inline asm
	mov.b32 	%f35, %r357;
	// begin inline asm
	shfl.sync.down.b32 %r362, %r363, %r374, %r375, %r376;
	// end inline asm
	mov.b64 	{%r368, %r373}, %rd254;
	// begin inline asm
	shfl.sync.down.b32 %r367, %r368, %r374, %r375, %r376;
	// end inline asm
	// begin inline asm
	shfl.sync.down.b32 %r372, %r373, %r374, %r375, %r376;
	// end inline asm
	mov.b64 	%rd43, {%r367, %r372};
	setp.gt.s32 	%p185, %r276, 15;
	mov.u64 	%rd306, %rd254;
	mov.f32 	%f241, %f193;
	@%p185 bra 	$L__BB5_47;
	setp.lt.f32 	%p186, %f193, %f35;
	mov.u64 	%rd306, %rd43;
	mov.f32 	%f241, %f35;
	@%p186 bra 	$L__BB5_47;
	setp.gt.f32 	%p187, %f193, %f35;
	mov.u64 	%rd306, %rd254;
	mov.f32 	%f241, %f193;
	@%p187 bra 	$L__BB5_47;
	setp.lt.s64 	%p188, %rd254, %rd43;
	min.s64 	%rd306, %rd254, %rd43;
	selp.f32 	%f241, %f193, %f35, %p188;
$L__BB5_47:
	setp.ne.s32 	%p189, %r276, 0;
	@%p189 bra 	$L__BB5_49;
	shr.u32 	%r377, %r2, 1;
	and.b32  	%r378, %r377, 496;
	mov.u32 	%r379, _ZN6thrust24THRUST_300001_SM_1000_NS8cuda_cub4core6detail5shmemE;
	add.s32 	%r380, %r379, %r378;
	st.shared.f32 	[%r380+8], %f241;
	st.shared.u64 	[%r380+16], %rd306;
$L__BB5_49:
	bar.sync 	0;
	setp.ne.s32 	%p190, %r2, 0;
	@%p190 bra 	$L__BB5_204;
	ld.shared.f32 	%f38, [_ZN6thrust24THRUST_300001_SM_1000_NS8cuda_cub4core6detail5shmemE+24];
	ld.shared.u64 	%rd46, [_ZN6thrust24THRUST_300001_SM_1000_NS8cuda_cub4core6detail5shmemE+32];
	setp.lt.f32 	%p191, %f241, %f38;
	mov.u64 	%rd256, %rd46;
	mov.f32 	%f195, %f38;
	@%p191 bra 	$L__BB5_53;
	setp.lt.f32 	%p192, %f38, %f241;
	mov.u64 	%rd256, %rd306;
	mov.f32 	%f195, %f241;
	@%p192 bra 	$L__BB5_53;
	setp.lt.s64 	%p193, %rd306, %rd46;
	min.s64 	%rd256, %rd306, %rd46;
	selp.f32 	%f195, %f241, %f38, %p193;
$L__BB5_53:
	ld.shared.f32 	%f41, [_ZN6thrust24THRUST_300001_SM_1000_NS8cuda_cub4core6detail5shmemE+40];
	ld.shared.u64 	%rd49, [_ZN6thrust24THRUST_300001_SM_1000_NS8cuda_cub4core6detail5shmemE+48];
	setp.lt.f32 	%p194, %f195, %f41;
	mov.u64 	%rd257, %rd49;
	mov.f32 	%f196, %f41;
	@%p194 bra 	$L__BB5_56;
	setp.lt.f32 	%p195, %f41, %f195;
	mov.u64 	%rd257, %rd256;
	mov.f32 	%f196, %f195;
	@%p195 bra 	$L__BB5_56;
	setp.lt.s64 	%p196, %rd256, %rd49;
	min.s64 	%rd257, %rd256, %rd49;
	selp.f32 	%f196, %f195, %f41, %p196;
$L__BB5_56:
	ld.shared.f32 	%f44, [_ZN6thrust24THRUST_300001_SM_1000_NS8cuda_cub4core6detail5shmemE+56];
	ld.shared.u64 	%rd52, [_ZN6thrust24THRUST_300001_SM_1000_NS8cuda_cub4core6detail5shmemE+64];
	setp.lt.f32 	%p197, %f196, %f44;
	mov.u64 	%rd258, %rd52;
	mov.f32 	%f197, %f44;
	@%p197 bra 	$L__BB5_59;
	setp.lt.f32 	%p198, %f44, %f196;
	mov.u64 	%rd258, %rd257;
	mov.f32 	%f197, %f196;
	@%p198 bra 	$L__BB5_59;
	setp.lt.s64 	%p199, %rd257, %rd52;
	min.s64 	%rd258, %rd257, %rd52;
	selp.f32 	%f197, %f196, %f44, %p199;
$L__BB5_59:
	ld.shared.f32 	%f47, [_ZN6thrust24THRUST_300001_SM_1000_NS8cuda_cub4core6detail5shmemE+72];
	ld.shared.u64 	%rd55, [_ZN6thrust24THRUST_300001_SM_1000_NS8cuda_cub4core6detail5shmemE+80];
	setp.lt.f32 	%p200, %f197, %f47;
	mov.u64 	%rd259, %rd55;
	mov.f32 	%f198, %f47;
	@%p200 bra 	$L__BB5_62;
	setp.lt.f32 	%p201, %f47, %f197;
	mov.u64 	%rd259, %rd258;
	mov.f32 	%f198, %f197;
	@%p201 bra 	$L__BB5_62;
	setp.lt.s64 	%p202, %rd258, %rd55;
	min.s64 	%rd259, %rd258, %rd55;
	selp.f32 	%f198, %f197, %f47, %p202;
$L__BB5_62:
	ld.shared.f32 	%f50, [_ZN6thrust24THRUST_300001_SM_1000_NS8cuda_cub4core6detail5shmemE+88];
	ld.shared.u64 	%rd58, [_ZN6thrust24THRUST_300001_SM_1000_NS8cuda_cub4core6detail5shmemE+96];
	setp.lt.f32 	%p203, %f198, %f50;
	mov.u64 	%rd260, %rd58;
	mov.f32 	%f199, %f50;
	@%p203 bra 	$L__BB5_65;
	setp.lt.f32 	%p204, %f50, %f198;
	mov.u64 	%rd260, %rd259;
	mov.f32 	%f199, %f198;
	@%p204 bra 	$L__BB5_65;
	setp.lt.s64 	%p205, %rd259, %rd58;
	min.s64 	%rd260, %rd259, %rd58;
	selp.f32 	%f199, %f198, %f50, %p205;
$L__BB5_65:
	ld.shared.f32 	%f53, [_ZN6thrust24THRUST_300001_SM_1000_NS8cuda_cub4core6detail5shmemE+104];
	ld.shared.u64 	%rd61, [_ZN6thrust24THRUST_300001_SM_1000_NS8cuda_cub4core6detail5shmemE+112];
	setp.lt.f32 	%p206, %f199, %f53;
	mov.u64 	%rd261, %rd61;
	mov.f32 	%f200, %f53;
	@%p206 bra 	$L__BB5_68;
	setp.lt.f32 	%p207, %f53, %f199;
	mov.u64 	%rd261, %rd260;
	mov.f32 	%f200, %f199;
	@%p207 bra 	$L__BB5_68;
	setp.lt.s64 	%p208, %rd260, %rd61;
	min.s64 	%rd261, %rd260, %rd61;
	selp.f32 	%f200, %f199, %f53, %p208;
$L__BB5_68:
	ld.shared.f32 	%f56, [_ZN6thrust24THRUST_300001_SM_1000_NS8cuda_cub4core6detail5shmemE+120];
	ld.shared.u64 	%rd64, [_ZN6thrust24THRUST_300001_SM_1000_NS8cuda_cub4core6detail5shmemE+128];
	setp.lt.f32 	%p209, %f200, %f56;
	mov.f32 	%f241, %f56;
	mov.u64 	%rd306, %rd64;
	@%p209 bra 	$L__BB5_204;
	setp.lt.f32 	%p210, %f56, %f200;
	mov.f32 	%f241, %f200;
	mov.u64 	%rd306, %rd261;
	@%p210 bra 	$L__BB5_204;
	setp.lt.s64 	%p211, %rd261, %rd64;
	min.s64 	%rd306, %rd261, %rd64;
	selp.f32 	%f241, %f200, %f56, %p211;
	bra.uni 	$L__BB5_204;
$L__BB5_71:
	// begin inline asm
	mov.u32 %r163, %laneid;
	// end inline asm
	and.b32  	%r184, %r2, 992;
	add.s32 	%r185, %r184, 32;
	setp.gt.s32 	%p118, %r185, %r1;
	not.b32 	%r186, %r184;
	add.s32 	%r187, %r1, %r186;
	selp.b32 	%r182, %r187, 31, %p118;
	mov.b32 	%r165, %f188;
	mov.b32 	%r181, 1;
	mov.b32 	%r183, -1;
	// begin inline asm
	shfl.sync.down.b32 %r164, %r165, %r181, %r182, %r183;
	// end inline asm
	mov.b32 	%f58, %r164;
	// begin inline asm
	shfl.sync.down.b32 %r169, %r170, %r181, %r182, %r183;
	// end inline asm
	mov.b64 	{%r175, %r180}, %rd249;
	// begin inline asm
	shfl.sync.down.b32 %r174, %r175, %r181, %r182, %r183;
	// end inline asm
	// begin inline asm
	shfl.sync.down.b32 %r179, %r180, %r181, %r182, %r183;
	// end inline asm
	mov.b64 	%rd66, {%r174, %r179};
	setp.ge.s32 	%p119, %r163, %r182;
	mov.f32 	%f201, %f188;
	mov.u64 	%rd262, %rd249;
	@%p119 bra 	$L__BB5_75;
	setp.lt.f32 	%p120, %f188, %f58;
	mov.f32 	%f201, %f58;
	mov.u64 	%rd262, %rd66;
	@%p120 bra 	$L__BB5_75;
	setp.gt.f32 	%p121, %f188, %f58;
	mov.f32 	%f201, %f188;
	mov.u64 	%rd262, %rd249;
	@%p121 bra 	$L__BB5_75;
	setp.lt.s64 	%p122, %rd249, %rd66;
	selp.f32 	%f201, %f188, %f58, %p122;
	min.s64 	%rd262, %rd249, %rd66;
$L__BB5_75:
	mov.b32 	%r189, %f201;
	mov.b32 	%r205, 2;
	mov.b32 	%r207, -1;
	// begin inline asm
	shfl.sync.down.b32 %r188, %r189, %r205, %r182, %r207;
	// end inline asm
	mov.b32 	%f61, %r188;
	// begin inline asm
	shfl.sync.down.b32 %r193, %r194, %r205, %r182, %r207;
	// end inline asm
	mov.b64 	{%r199, %r204}, %rd262;
	// begin inline asm
	shfl.sync.down.b32 %r198, %r199, %r205, %r182, %r207;
	// end inline asm
	// begin inline asm
	shfl.sync.down.b32 %r203, %r204, %r205, %r182, %r207;
	// end inline asm
	mov.b64 	%rd69, {%r198, %r203};
	add.s32 	%r208, %r163, 2;
	setp.gt.s32 	%p123, %r208, %r182;
	mov.f32 	%f202, %f201;
	mov.u64 	%rd263, %rd262;
	@%p123 bra 	$L__BB5_79;
	setp.lt.f32 	%p124, %f201, %f61;
	mov.f32 	%f202, %f61;
	mov.u64 	%rd263, %rd69;
	@%p124 bra 	$L__BB5_79;
	setp.gt.f32 	%p125, %f201, %f61;
	mov.f32 	%f202, %f201;
	mov.u64 	%rd263, %rd262;
	@%p125 bra 	$L__BB5_79;
	setp.lt.s64 	%p126, %rd262, %rd69;
	selp.f32 	%f202, %f201, %f61, %p126;
	min.s64 	%rd263, %rd262, %rd69;
$L__BB5_79:
	mov.b32 	%r210, %f202;
	mov.b32 	%r226, 4;
	mov.b32 	%r228, -1;
	// begin inline asm
	shfl.sync.down.b32 %r209, %r210, %r226, %r182, %r228;
	// end inline asm
	mov.b32 	%f64, %r209;
	// begin inline asm
	shfl.sync.down.b32 %r214, %r215, %r226, %r182, %r228;
	// end inline asm
	mov.b64 	{%r220, %r225}, %rd263;
	// begin inline asm
	shfl.sync.down.b32 %r219, %r220, %r226, %r182, %r228;
	// end inline asm
	// begin inline asm
	shfl.sync.down.b32 %r224, %r225, %r226, %r182, %r228;
	// end inline asm
	mov.b64 	%rd72, {%r219, %r224};
	add.s32 	%r229, %r163, 4;
	setp.gt.s32 	%p127, %r229, %r182;
	mov.f32 	%f203, %f202;
	mov.u64 	%rd264, %rd263;
	@%p127 bra 	$L__BB5_83;
	setp.lt.f32 	%p128, %f202, %f64;
	mov.f32 	%f203, %f64;
	mov.u64 	%rd264, %rd72;
	@%p128 bra 	$L__BB5_83;
	setp.gt.f32 	%p129, %f202, %f64;
	mov.f32 	%f203, %f202;
	mov.u64 	%rd264, %rd263;
	@%p129 bra 	$L__BB5_83;
	setp.lt.s64 	%p130, %rd263, %rd72;
	selp.f32 	%f203, %f202, %f64, %p130;
	min.s64 	%rd264, %rd263, %rd72;
$L__BB5_83:
	mov.b32 	%r231, %f203;
	mov.b32 	%r247, 8;
	mov.b32 	%r249, -1;
	// begin inline asm
	shfl.sync.down.b32 %r230, %r231, %r247, %r182, %r249;
	// end inline asm
	mov.b32 	%f67, %r230;
	// begin inline asm
	shfl.sync.down.b32 %r235, %r236, %r247, %r182, %r249;
	// end inline asm
	mov.b64 	{%r241, %r246}, %rd264;
	// begin inline asm
	shfl.sync.down.b32 %r240, %r241, %r247, %r182, %r249;
	// end inline asm
	// begin inline asm
	shfl.sync.down.b32 %r245, %r246, %r247, %r182, %r249;
	// end inline asm
	mov.b64 	%rd75, {%r240, %r245};
	add.s32 	%r250, %r163, 8;
	setp.gt.s32 	%p131, %r250, %r182;
	mov.f32 	%f204, %f203;
	mov.u64 	%rd265, %rd264;
	@%p131 bra 	$L__BB5_87;
	setp.lt.f32 	%p132, %f203, %f67;
	mov.f32 	%f204, %f67;
	mov.u64 	%rd265, %rd75;
	@%p132 bra 	$L__BB5_87;
	setp.gt.f32 	%p133, %f203, %f67;
	mov.f32 	%f204, %f203;
	mov.u64 	%rd265, %rd264;
	@%p133 bra 	$L__BB5_87;
	setp.lt.s64 	%p134, %rd264, %rd75;
	selp.f32 	%f204, %f203, %f67, %p134;
	min.s64 	%rd265, %rd264, %rd75;
$L__BB5_87:
	mov.b32 	%r252, %f204;
	mov.b32 	%r268, 16;
	mov.b32 	%r270, -1;
	// begin inline asm
	shfl.sync.down.b32 %r251, %r252, %r268, %r182, %r270;
	// end inline asm
	mov.b32 	%f70, %r251;
	// begin inline asm
	shfl.sync.down.b32 %r256, %r257, %r268, %r182, %r270;
	// end inline asm
	mov.b64 	{%r262, %r267}, %rd265;
	// begin inline asm
	shfl.sync.down.b32 %r261, %r262, %r268, %r182, %r270;
	// end inline asm
	// begin inline asm
	shfl.sync.down.b32 %r266, %r267, %r268, %r182, %r270;
	// end inline asm
	mov.b64 	%rd78, {%r261, %r266};
	add.s32 	%r271, %r163, 16;
	setp.gt.s32 	%p135, %r271, %r182;
	mov.f32 	%f241, %f204;
	mov.u64 	%rd306, %rd265;
	@%p135 bra 	$L__BB5_91;
	setp.lt.f32 	%p136, %f204, %f70;
	mov.f32 	%f241, %f70;
	mov.u64 	%rd306, %rd78;
	@%p136 bra 	$L__BB5_91;
	setp.gt.f32 	%p137, %f204, %f70;
	mov.f32 	%f241, %f204;
	mov.u64 	%rd306, %rd265;
	@%p137 bra 	$L__BB5_91;
	setp.lt.s64 	%p138, %rd265, %rd78;
	selp.f32 	%f241, %f204, %f70, %p138;
	min.s64 	%rd306, %rd265, %rd78;
$L__BB5_91:
	setp.ne.s32 	%p139, %r163, 0;
	@%p139 bra 	$L__BB5_93;
	shr.u32 	%r272, %r2, 1;
	and.b32  	%r273, %r272, 496;
	mov.u32 	%r274, _ZN6thrust24THRUST_300001_SM_1000_NS8cuda_cub4core6detail5shmemE;
	add.s32 	%r275, %r274, %r273;
	st.shared.f32 	[%r275+8], %f241;
	st.shared.u64 	[%r275+16], %rd306;
$L__BB5_93:
	bar.sync 	0;
	setp.ne.s32 	%p140, %r2, 0;
	@%p140 bra 	$L__BB5_204;
	setp.lt.s32 	%p141, %r1, 33;
	mov.f32 	%f206, %f241;
	mov.u64 	%rd267, %rd306;
	@%p141 bra 	$L__BB5_98;
	ld.shared.f32 	%f73, [_ZN6thrust24THRUST_300001_SM_1000_NS8cuda_cub4core6detail5shmemE+24];
	ld.shared.u64 	%rd81, [_ZN6thrust24THRUST_300001_SM_1000_NS8cuda_cub4core6detail5shmemE+32];
	setp.lt.f32 	%p142, %f241, %f73;
	mov.f32 	%f206, %f73;
	mov.u64 	%rd267, %rd81;
	@%p142 bra 	$L__BB5_98;
	setp.lt.f32 	%p143, %f73, %f241;
	mov.f32 	%f206, %f241;
	mov.u64 	%rd267, %rd306;
	@%p143 bra 	$L__BB5_98;
	setp.lt.s64 	%p144, %rd306, %rd81;
	selp.f32 	%f206, %f241, %f73, %p144;
	min.s64 	%rd267, %rd306, %rd81;
$L__BB5_98:
	setp.lt.s32 	%p145, %r1, 65;
	mov.f32 	%f207, %f206;
	mov.u64 	%rd268, %rd267;
	@%p145 bra 	$L__BB5_102;
	ld.shared.f32 	%f76, [_ZN6thrust24THRUST_300001_SM_1000_NS8cuda_cub4core6detail5shmemE+40];
	ld.shared.u64 	%rd84, [_ZN6thrust24THRUST_300001_SM_1000_NS8cuda_cub4core6detail5shmemE+48];
	setp.lt.f32 	%p146, %f206, %f76;
	mov.f32 	%f207, %f76;
	mov.u64 	%rd268, %rd84;
	@%p146 bra 	$L__BB5_102;
	setp.lt.f32 	%p147, %f76, %f206;
	mov.f32 	%f207, %f206;
	mov.u64 	%rd268, %rd267;
	@%p147 bra 	$L__BB5_102;
	setp.lt.s64 	%p148, %rd267, %rd84;
	selp.f32 	%f207, %f206, %f76, %p148;
	min.s64 	%rd268, %rd267, %rd84;
$L__BB5_102:
	setp.lt.s32 	%p149, %r1, 97;
	mov.f32 	%f208, %f207;
	mov.u64 	%rd269, %rd268;
	@%p149 bra 	$L__BB5_106;
	ld.shared.f32 	%f79, [_ZN6thrust24THRUST_300001_SM_1000_NS8cuda_cub4core6detail5shmemE+56];
	ld.shared.u64 	%rd87, [_ZN6thrust24THRUST_300001_SM_1000_NS8cuda_cub4core6detail5shmemE+64];
	setp.lt.f32 	%p150, %f207, %f79;
	mov.f32 	%f208, %f79;
	mov.u64 	%rd269, %rd87;
	@%p150 bra 	$L__BB5_106;
	setp.lt.f32 	%p151, %f79, %f207;
	mov.f32 	%f208, %f207;
	mov.u64 	%rd269, %rd268;
	@%p151 bra 	$L__BB5_106;
	setp.lt.s64 	%p152, %rd268, %rd87;
	selp.f32 	%f208, %f207, %f79, %p152;
	min.s64 	%rd269, %rd268, %rd87;
$L__BB5_106:
	setp.lt.s32 	%p153, %r1, 129;
	mov.f32 	%f209, %f208;
	mov.u64 	%rd270, %rd269;
	@%p153 bra 	$L__BB5_110;
	ld.shared.f32 	%f82, [_ZN6thrust24THRUST_300001_SM_1000_NS8cuda_cub4core6detail5shmemE+72];
	ld.shared.u64 	%rd90, [_ZN6thrust24THRUST_300001_SM_1000_NS8cuda_cub4core6detail5shmemE+80];
	setp.lt.f32 	%p154, %f208, %f82;
	mov.f32 	%f209, %f82;
	mov.u64 	%rd270, %rd90;
	@%p154 bra 	$L__BB5_110;
	setp.lt.f32 	%p155, %f82, %f208;
	mov.f32 	%f209, %f208;
	mov.u64 	%rd270, %rd269;
	@%p155 bra 	$L__BB5_110;
	setp.lt.s64 	%p156, %rd269, %rd90;
	selp.f32 	%f209, %f208, %f82, %p156;
	min.s64 	%rd270, %rd269, %rd90;
$L__BB5_110:
	setp.lt.s32 	%p157, %r1, 161;
	mov.f32 	%f210, %f209;
	mov.u64 	%rd271, %rd270;
	@%p157 bra 	$L__BB5_114;
	ld.shared.f32 	%f85, [_ZN6thrust24THRUST_300001_SM_1000_NS8cuda_cub4core6detail5shmemE+88];
	ld.shared.u64 	%rd93, [_ZN6thrust24THRUST_300001_SM_1000_NS8cuda_cub4core6detail5shmemE+96];
	setp.lt.f32 	%p158, %f209, %f85;
	mov.f32 	%f210, %f85;
	mov.u64 	%rd271, %rd93;
	@%p158 bra 	$L__BB5_114;
	setp.lt.f32 	%p159, %f85, %f209;
	mov.f32 	%f210, %f209;
	mov.u64 	%rd271, %rd270;
	@%p159 bra 	$L__BB5_114;
	setp.lt.s64 	%p160, %rd270, %rd93;
	selp.f32 	%f210, %f209, %f85, %p160;
	min.s64 	%rd271, %rd270, %rd93;
$L__BB5_114:
	setp.lt.s32 	%p161, %r1, 193;
	mov.f32 	%f211, %f210;
	mov.u64 	%rd272, %rd271;
	@%p161 bra 	$L__BB5_118;
	ld.shared.f32 	%f88, [_ZN6thrust24THRUST_300001_SM_1000_NS8cuda_cub4core6detail5shmemE+104];
	ld.shared.u64 	%rd96, [_ZN6thrust24THRUST_300001_SM_1000_NS8cuda_cub4core6detail5shmemE+112];
	setp.lt.f32 	%p162, %f210, %f88;
	mov.f32 	%f211, %f88;
	mov.u64 	%rd272, %rd96;
	@%p162 bra 	$L__BB5_118;
	setp.lt.f32 	%p163, %f88, %f210;
	mov.f32 	%f211, %f210;
	mov.u64 	%rd272, %rd271;
	@%p163 bra 	$L__BB5_118;
	setp.lt.s64 	%p164, %rd271, %rd96;
	selp.f32 	%f211, %f210, %f88, %p164;
	min.s64 	%rd272, %rd271, %rd96;
$L__BB5_118:
	setp.lt.s32 	%p165, %r1, 225;
	mov.f32 	%f241, %f211;
	mov.u64 	%rd306, %rd272;
	@%p165 bra 	$L__BB5_204;
	ld.shared.f32 	%f91, [_ZN6thrust24THRUST_300001_SM_1000_NS8cuda_cub4core6detail5shmemE+120];
	ld.shared.u64 	%rd99, [_ZN6thrust24THRUST_300001_SM_1000_NS8cuda_cub4core6detail5shmemE+128];
	setp.lt.f32 	%p166, %f211, %f91;
	mov.f32 	%f241, %f91;
	mov.u64 	%rd306, %rd99;
	@%p166 bra 	$L__BB5_204;
	setp.lt.f32 	%p167, %f91, %f211;
	mov.f32 	%f241, %f211;
	mov.u64 	%rd306, %rd272;
	@%p167 bra 	$L__BB5_204;
	setp.lt.s64 	%p168, %rd272, %rd99;
	selp.f32 	%f241, %f211, %f91, %p168;
	min.s64 	%rd306, %rd272, %rd99;
	bra.uni 	$L__BB5_204;
$L__BB5_122:
	mov.u32 	%r18, %tid.x;
	cvt.u64.u32 	%rd101, %r18;
	mul.wide.u32 	%rd195, %r18, 4;
	add.s64 	%rd102, %rd1, %rd195;
	ld.global.f32 	%f170, [%rd102];
	add.s32 	%r31, %r18, 256;
	cvt.u64.u32 	%rd196, %r31;
	ld.global.f32 	%f171, [%rd102+1024];
	add.s32 	%r32, %r18, 512;
	cvt.u64.u32 	%rd197, %r32;
	ld.global.f32 	%f172, [%rd102+2048];
	add.s32 	%r33, %r18, 768;
	cvt.u64.u32 	%rd198, %r33;
	ld.global.f32 	%f173, [%rd102+3072];
	or.b32  	%r34, %r18, 1024;
	cvt.u64.u32 	%rd103, %r34;
	add.s64 	%rd293, %rd192, %rd103;
	ld.global.f32 	%f228, [%rd102+4096];
	setp.geu.f32 	%p3, %f170, %f171;
	selp.f32 	%f174, %f170, %f171, %p3;
	selp.b64 	%rd199, %rd101, %rd196, %p3;
	setp.geu.f32 	%p4, %f174, %f172;
	selp.f32 	%f175, %f174, %f172, %p4;
	selp.b64 	%rd200, %rd199, %rd197, %p4;
	setp.geu.f32 	%p5, %f175, %f173;
	selp.f32 	%f94, %f175, %f173, %p5;
	selp.b64 	%rd105, %rd200, %rd198, %p5;
	setp.lt.f32 	%p6, %f94, %f228;
	@%p6 bra 	$L__BB5_124;
	setp.lt.f32 	%p7, %f228, %f94;
	setp.lt.u64 	%p8, %rd105, %rd103;
	or.pred  	%p9, %p7, %p8;
	selp.f32 	%f228, %f94, %f228, %p9;
	add.s64 	%rd201, %rd192, %rd105;
	selp.b64 	%rd293, %rd201, %rd293, %p9;
$L__BB5_124:
	setp.lt.u64 	%p10, %rd194, 2560;
	mov.b64 	%rd282, 1280;
	@%p10 bra 	$L__BB5_137;
	mov.b64 	%rd274, 1280;
	mov.f32 	%f213, %f228;
$L__BB5_126:
	add.s64 	%rd204, %rd274, %rd101;
	shl.b64 	%rd205, %rd274, 2;
	add.s64 	%rd206, %rd102, %rd205;
	add.s64 	%rd110, %rd204, %rd192;
	ld.global.f32 	%f214, [%rd206];
	ld.global.f32 	%f215, [%rd206+1024];
	add.s64 	%rd278, %rd110, 512;
	ld.global.f32 	%f216, [%rd206+2048];
	add.s64 	%rd279, %rd110, 768;
	ld.global.f32 	%f217, [%rd206+3072];
	ld.global.f32 	%f228, [%rd206+4096];
	setp.lt.f32 	%p11, %f213, %f214;
	mov.u64 	%rd276, %rd110;
	@%p11 bra 	$L__BB5_128;
	setp.lt.f32 	%p12, %f214, %f213;
	setp.lt.s64 	%p13, %rd293, %rd110;
	or.pred  	%p14, %p12, %p13;
	selp.f32 	%f214, %f213, %f214, %p14;
	selp.b64 	%rd276, %rd293, %rd110, %p14;
$L__BB5_128:
	add.s64 	%rd277, %rd110, 256;
	setp.lt.f32 	%p15, %f214, %f215;
	@%p15 bra 	$L__BB5_130;
	setp.lt.f32 	%p16, %f215, %f214;
	setp.lt.s64 	%p17, %rd276, %rd277;
	or.pred  	%p18, %p16, %p17;
	selp.f32 	%f215, %f214, %f215, %p18;
	selp.b64 	%rd277, %rd276, %rd277, %p18;
$L__BB5_130:
	setp.lt.f32 	%p19, %f215, %f216;
	@%p19 bra 	$L__BB5_132;
	setp.lt.f32 	%p20, %f216, %f215;
	setp.lt.s64 	%p21, %rd277, %rd278;
	or.pred  	%p22, %p20, %p21;
	selp.f32 	%f216, %f215, %f216, %p22;
	selp.b64 	%rd278, %rd277, %rd278, %p22;
$L__BB5_132:
	setp.lt.f32 	%p23, %f216, %f217;
	@%p23 bra 	$L__BB5_134;
	setp.lt.f32 	%p24, %f217, %f216;
	setp.lt.s64 	%p25, %rd278, %rd279;
	or.pred  	%p26, %p24, %p25;
	selp.f32 	%f217, %f216, %f217, %p26;
	selp.b64 	%rd279, %rd278, %rd279, %p26;
$L__BB5_134:
	add.s64 	%rd210, %rd204, %rd192;
	add.s64 	%rd293, %rd210, 1024;
	setp.lt.f32 	%p27, %f217, %f228;
	@%p27 bra 	$L__BB5_136;
	setp.lt.f32 	%p28, %f228, %f217;
	setp.lt.s64 	%p29, %rd279, %rd293;
	or.pred  	%p30, %p28, %p29;
	selp.f32 	%f228, %f217, %f228, %p30;
	selp.b64 	%rd293, %rd279, %rd293, %p30;
$L__BB5_136:
	add.s64 	%rd282, %rd274, 1280;
	add.s64 	%rd211, %rd274, 2560;
	setp.le.s64 	%p31, %rd211, %rd194;
	mov.u64 	%rd274, %rd282;
	mov.f32 	%f213, %f228;
	@%p31 bra 	$L__BB5_126;
$L__BB5_137:
	setp.le.s64 	%p32, %rd194, %rd282;
	@%p32 bra 	$L__BB5_160;
	cvt.u32.u64 	%r35, %rd282;
	cvt.u32.u64 	%r36, %rd194;
	sub.s32 	%r19, %r36, %r35;
	setp.ge.s32 	%p33, %r18, %r19;
	@%p33 bra 	$L__BB5_160;
	cvta.to.global.u64 	%rd128, %rd191;
	not.b32 	%r38, %r18;
	add.s32 	%r39, %r38, %r36;
	sub.s32 	%r20, %r39, %r35;
	and.b32  	%r41, %r20, 768;
	setp.eq.s32 	%p34, %r41, 768;
	mov.u32 	%r389, %r18;
	@%p34 bra 	$L__BB5_145;
	add.s64 	%rd213, %rd282, %rd101;
	add.s64 	%rd284, %rd213, %rd192;
	shl.b64 	%rd214, %rd213, 2;
	add.s64 	%rd283, %rd128, %rd214;
	shr.u32 	%r42, %r20, 8;
	add.s32 	%r43, %r42, 1;
	and.b32  	%r44, %r43, 3;
	neg.s32 	%r387, %r44;
	mov.u32 	%r389, %r18;
$L__BB5_141:
	.pragma "nounroll";
	mov.u64 	%rd133, %rd293;
	mov.f32 	%f114, %f228;
	ld.global.f32 	%f115, [%rd283];
	setp.lt.f32 	%p35, %f114, %f115;
	mov.f32 	%f228, %f115;
	mov.u64 	%rd293, %rd284;
	@%p35 bra 	$L__BB5_144;
	setp.lt.f32 	%p36, %f115, %f114;
	mov.f32 	%f228, %f114;
	mov.u64 	%rd293, %rd133;
	@%p36 bra 	$L__BB5_144;
	setp.lt.s64 	%p37, %rd133, %rd284;
	selp.f32 	%f228, %f114, %f115, %p37;
	min.s64 	%rd293, %rd133, %rd284;
$L__BB5_144:
	add.s32 	%r389, %r389, 256;
	add.s64 	%rd284, %rd284, 256;
	add.s64 	%rd283, %rd283, 1024;
	add.s32 	%r387, %r387, 1;
	setp.ne.s32 	%p38, %r387, 0;
	@%p38 bra 	$L__BB5_141;
$L__BB5_145:
	setp.lt.u32 	%p39, %r20, 768;
	@%p39 bra 	$L__BB5_160;
	add.s32 	%r390, %r389, 512;
$L__BB5_147:
	mov.u32 	%r28, %r390;
	add.s32 	%r45, %r28, -512;
	cvt.u64.u32 	%rd215, %r45;
	add.s64 	%rd216, %rd282, %rd215;
	shl.b64 	%rd217, %rd216, 2;
	add.s64 	%rd141, %rd128, %rd217;
	add.s64 	%rd142, %rd216, %rd192;
	ld.global.f32 	%f121, [%rd141];
	setp.lt.f32 	%p40, %f228, %f121;
	mov.f32 	%f225, %f121;
	mov.u64 	%rd290, %rd142;
	@%p40 bra 	$L__BB5_150;
	setp.lt.f32 	%p41, %f121, %f228;
	mov.f32 	%f225, %f228;
	mov.u64 	%rd290, %rd293;
	@%p41 bra 	$L__BB5_150;
	setp.lt.s64 	%p42, %rd293, %rd142;
	selp.f32 	%f225, %f228, %f121, %p42;
	min.s64 	%rd290, %rd293, %rd142;
$L__BB5_150:
	add.s32 	%r46, %r28, -256;
	cvt.u64.u32 	%rd218, %r46;
	add.s64 	%rd219, %rd282, %rd218;
	add.s64 	%rd145, %rd219, %rd192;
	ld.global.f32 	%f124, [%rd141+1024];
	setp.lt.f32 	%p43, %f225, %f124;
	mov.f32 	%f226, %f124;
	mov.u64 	%rd291, %rd145;
	@%p43 bra 	$L__BB5_153;
	setp.lt.f32 	%p44, %f124, %f225;
	mov.f32 	%f226, %f225;
	mov.u64 	%rd291, %rd290;
	@%p44 bra 	$L__BB5_153;
	setp.lt.s64 	%p45, %rd290, %rd145;
	selp.f32 	%f226, %f225, %f124, %p45;
	min.s64 	%rd291, %rd290, %rd145;
$L__BB5_153:
	cvt.u64.u32 	%rd220, %r28;
	add.s64 	%rd221, %rd282, %rd220;
	add.s64 	%rd148, %rd221, %rd192;
	ld.global.f32 	%f127, [%rd141+2048];
	setp.lt.f32 	%p46, %f226, %f127;
	mov.f32 	%f227, %f127;
	mov.u64 	%rd292, %rd148;
	@%p46 bra 	$L__BB5_156;
	setp.lt.f32 	%p47, %f127, %f226;
	mov.f32 	%f227, %f226;
	mov.u64 	%rd292, %rd291;
	@%p47 bra 	$L__BB5_156;
	setp.lt.s64 	%p48, %rd291, %rd148;
	selp.f32 	%f227, %f226, %f127, %p48;
	min.s64 	%rd292, %rd291, %rd148;
$L__BB5_156:
	add.s32 	%r47, %r28, 256;
	cvt.u64.u32 	%rd222, %r47;
	add.s64 	%rd223, %rd282, %rd222;
	add.s64 	%rd151, %rd223, %rd192;
	ld.global.f32 	%f130, [%rd141+3072];
	setp.lt.f32 	%p49, %f227, %f130;
	mov.f32 	%f228, %f130;
	mov.u64 	%rd293, %rd151;
	@%p49 bra 	$L__BB5_159;
	setp.lt.f32 	%p50, %f130, %f227;
	mov.f32 	%f228, %f227;
	mov.u64 	%rd293, %rd292;
	@%p50 bra 	$L__BB5_159;
	setp.lt.s64 	%p51, %rd292, %rd151;
	selp.f32 	%f228, %f227, %f130, %p51;
	min.s64 	%rd293, %rd292, %rd151;
$L__BB5_159:
	add.s32 	%r390, %r28, 1024;
	add.s32 	%r48, %r28, 512;
	setp.lt.s32 	%p52, %r48, %r19;
	@%p52 bra 	$L__BB5_147;
$L__BB5_160:
	// begin inline asm
	mov.u32 %r49, %laneid;
	// end inline asm
	mov.b32 	%r51, %f228;
	mov.b32 	%r67, 1;
	mov.b32 	%r68, 31;
	mov.b32 	%r69, -1;
	// begin inline asm
	shfl.sync.down.b32 %r50, %r51, %r67, %r68, %r69;
	// end inline asm
	mov.b32 	%f134, %r50;
	// begin inline asm
	shfl.sync.down.b32 %r55, %r56, %r67, %r68, %r69;
	// end inline asm
	mov.b64 	{%r61, %r66}, %rd293;
	// begin inline asm
	shfl.sync.down.b32 %r60, %r61, %r67, %r68, %r69;
	// end inline asm
	// begin inline asm
	shfl.sync.down.b32 %r65, %r66, %r67, %r68, %r69;
	// end inline asm
	mov.b64 	%rd155, {%r60, %r65};
	setp.gt.s32 	%p53, %r49, 30;
	mov.f32 	%f230, %f228;
	mov.u64 	%rd295, %rd293;
	@%p53 bra 	$L__BB5_164;
	setp.lt.f32 	%p54, %f228, %f134;
	mov.f32 	%f230, %f134;
	mov.u64 	%rd295, %rd155;
	@%p54 bra 	$L__BB5_164;
	setp.gt.f32 	%p55, %f228, %f134;
	mov.f32 	%f230, %f228;
	mov.u64 	%rd295, %rd293;
	@%p55 bra 	$L__BB5_164;
	setp.lt.s64 	%p56, %rd293, %rd155;
	selp.f32 	%f230, %f228, %f134, %p56;
	min.s64 	%rd295, %rd293, %rd155;
$L__BB5_164:
	mov.b32 	%r71, %f230;
	mov.b32 	%r87, 2;
	mov.b32 	%r88, 31;
	mov.b32 	%r89, -1;
	// begin inline asm
	shfl.sync.down.b32 %r70, %r71, %r87, %r88, %r89;
	// end inline asm
	mov.b32 	%f137, %r70;
	// begin inline asm
	shfl.sync.down.b32 %r75, %r76, %r87, %r88, %r89;
	// end inline asm
	mov.b64 	{%r81, %r86}, %rd295;
	// begin inline asm
	shfl.sync.down.b32 %r80, %r81, %r87, %r88, %r89;
	// end inline asm
	// begin inline asm
	shfl.sync.down.b32 %r85, %r86, %r87, %r88, %r89;
	// end inline asm
	mov.b64 	%rd158, {%r80, %r85};
	setp.gt.s32 	%p57, %r49, 29;
	mov.f32 	%f231, %f230;
	mov.u64 	%rd296, %rd295;
	@%p57 bra 	$L__BB5_168;
	setp.lt.f32 	%p58, %f230, %f137;
	mov.f32 	%f231, %f137;
	mov.u64 	%rd296, %rd158;
	@%p58 bra 	$L__BB5_168;
	setp.gt.f32 	%p59, %f230, %f137;
	mov.f32 	%f231, %f230;
	mov.u64 	%rd296, %rd295;
	@%p59 bra 	$L__BB5_168;
	setp.lt.s64 	%p60, %rd295, %rd158;
	selp.f32 	%f231, %f230, %f137, %p60;
	min.s64 	%rd296, %rd295, %rd158;
$L__BB5_168:
	mov.b32 	%r91, %f231;
	mov.b32 	%r107, 4;
	mov.b32 	%r108, 31;
	mov.b32 	%r109, -1;
	// begin inline asm
	shfl.sync.down.b32 %r90, %r91, %r107, %r108, %r109;
	// end inline asm
	mov.b32 	%f140, %r90;
	// begin inline asm
	shfl.sync.down.b32 %r95, %r96, %r107, %r108, %r109;
	// end inline asm
	mov.b64 	{%r101, %r106}, %rd296;
	// begin inline asm
	shfl.sync.down.b32 %r100, %r101, %r107, %r108, %r109;
	// end inline asm
	// begin inline asm
	shfl.sync.down.b32 %r105, %r106, %r107, %r108, %r109;
	// end inline asm
	mov.b64 	%rd161, {%r100, %r105};
	setp.gt.s32 	%p61, %r49, 27;
	mov.f32 	%f232, %f231;
	mov.u64 	%rd297, %rd296;
	@%p61 bra 	$L__BB5_172;
	setp.lt.f32 	%p62, %f231, %f140;
	mov.f32 	%f232, %f140;
	mov.u64 	%rd297, %rd161;
	@%p62 bra 	$L__BB5_172;
	setp.gt.f32 	%p63, %f231, %f140;
	mov.f32 	%f232, %f231;
	mov.u64 	%rd297, %rd296;
	@%p63 bra 	$L__BB5_172;
	setp.lt.s64 	%p64, %rd296, %rd161;
	selp.f32 	%f232, %f231, %f140, %p64;
	min.s64 	%rd297, %rd296, %rd161;
$L__BB5_172:
	mov.b32 	%r111, %f232;
	mov.b32 	%r127, 8;
	mov.b32 	%r128, 31;
	mov.b32 	%r129, -1;
	// begin inline asm
	shfl.sync.down.b32 %r110, %r111, %r127, %r128, %r129;
	// end inline asm
	mov.b32 	%f143, %r110;
	// begin inline asm
	shfl.sync.down.b32 %r115, %r116, %r127, %r128, %r129;
	// end inline asm
	mov.b64 	{%r121, %r126}, %rd297;
	// begin inline asm
	shfl.sync.down.b32 %r120, %r121, %r127, %r128, %r129;
	// end inline asm
	// begin inline asm
	shfl.sync.down.b32 %r125, %r126, %r127, %r128, %r129;
	// end inline asm
	mov.b64 	%rd164, {%r120, %r125};
	setp.gt.s32 	%p65, %r49, 23;
	mov.f32 	%f233, %f232;
	mov.u64 	%rd298, %rd297;
	@%p65 bra 	$L__BB5_176;
	setp.lt.f32 	%p66, %f232, %f143;
	mov.f32 	%f233, %f143;
	mov.u64 	%rd298, %rd164;
	@%p66 bra 	$L__BB5_176;
	setp.gt.f32 	%p67, %f232, %f143;
	mov.f32 	%f233, %f232;
	mov.u64 	%rd298, %rd297;
	@%p67 bra 	$L__BB5_176;
	setp.lt.s64 	%p68, %rd297, %rd164;
	selp.f32 	%f233, %f232, %f143, %p68;
	min.s64 	%rd298, %rd297, %rd164;
$L__BB5_176:
	mov.b32 	%r131, %f233;
	mov.b32 	%r147, 16;
	mov.b32 	%r148, 31;
	mov.b32 	%r149, -1;
	// begin inline asm
	shfl.sync.down.b32 %r130, %r131, %r147, %r148, %r149;
	// end inline asm
	mov.b32 	%f146, %r130;
	// begin inline asm
	shfl.sync.down.b32 %r135, %r136, %r147, %r148, %r149;
	// end inline asm
	mov.b64 	{%r141, %r146}, %rd298;
	// begin inline asm
	shfl.sync.down.b32 %r140, %r141, %r147, %r148, %r149;
	// end inline asm
	// begin inline asm
	shfl.sync.down.b32 %r145, %r146, %r147, %r148, %r149;
	// end inline asm
	mov.b64 	%rd167, {%r140, %r145};
	setp.gt.s32 	%p69, %r49, 15;
	mov.f32 	%f241, %f233;
	mov.u64 	%rd306, %rd298;
	@%p69 bra 	$L__BB5_180;
	setp.lt.f32 	%p70, %f233, %f146;
	mov.f32 	%f241, %f146;
	mov.u64 	%rd306, %rd167;
	@%p70 bra 	$L__BB5_180;
	setp.gt.f32 	%p71, %f233, %f146;
	mov.f32 	%f241, %f233;
	mov.u64 	%rd306, %rd298;
	@%p71 bra 	$L__BB5_180;
	setp.lt.s64 	%p72, %rd298, %rd167;
	selp.f32 	%f241, %f233, %f146, %p72;
	min.s64 	%rd306, %rd298, %rd167;
$L__BB5_180:
	setp.ne.s32 	%p73, %r49, 0;
	@%p73 bra 	$L__BB5_182;
	shr.u32 	%r150, %r18, 1;
	and.b32  	%r151, %r150, 496;
	mov.u32 	%r152, _ZN6thrust24THRUST_300001_SM_1000_NS8cuda_cub4core6detail5shmemE;
	add.s32 	%r153, %r152, %r151;
	st.shared.f32 	[%r153+8], %f241;
	st.shared.u64 	[%r153+16], %rd306;
$L__BB5_182:
	bar.sync 	0;
	setp.ne.s32 	%p74, %r18, 0;
	@%p74 bra 	$L__BB5_204;
	ld.shared.f32 	%f149, [_ZN6thrust24THRUST_300001_SM_1000_NS8cuda_cub4core6detail5shmemE+24];
	ld.shared.u64 	%rd170, [_ZN6thrust24THRUST_300001_SM_1000_NS8cuda_cub4core6detail5shmemE+32];
	setp.lt.f32 	%p75, %f241, %f149;
	mov.f32 	%f235, %f149;
	mov.u64 	%rd300, %rd170;
	@%p75 bra 	$L__BB5_186;
	setp.lt.f32 	%p76, %f149, %f241;
	mov.f32 	%f235, %f241;
	mov.u64 	%rd300, %rd306;
	@%p76 bra 	$L__BB5_186;
	setp.lt.s64 	%p77, %rd306, %rd170;
	selp.f32 	%f235, %f241, %f149, %p77;
	min.s64 	%rd300, %rd306, %rd170;
$L__BB5_186:
	ld.shared.f32 	%f152, [_ZN6thrust24THRUST_300001_SM_1000_NS8cuda_cub4core6detail5shmemE+40];
	ld.shared.u64 	%rd173, [_ZN6thrust24THRUST_300001_SM_1000_NS8cuda_cub4core6detail5shmemE+48];
	setp.lt.f32 	%p78, %f235, %f152;
	mov.f32 	%f236, %f152;
	mov.u64 	%rd301, %rd173;
	@%p78 bra 	$L__BB5_189;
	setp.lt.f32 	%p79, %f152, %f235;
	mov.f32 	%f236, %f235;
	mov.u64 	%rd301, %rd300;
	@%p79 bra 	$L__BB5_189;
	setp.lt.s64 	%p80, %rd300, %rd173;
	selp.f32 	%f236, %f235, %f152, %p80;
	min.s64 	%rd301, %rd300, %rd173;
$L__BB5_189:
	ld.shared.f32 	%f155, [_ZN6thrust24THRUST_300001_SM_1000_NS8cuda_cub4core6detail5shmemE+56];
	ld.shared.u64 	%rd176, [_ZN6thrust24THRUST_300001_SM_1000_NS8cuda_cub4core6detail5shmemE+64];
	setp.lt.f32 	%p81, %f236, %f155;
	mov.f32 	%f237, %f155;
	mov.u64 	%rd302, %rd176;
	@%p81 bra 	$L__BB5_192;
	setp.lt.f32 	%p82, %f155, %f236;
	mov.f32 	%f237, %f236;
	mov.u64 	%rd302, %rd301;
	@%p82 bra 	$L__BB5_192;
	setp.lt.s64 	%p83, %rd301, %rd176;
	selp.f32 	%f237, %f236, %f155, %p83;
	min.s64 	%rd302, %rd301, %rd176;
$L__BB5_192:
	ld.shared.f32 	%f158, [_ZN6thrust24THRUST_300001_SM_1000_NS8cuda_cub4core6detail5shmemE+72];
	ld.shared.u64 	%rd179, [_ZN6thrust24THRUST_300001_SM_1000_NS8cuda_cub4core6detail5shmemE+80];
	setp.lt.f32 	%p84, %f237, %f158;
	mov.f32 	%f238, %f158;
	mov.u64 	%rd303, %rd179;
	@%p84 bra 	$L__BB5_195;
	setp.lt.f32 	%p85, %f158, %f237;
	mov.f32 	%f238, %f237;
	mov.u64 	%rd303, %rd302;
	@%p85 bra 	$L__BB5_195;
	setp.lt.s64 	%p86, %rd302, %rd179;
	selp.f32 	%f238, %f237, %f158, %p86;
	min.s64 	%rd303, %rd302, %rd179;
$L__BB5_195:
	ld.shared.f32 	%f161, [_ZN6thrust24THRUST_300001_SM_1000_NS8cuda_cub4core6detail5shmemE+88];
	ld.shared.u64 	%rd182, [_ZN6thrust24THRUST_300001_SM_1000_NS8cuda_cub4core6detail5shmemE+96];
	setp.lt.f32 	%p87, %f238, %f161;
	mov.f32 	%f239, %f161;
	mov.u64 	%rd304, %rd182;
	@%p87 bra 	$L__BB5_198;
	setp.lt.f32 	%p88, %f161, %f238;
	mov.f32 	%f239, %f238;
	mov.u64 	%rd304, %rd303;
	@%p88 bra 	$L__BB5_198;
	setp.lt.s64 	%p89, %rd303, %rd182;
	selp.f32 	%f239, %f238, %f161, %p89;
	min.s64 	%rd304, %rd303, %rd182;
$L__BB5_198:
	ld.shared.f32 	%f164, [_ZN6thrust24THRUST_300001_SM_1000_NS8cuda_cub4core6detail5shmemE+104];
	ld.shared.u64 	%rd185, [_ZN6thrust24THRUST_300001_SM_1000_NS8cuda_cub4core6detail5shmemE+112];
	setp.lt.f32 	%p90, %f239, %f164;
	mov.f32 	%f240, %f164;
	mov.u64 	%rd305, %rd185;
	@%p90 bra 	$L__BB5_201;
	setp.lt.f32 	%p91, %f164, %f239;
	mov.f32 	%f240, %f239;
	mov.u64 	%rd305, %rd304;
	@%p91 bra 	$L__BB5_201;
	setp.lt.s64 	%p92, %rd304, %rd185;
	selp.f32 	%f240, %f239, %f164, %p92;
	min.s64 	%rd305, %rd304, %rd185;
$L__BB5_201:
	ld.shared.f32 	%f167, [_ZN6thrust24THRUST_300001_SM_1000_NS8cuda_cub4core6detail5shmemE+120];
	ld.shared.u64 	%rd188, [_ZN6thrust24THRUST_300001_SM_1000_NS8cuda_cub4core6detail5shmemE+128];
	setp.lt.f32 	%p93, %f240, %f167;
	mov.f32 	%f241, %f167;
	mov.u64 	%rd306, %rd188;
	@%p93 bra 	$L__BB5_204;
	setp.lt.f32 	%p94, %f167, %f240;
	mov.f32 	%f241, %f240;
	mov.u64 	%rd306, %rd305;
	@%p94 bra 	$L__BB5_204;
	setp.lt.s64 	%p95, %rd305, %rd188;
	selp.f32 	%f241, %f240, %f167, %p95;
	min.s64 	%rd306, %rd305, %rd188;
$L__BB5_204:
	mov.u32 	%r381, %tid.x;
	setp.ne.s32 	%p212, %r381, 0;
	@%p212 bra 	$L__BB5_206;
	ld.param.u64 	%rd237, [_ZN6thrust24THRUST_300001_SM_1000_NS8cuda_cub4core6detail13_kernel_agentINS1_8__reduce11ReduceAgentINS0_12zip_iteratorIN4cuda3std3__45tupleIJNS0_6detail15normal_iteratorINS0_10device_ptrIfEEEENS0_17counting_iteratorIlNS0_11use_defaultESI_SI_EEEEEEEPNSB_IJflEEESM_lNS1_9__extrema9arg_max_fIflNSA_4lessIfEEEEEEJSL_SN_lSS_EEEvDpT0__param_1];
	cvta.to.global.u64 	%rd236, %rd237;
	st.global.f32 	[%rd236], %f241;
	st.global.u64 	[%rd236+8], %rd306;
$L__BB5_206:
	ret;

}
	// .globl	_ZN6thrust24THRUST_300001_SM_1000_NS8cuda_cub4core6detail13_kernel_agentINS1_8__reduce11ReduceAgentINS0_12zip_iteratorIN4cuda3std3__45tupleIJNS0_6detail15normal_iteratorINS0_10device_ptrIfEEEENS0_17counting_iteratorIlNS0_11use_defaultESI_SI_EEEEEEEPNSB_IJflEEESM_lNS1_9__extrema9arg_max_fIflNSA_4lessIfEEEEEEJSL_SN_lN3cub18CUB_300001_SM_100013GridEvenShareIlEENSV_9GridQueueIyEESS_EEEvDpT0_
.visible .entry _ZN6thrust24THRUST_300001_SM_1000_NS8cuda_cub4core6detail13_kernel_agentINS1_8__reduce11ReduceAgentINS0_12zip_iteratorIN4cuda3std3__45tupleIJNS0_6detail15normal_iteratorINS0_10device_ptrIfEEEENS0_17counting_iteratorIlNS0_11use_defaultESI_SI_EEEEEEEPNSB_IJflEEESM_lNS1_9__extrema9arg_max_fIflNSA_4lessIfEEEEEEJSL_SN_lN3cub18CUB_300001_SM_100013GridEvenShareIlEENSV_9GridQueueIyEESS_EEEvDpT0_(
	.param .align 8 .b8 _ZN6thrust24THRUST_300001_SM_1000_NS8cuda_cub4core6detail13_kernel_agentINS1_8__reduce11ReduceAgentINS0_12zip_iteratorIN4cuda3std3__45tupleIJNS0_6detail15normal_iteratorINS0_10device_ptrIfEEEENS0_17counting_iteratorIlNS0_11use_defaultESI_SI_EEEEEEEPNSB_IJflEEESM_lNS1_9__extrema9arg_max_fIflNSA_4lessIfEEEEEEJSL_SN_lN3cub18CUB_300001_SM_100013GridEvenShareIlEENSV_9GridQueueIyEESS_EEEvDpT0__param_0[16],
	.param .u64 .ptr .align 1 _ZN6thrust24THRUST_300001_SM_1000_NS8cuda_cub4core6detail13_kernel_agentINS1_8__reduce11ReduceAgentINS0_12zip_iteratorIN4cuda3std3__45tupleIJNS0_6detail15normal_iteratorINS0_10device_ptrIfEEEENS0_17counting_iteratorIlNS0_11use_defaultESI_SI_EEEEEEEPNSB_IJflEEESM_lNS1_9__extrema9arg_max_fIflNSA_4lessIfEEEEEEJSL_SN_lN3cub18CUB_300001_SM_100013GridEvenShareIlEENSV_9GridQueueIyEESS_EEEvDpT0__param_1,
	.param .u64 _ZN6thrust24THRUST_300001_SM_1000_NS8cuda_cub4core6detail13_kernel_agentINS1_8__reduce11ReduceAgentINS0_12zip_iteratorIN4cuda3std3__45tupleIJNS0_6detail15normal_iteratorINS0_10device_ptrIfEEEENS0_17counting_iteratorIlNS0_11use_defaultESI_SI_EEEEEEEPNSB_IJflEEESM_lNS1_9__extrema9arg_max_fIflNSA_4lessIfEEEEEEJSL_SN_lN3cub18CUB_300001_SM_100013GridEvenShareIlEENSV_9GridQueueIyEESS_EEEvDpT0__param_2,
	.param .align 8 .b8 _ZN6thrust24THRUST_300001_SM_1000_NS8cuda_cub4core6detail13_kernel_agentINS1_8__reduce11ReduceAgentINS0_12zip_iteratorIN4cuda3std3__45tupleIJNS0_6detail15normal_iteratorINS0_10device_ptrIfEEEENS0_17counting_iteratorIlNS0_11use_defaultESI_SI_EEEEEEEPNSB_IJflEEESM_lNS1_9__extrema9arg_max_fIflNSA_4lessIfEEEEEEJSL_SN_lN3cub18CUB_300001_SM_100013GridEvenShareIlEENSV_9GridQueueIyEESS_EEEvDpT0__param_3[72],
	.param .align 8 .b8 _ZN6thrust24THRUST_300001_SM_1000_NS8cuda_cub4core6detail13_kernel_agentINS1_8__reduce11ReduceAgentINS0_12zip_iteratorIN4cuda3std3__45tupleIJNS0_6detail15normal_iteratorINS0_10device_ptrIfEEEENS0_17counting_iteratorIlNS0_11use_defaultESI_SI_EEEEEEEPNSB_IJflEEESM_lNS1_9__extrema9arg_max_fIflNSA_4lessIfEEEEEEJSL_SN_lN3cub18CUB_300001_SM_100013GridEvenShareIlEENSV_9GridQueueIyEESS_EEEvDpT0__param_4[8],
	.param .align 1 .b8 _ZN6thrust24THRUST_300001_SM_1000_NS8cuda_cub4core6detail13_kernel_agentINS1_8__reduce11ReduceAgentINS0_12zip_iteratorIN4cuda3std3__45tupleIJNS0_6detail15normal_iteratorINS0_10device_ptrIfEEEENS0_17counting_iteratorIlNS0_11use_defaultESI_SI_EEEEEEEPNSB_IJflEEESM_lNS1_9__extrema9arg_max_fIflNSA_4lessIfEEEEEEJSL_SN_lN3cub18CUB_300001_SM_100013GridEvenShareIlEENSV_9GridQueueIyEESS_EEEvDpT0__param_5[1]
)
.maxntid 256
{
	.reg .pred 	%p<215>;
	.reg .b32 	%r<399>;
	.reg .b32 	%f<242>;
	.reg .b64 	%rd<324>;

	ld.param.u64 	%rd196, [_ZN6thrust24THRUST_300001_SM_1000_NS8cuda_cub4core6detail13_kernel_agentINS1_8__reduce11ReduceAgentINS0_12zip_iteratorIN4cuda3std3__45tupleIJNS0_6detail15normal_iteratorINS0_10device_ptrIfEEEENS0_17counting_iteratorIlNS0_11use_defaultESI_SI_EEEEEEEPNSB_IJflEEESM_lNS1_9__extrema9arg_max_fIflNSA_4lessIfEEEEEEJSL_SN_lN3cub18CUB_300001_SM_100013GridEvenShareIlEENSV_9GridQueueIyEESS_EEEvDpT0__param_0+8];
	ld.param.u64 	%rd195, [_ZN6thrust24THRUST_300001_SM_1000_NS8cuda_cub4core6detail13_kernel_agentINS1_8__reduce11ReduceAgentINS0_12zip_iteratorIN4cuda3std3__45tupleIJNS0_6detail15normal_iteratorINS0_10device_ptrIfEEEENS0_17counting_iteratorIlNS0_11use_defaultESI_SI_EEEEEEEPNSB_IJflEEESM_lNS1_9__extrema9arg_max_fIflNSA_4lessIfEEEEEEJSL_SN_lN3cub18CUB_300001_SM_100013GridEvenShareIlEENSV_9GridQueueIyEESS_EEEvDpT0__param_0];
	ld.param.u64 	%rd199, [_ZN6thrust24THRUST_300001_SM_1000_NS8cuda_cub4core6detail13_kernel_agentINS1_8__reduce11ReduceAgentINS0_12zip_iteratorIN4cuda3std3__45tupleIJNS0_6detail15normal_iteratorINS0_10device_ptrIfEEEENS0_17counting_iteratorIlNS0_11use_defaultESI_SI_EEEEEEEPNSB_IJflEEESM_lNS1_9__extrema9arg_max_fIflNSA_4lessIfEEEEEEJSL_SN_lN3cub18CUB_300001_SM_100013GridEvenShareIlEENSV_9GridQueueIyEESS_EEEvDpT0__param_4];
	ld.param.u64 	%rd198, [_ZN6thrust24THRUST_300001_SM_1000_NS8cuda_cub4core6detail13_kernel_agentINS1_8__reduce11ReduceAgentINS0_12zip_iteratorIN4cuda3std3__45tupleIJNS0_6detail15normal_iteratorINS0_10device_ptrIfEEEENS0_17counting_iteratorIlNS0_11use_defaultESI_SI_EEEEEEEPNSB_IJflEEESM_lNS1_9__extrema9arg_max_fIflNSA_4lessIfEEEEEEJSL_SN_lN3cub18CUB_300001_SM_100013GridEvenShareIlEENSV_9GridQueueIyEESS_EEEvDpT0__param_2];
	cvta.to.global.u64 	%rd1, %rd199;
	cvta.to.global.u64 	%rd2, %rd195;
	mov.u32 	%r1, %ctaid.x;
	mul.lo.s32 	%r33, %r1, 1280;
	cvt.u64.u32 	%rd4, %r33;
	mov.u32 	%r34, %nctaid.x;
	mul.lo.s32 	%r35, %r34, 1280;
	cvt.u64.u32 	%rd5, %r35;
	add.s64 	%rd200, %rd4, 1280;
	setp.le.s64 	%p1, %rd200, %rd198;
	@%p1 bra 	$L__BB6_121;
	cvt.u32.u64 	%r159, %rd4;
	cvt.u32.u64 	%r2, %rd198;
	sub.s32 	%r3, %r2, %r159;
	mov.u32 	%r4, %tid.x;
	setp.ge.s32 	%p98, %r4, %r3;
	mov.f32 	%f188, 0f00000000;
	mov.b64 	%rd266, 0;
	mov.u32 	%r393, %r4;
	@%p98 bra 	$L__BB6_3;
	cvt.u64.u32 	%rd234, %r4;
	add.s64 	%rd235, %rd4, %rd234;
	shl.b64 	%rd236, %rd235, 2;
	add.s64 	%rd237, %rd2, %rd236;
	add.s64 	%rd266, %rd196, %rd235;
	ld.global.f32 	%f188, [%rd237];
	add.s32 	%r393, %r4, 256;
$L__BB6_3:
	setp.ge.s32 	%p99, %r393, %r3;
	@%p99 bra 	$L__BB6_25;
	not.b32 	%r161, %r393;
	add.s32 	%r162, %r161, %r2;
	sub.s32 	%r7, %r162, %r159;
	and.b32  	%r163, %r7, 768;
	setp.eq.s32 	%p100, %r163, 768;
	@%p100 bra 	$L__BB6_10;
	cvt.u64.u32 	%rd239, %r393;
	add.s64 	%rd240, %rd239, %rd4;
	add.s64 	%rd257, %rd240, %rd196;
	shl.b64 	%rd241, %rd240, 2;
	add.s64 	%rd256, %rd2, %rd241;
	shr.u32 	%r164, %r7, 8;
	add.s32 	%r165, %r164, 1;
	and.b32  	%r166, %r165, 3;
	neg.s32 	%r391, %r166;
$L__BB6_6:
	.pragma "nounroll";
	mov.u64 	%rd12, %rd266;
	mov.f32 	%f3, %f188;
	ld.global.f32 	%f4, [%rd256];
	setp.lt.f32 	%p101, %f3, %f4;
	mov.u64 	%rd266, %rd257;
	mov.f32 	%f188, %f4;
	@%p101 bra 	$L__BB6_9;
	setp.lt.f32 	%p102, %f4, %f3;
	mov.u64 	%rd266, %rd12;
	mov.f32 	%f188, %f3;
	@%p102 bra 	$L__BB6_9;
	setp.lt.s64 	%p103, %rd12, %rd257;
	min.s64 	%rd266, %rd12, %rd257;
	selp.f32 	%f188, %f3, %f4, %p103;
$L__BB6_9:
	add.s32 	%r393, %r393, 256;
	add.s64 	%rd257, %rd257, 256;
	add.s64 	%rd256, %rd256, 1024;
	add.s32 	%r391, %r391, 1;
	setp.ne.s32 	%p104, %r391, 0;
	@%p104 bra 	$L__BB6_6;
$L__BB6_10:
	setp.lt.u32 	%p105, %r7, 768;
	@%p105 bra 	$L__BB6_25;
	add.s32 	%r394, %r393, 512;
$L__BB6_12:
	mov.u32 	%r15, %r394;
	add.s32 	%r167, %r15, -512;
	cvt.s64.s32 	%rd242, %r167;
	add.s64 	%rd243, %rd242, %rd4;
	shl.b64 	%rd244, %rd243, 2;
	add.s64 	%rd20, %rd2, %rd244;
	add.s64 	%rd21, %rd243, %rd196;
	ld.global.f32 	%f10, [%rd20];
	setp.lt.f32 	%p106, %f188, %f10;
	mov.u64 	%rd263, %rd21;
	mov.f32 	%f185, %f10;
	@%p106 bra 	$L__BB6_15;
	setp.lt.f32 	%p107, %f10, %f188;
	mov.u64 	%rd263, %rd266;
	mov.f32 	%f185, %f188;
	@%p107 bra 	$L__BB6_15;
	setp.lt.s64 	%p108, %rd266, %rd21;
	min.s64 	%rd263, %rd266, %rd21;
	selp.f32 	%f185, %f188, %f10, %p108;
$L__BB6_15:
	add.s32 	%r168, %r15, -256;
	cvt.s64.s32 	%rd245, %r168;
	add.s64 	%rd246, %rd245, %rd4;
	add.s64 	%rd24, %rd246, %rd196;
	ld.global.f32 	%f13, [%rd20+1024];
	setp.lt.f32 	%p109, %f185, %f13;
	mov.u64 	%rd264, %rd24;
	mov.f32 	%f186, %f13;
	@%p109 bra 	$L__BB6_18;
	setp.lt.f32 	%p110, %f13, %f185;
	mov.u64 	%rd264, %rd263;
	mov.f32 	%f186, %f185;
	@%p110 bra 	$L__BB6_18;
	setp.lt.s64 	%p111, %rd263, %rd24;
	min.s64 	%rd264, %rd263, %rd24;
	selp.f32 	%f186, %f185, %f13, %p111;
$L__BB6_18:
	cvt.s64.s32 	%rd247, %r15;
	add.s64 	%rd248, %rd247, %rd4;
	add.s64 	%rd27, %rd248, %rd196;
	ld.global.f32 	%f16, [%rd20+2048];
	setp.lt.f32 	%p112, %f186, %f16;
	mov.u64 	%rd265, %rd27;
	mov.f32 	%f187, %f16;
	@%p112 bra 	$L__BB6_21;
	setp.lt.f32 	%p113, %f16, %f186;
	mov.u64 	%rd265, %rd264;
	mov.f32 	%f187, %f186;
	@%p113 bra 	$L__BB6_21;
	setp.lt.s64 	%p114, %rd264, %rd27;
	min.s64 	%rd265, %rd264, %rd27;
	selp.f32 	%f187, %f186, %f16, %p114;
$L__BB6_21:
	add.s32 	%r169, %r15, 256;
	cvt.s64.s32 	%rd249, %r169;
	add.s64 	%rd250, %rd249, %rd4;
	add.s64 	%rd30, %rd250, %rd196;
	ld.global.f32 	%f19, [%rd20+3072];
	setp.lt.f32 	%p115, %f187, %f19;
	mov.u64 	%rd266, %rd30;
	mov.f32 	%f188, %f19;
	@%p115 bra 	$L__BB6_24;
	setp.lt.f32 	%p116, %f19, %f187;
	mov.u64 	%rd266, %rd265;
	mov.f32 	%f188, %f187;
	@%p116 bra 	$L__BB6_24;
	setp.lt.s64 	%p117, %rd265, %rd30;
	min.s64 	%rd266, %rd265, %rd30;
	selp.f32 	%f188, %f187, %f19, %p117;
$L__BB6_24:
	add.s32 	%r394, %r15, 1024;
	add.s32 	%r170, %r15, 512;
	setp.lt.s32 	%p118, %r170, %r3;
	@%p118 bra 	$L__BB6_12;
$L__BB6_25:
	setp.lt.s32 	%p119, %r3, 256;
	@%p119 bra 	$L__BB6_70;
	// begin inline asm
	mov.u32 %r284, %laneid;
	// end inline asm
	mov.b32 	%r286, %f188;
	mov.b32 	%r302, 1;
	mov.b32 	%r303, 31;
	mov.b32 	%r304, -1;
	// begin inline asm
	shfl.sync.down.b32 %r285, %r286, %r302, %r303, %r304;
	// end inline asm
	mov.b32 	%f23, %r285;
	// begin inline asm
	shfl.sync.down.b32 %r290, %r291, %r302, %r303, %r304;
	// end inline asm
	mov.b64 	{%r296, %r301}, %rd266;
	// begin inline asm
	shfl.sync.down.b32 %r295, %r296, %r302, %r303, %r304;
	// end inline asm
	// begin inline asm
	shfl.sync.down.b32 %r300, %r301, %r302, %r303, %r304;
	// end inline asm
	mov.b64 	%rd34, {%r295, %r300};
	setp.gt.s32 	%p171, %r284, 30;
	mov.u64 	%rd268, %rd266;
	mov.f32 	%f190, %f188;
	@%p171 bra 	$L__BB6_30;
	setp.lt.f32 	%p172, %f188, %f23;
	mov.u64 	%rd268, %rd34;
	mov.f32 	%f190, %f23;
	@%p172 bra 	$L__BB6_30;
	setp.gt.f32 	%p173, %f188, %f23;
	mov.u64 	%rd268, %rd266;
	mov.f32 	%f190, %f188;
	@%p173 bra 	$L__BB6_30;
	setp.lt.s64 	%p174, %rd266, %rd34;
	min.s64 	%rd268, %rd266, %rd34;
	selp.f32 	%f190, %f188, %f23, %p174;
$L__BB6_30:
	mov.b32 	%r306, %f190;
	mov.b32 	%r322, 2;
	mov.b32 	%r323, 31;
	mov.b32 	%r324, -1;
	// begin inline asm
	shfl.sync.down.b32 %r305, %r306, %r322, %r323, %r324;
	// end inline asm
	mov.b32 	%f26, %r305;
	// begin inline asm
	shfl.sync.down.b32 %r310, %r311, %r322, %r323, %r324;
	// end inline asm
	mov.b64 	{%r316, %r321}, %rd268;
	// begin inline asm
	shfl.sync.down.b32 %r315, %r316, %r322, %r323, %r324;
	// end inline asm
	// begin inline asm
	shfl.sync.down.b32 %r320, %r321, %r322, %r323, %r324;
	// end inline asm
	mov.b64 	%rd37, {%r315, %r320};
	setp.gt.s32 	%p175, %r284, 29;
	mov.u64 	%rd269, %rd268;
	mov.f32 	%f191, %f190;
	@%p175 bra 	$L__BB6_34;
	setp.lt.f32 	%p176, %f190, %f26;
	mov.u64 	%rd269, %rd37;
	mov.f32 	%f191, %f26;
	@%p176 bra 	$L__BB6_34;
	setp.gt.f32 	%p177, %f190, %f26;
	mov.u64 	%rd269, %rd268;
	mov.f32 	%f191, %f190;
	@%p177 bra 	$L__BB6_34;
	setp.lt.s64 	%p178, %rd268, %rd37;
	min.s64 	%rd269, %rd268, %rd37;
	selp.f32 	%f191, %f190, %f26, %p178;
$L__BB6_34:
	mov.b32 	%r326, %f191;
	mov.b32 	%r342, 4;
	mov.b32 	%r343, 31;
	mov.b32 	%r344, -1;
	// begin inline asm
	shfl.sync.down.b32 %r325, %r326, %r342, %r343, %r344;
	// end inline asm
	mov.b32 	%f29, %r325;
	// begin inline asm
	shfl.sync.down.b32 %r330, %r331, %r342, %r343, %r344;
	// end inline asm
	mov.b64 	{%r336, %r341}, %rd269;
	// begin inline asm
	shfl.sync.down.b32 %r335, %r336, %r342, %r343, %r344;
	// end inline asm
	// begin inline asm
	shfl.sync.down.b32 %r340, %r341, %r342, %r343, %r344;
	// end inline asm
	mov.b64 	%rd40, {%r335, %r340};
	setp.gt.s32 	%p179, %r284, 27;
	mov.u64 	%rd270, %rd269;
	mov.f32 	%f192, %f191;
	@%p179 bra 	$L__BB6_38;
	setp.lt.f32 	%p180, %f191, %f29;
	mov.u64 	%rd270, %rd40;
	mov.f32 	%f192, %f29;
	@%p180 bra 	$L__BB6_38;
	setp.gt.f32 	%p181, %f191, %f29;
	mov.u64 	%rd270, %rd269;
	mov.f32 	%f192, %f191;
	@%p181 bra 	$L__BB6_38;
	setp.lt.s64 	%p182, %rd269, %rd40;
	min.s64 	%rd270, %rd269, %rd40;
	selp.f32 	%f192, %f191, %f29, %p182;
$L__BB6_38:
	mov.b32 	%r346, %f192;
	mov.b32 	%r362, 8;
	mov.b32 	%r363, 31;
	mov.b32 	%r364, -1;
	// begin inline asm
	shfl.sync.down.b32 %r345, %r346, %r362, %r363, %r364;
	// end inline asm
	mov.b32 	%f32, %r345;
	// begin inline asm
	shfl.sync.down.b32 %r350, %r351, %r362, %r363, %r364;
	// end inline asm
	mov.b64 	{%r356, %r361}, %rd270;
	// begin inline asm
	shfl.sync.down.b32 %r355, %r356, %r362, %r363, %r364;
	// end inline asm
	// begin inline asm
	shfl.sync.down.b32 %r360, %r361, %r362, %r363, %r364;
	// end inline asm
	mov.b64 	%rd43, {%r355, %r360};
	setp.gt.s32 	%p183, %r284, 23;
	mov.u64 	%rd271, %rd270;
	mov.f32 	%f193, %f192;
	@%p183 bra 	$L__BB6_42;
	setp.lt.f32 	%p184, %f192, %f32;
	mov.u64 	%rd271, %rd43;
	mov.f32 	%f193, %f32;
	@%p184 bra 	$L__BB6_42;
	setp.gt.f32 	%p185, %f192, %f32;
	mov.u64 	%rd271, %rd270;
	mov.f32 	%f193, %f192;
	@%p185 bra 	$L__BB6_42;
	setp.lt.s64 	%p186, %rd270, %rd43;
	min.s64 	%rd271, %rd270, %rd43;
	selp.f32 	%f193, %f192, %f32, %p186;
$L__BB6_42:
	mov.b32 	%r366, %f193;
	mov.b32 	%r382, 16;
	mov.b32 	%r383, 31;
	mov.b32 	%r384, -1;
	// begin inline asm
	shfl.sync.down.b32 %r365, %r366, %r382, %r383, %r384;
	// end inline asm
	mov.b32 	%f35, %r365;
	// begin inline asm
	shfl.sync.down.b32 %r370, %r371, %r382, %r383, %r384;
	// end inline asm
	mov.b64 	{%r376, %r381}, %rd271;
	// begin inline asm
	shfl.sync.down.b32 %r375, %r376, %r382, %r383, %r384;
	// end inline asm
	// begin inline asm
	shfl.sync.down.b32 %r380, %r381, %r382, %r383, %r384;
	// end inline asm
	mov.b64 	%rd46, {%r375, %r380};
	setp.gt.s32 	%p187, %r284, 15;
	mov.u64 	%rd323, %rd271;
	mov.f32 	%f241, %f193;
	@%p187 bra 	$L__BB6_46;
	setp.lt.f32 	%p188, %f193, %f35;
	mov.u64 	%rd323, %rd46;
	mov.f32 	%f241, %f35;
	@%p188 bra 	$L__BB6_46;
	setp.gt.f32 	%p189, %f193, %f35;
	mov.u64 	%rd323, %rd271;
	mov.f32 	%f241, %f193;
	@%p189 bra 	$L__BB6_46;
	setp.lt.s64 	%p190, %rd271, %rd46;
	min.s64 	%rd323, %rd271, %rd46;
	selp.f32 	%f241, %f193, %f35, %p190;
$L__BB6_46:
	setp.ne.s32 	%p191, %r284, 0;
	@%p191 bra 	$L__BB6_48;
	shr.u32 	%r385, %r4, 1;
	and.b32  	%r386, %r385, 496;
	mov.u32 	%r387, _ZN6thrust24THRUST_300001_SM_1000_NS8cuda_cub4core6detail5shmemE;
	add.s32 	%r388, %r387, %r386;
	st.shared.f32 	[%r388+8], %f241;
	st.shared.u64 	[%r388+16], %rd323;
$L__BB6_48:
	bar.sync 	0;
	setp.ne.s32 	%p192, %r4, 0;
	@%p192 bra 	$L__BB6_208;
	ld.shared.f32 	%f38, [_ZN6thrust24THRUST_300001_SM_1000_NS8cuda_cub4core6detail5shmemE+24];
	ld.shared.u64 	%rd49, [_ZN6thrust24THRUST_300001_SM_1000_NS8cuda_cub4core6detail5shmemE+32];
	setp.lt.f32 	%p193, %f241, %f38;
	mov.u64 	%rd273, %rd49;
	mov.f32 	%f195, %f38;
	@%p193 bra 	$L__BB6_52;
	setp.lt.f32 	%p194, %f38, %f241;
	mov.u64 	%rd273, %rd323;
	mov.f32 	%f195, %f241;
	@%p194 bra 	$L__BB6_52;
	setp.lt.s64 	%p195, %rd323, %rd49;
	min.s64 	%rd273, %rd323, %rd49;
	selp.f32 	%f195, %f241, %f38, %p195;
$L__BB6_52:
	ld.shared.f32 	%f41, [_ZN6thrust24THRUST_300001_SM_1000_NS8cuda_cub4core6detail5shmemE+40];
	ld.shared.u64 	%rd52, [_ZN6thrust24THRUST_300001_SM_1000_NS8cuda_cub4core6detail5shmemE+48];
	setp.lt.f32 	%p196, %f195, %f41;
	mov.u64 	%rd274, %rd52;
	mov.f32 	%f196, %f41;
	@%p196 bra 	$L__BB6_55;
	setp.lt.f32 	%p197, %f41, %f195;
	mov.u64 	%rd274, %rd273;
	mov.f32 	%f196, %f195;
	@%p197 bra 	$L__BB6_55;
	setp.lt.s64 	%p198, %rd273, %rd52;
	min.s64 	%rd274, %rd273, %rd52;
	selp.f32 	%f196, %f195, %f41, %p198;
$L__BB6_55:
	ld.shared.f32 	%f44, [_ZN6thrust24THRUST_300001_SM_1000_NS8cuda_cub4core6detail5shmemE+56];
	ld.shared.u64 	%rd55, [_ZN6thrust24THRUST_300001_SM_1000_NS8cuda_cub4core6detail5shmemE+64];
	setp.lt.f32 	%p199, %f196, %f44;
	mov.u64 	%rd275, %rd55;
	mov.f32 	%f197, %f44;
	@%p199 bra 	$L__BB6_58;
	setp.lt.f32 	%p200, %f44, %f196;
	mov.u64 	%rd275, %rd274;
	mov.f32 	%f197, %f196;
	@%p200 bra 	$L__BB6_58;
	setp.lt.s64 	%p201, %rd274, %rd55;
	min.s64 	%rd275, %rd274, %rd55;
	selp.f32 	%f197, %f196, %f44, %p201;
$L__BB6_58:
	ld.shared.f32 	%f47, [_ZN6thrust24THRUST_300001_SM_1000_NS8cuda_cub4core6detail5shmemE+72];
	ld.shared.u64 	%rd58, [_ZN6thrust24THRUST_300001_SM_1000_NS8cuda_cub4core6detail5shmemE+80];
	setp.lt.f32 	%p202, %f197, %f47;
	mov.u64 	%rd276, %rd58;
	mov.f32 	%f198, %f47;
	@%p202 bra 	$L__BB6_61;
	setp.lt.f32 	%p203, %f47, %f197;
	mov.u64 	%rd276, %rd275;
	mov.f32 	%f198, %f197;
	@%p203 bra 	$L__BB6_61;
	setp.lt.s64 	%p204, %rd275, %rd58;
	min.s64 	%rd276, %rd275, %rd58;
	selp.f32 	%f198, %f197, %f47, %p204;
$L__BB6_61:
	ld.shared.f32 	%f50, [_ZN6thrust24THRUST_300001_SM_1000_NS8cuda_cub4core6detail5shmemE+88];
	ld.shared.u64 	%rd61, [_ZN6thrust24THRUST_300001_SM_1000_NS8cuda_cub4core6detail5shmemE+96];
	setp.lt.f32 	%p205, %f198, %f50;
	mov.f32 	%f199, %f50;
	mov.u64 	%rd277, %rd61;
	@%p205 bra 	$L__BB6_64;
	setp.lt.f32 	%p206, %f50, %f198;
	mov.f32 	%f199, %f198;
	mov.u64 	%rd277, %rd276;
	@%p206 bra 	$L__BB6_64;
	setp.lt.s64 	%p207, %rd276, %rd61;
	selp.f32 	%f199, %f198, %f50, %p207;
	min.s64 	%rd277, %rd276, %rd61;
$L__BB6_64:
	ld.shared.f32 	%f53, [_ZN6thrust24THRUST_300001_SM_1000_NS8cuda_cub4core6detail5shmemE+104];
	ld.shared.u64 	%rd64, [_ZN6thrust24THRUST_300001_SM_1000_NS8cuda_cub4core6detail5shmemE+112];
	setp.lt.f32 	%p208, %f199, %f53;
	mov.f32 	%f200, %f53;
	mov.u64 	%rd278, %rd64;
	@%p208 bra 	$L__BB6_67;
	setp.lt.f32 	%p209, %f53, %f199;
	mov.f32 	%f200, %f199;
	mov.u64 	%rd278, %rd277;
	@%p209 bra 	$L__BB6_67;
	setp.lt.s64 	%p210, %rd277, %rd64;
	selp.f32 	%f200, %f199, %f53, %p210;
	min.s64 	%rd278, %rd277, %rd64;
$L__BB6_67:
	ld.shared.f32 	%f56, [_ZN6thrust24THRUST_300001_SM_1000_NS8cuda_cub4core6detail5shmemE+120];
	ld.shared.u64 	%rd67, [_ZN6thrust24THRUST_300001_SM_1000_NS8cuda_cub4core6detail5shmemE+128];
	setp.lt.f32 	%p211, %f200, %f56;
	mov.f32 	%f241, %f56;
	mov.u64 	%rd323, %rd67;
	@%p211 bra 	$L__BB6_208;
	setp.lt.f32 	%p212, %f56, %f200;
	mov.f32 	%f241, %f200;
	mov.u64 	%rd323, %rd278;
	@%p212 bra 	$L__BB6_208;
	setp.lt.s64 	%p213, %rd278, %rd67;
	selp.f32 	%f241, %f200, %f56, %p213;
	min.s64 	%rd323, %rd278, %rd67;
	bra.uni 	$L__BB6_208;
$L__BB6_70:
	// begin inline asm
	mov.u32 %r171, %laneid;
	// end inline asm
	and.b32  	%r192, %r4, 992;
	add.s32 	%r193, %r192, 32;
	setp.gt.s32 	%p120, %r193, %r3;
	not.b32 	%r194, %r192;
	add.s32 	%r195, %r3, %r194;
	selp.b32 	%r190, %r195, 31, %p120;
	mov.b32 	%r173, %f188;
	mov.b32 	%r189, 1;
	mov.b32 	%r191, -1;
	// begin inline asm
	shfl.sync.down.b32 %r172, %r173, %r189, %r190, %r191;
	// end inline asm
	mov.b32 	%f58, %r172;
	// begin inline asm
	shfl.sync.down.b32 %r177, %r178, %r189, %r190, %r191;
	// end inline asm
	mov.b64 	{%r183, %r188}, %rd266;
	// begin inline asm
	shfl.sync.down.b32 %r182, %r183, %r189, %r190, %r191;
	// end inline asm
	// begin inline asm
	shfl.sync.down.b32 %r187, %r188, %r189, %r190, %r191;
	// end inline asm
	mov.b64 	%rd69, {%r182, %r187};
	setp.ge.s32 	%p121, %r171, %r190;
	mov.f32 	%f201, %f188;
	mov.u64 	%rd279, %rd266;
	@%p121 bra 	$L__BB6_74;
	setp.lt.f32 	%p122, %f188, %f58;
	mov.f32 	%f201, %f58;
	mov.u64 	%rd279, %rd69;
	@%p122 bra 	$L__BB6_74;
	setp.gt.f32 	%p123, %f188, %f58;
	mov.f32 	%f201, %f188;
	mov.u64 	%rd279, %rd266;
	@%p123 bra 	$L__BB6_74;
	setp.lt.s64 	%p124, %rd266, %rd69;
	selp.f32 	%f201, %f188, %f58, %p124;
	min.s64 	%rd279, %rd266, %rd69;
$L__BB6_74:
	mov.b32 	%r197, %f201;
	mov.b32 	%r213, 2;
	mov.b32 	%r215, -1;
	// begin inline asm
	shfl.sync.down.b32 %r196, %r197, %r213, %r190, %r215;
	// end inline asm
	mov.b32 	%f61, %r196;
	// begin inline asm
	shfl.sync.down.b32 %r201, %r202, %r213, %r190, %r215;
	// end inline asm
	mov.b64 	{%r207, %r212}, %rd279;
	// begin inline asm
	shfl.sync.down.b32 %r206, %r207, %r213, %r190, %r215;
	// end inline asm
	// begin inline asm
	shfl.sync.down.b32 %r211, %r212, %r213, %r190, %r215;
	// end inline asm
	mov.b64 	%rd72, {%r206, %r211};
	add.s32 	%r216, %r171, 2;
	setp.gt.s32 	%p125, %r216, %r190;
	mov.f32 	%f202, %f201;
	mov.u64 	%rd280, %rd279;
	@%p125 bra 	$L__BB6_78;
	setp.lt.f32 	%p126, %f201, %f61;
	mov.f32 	%f202, %f61;
	mov.u64 	%rd280, %rd72;
	@%p126 bra 	$L__BB6_78;
	setp.gt.f32 	%p127, %f201, %f61;
	mov.f32 	%f202, %f201;
	mov.u64 	%rd280, %rd279;
	@%p127 bra 	$L__BB6_78;
	setp.lt.s64 	%p128, %rd279, %rd72;
	selp.f32 	%f202, %f201, %f61, %p128;
	min.s64 	%rd280, %rd279, %rd72;
$L__BB6_78:
	mov.b32 	%r218, %f202;
	mov.b32 	%r234, 4;
	mov.b32 	%r236, -1;
	// begin inline asm
	shfl.sync.down.b32 %r217, %r218, %r234, %r190, %r236;
	// end inline asm
	mov.b32 	%f64, %r217;
	// begin inline asm
	shfl.sync.down.b32 %r222, %r223, %r234, %r190, %r236;
	// end inline asm
	mov.b64 	{%r228, %r233}, %rd280;
	// begin inline asm
	shfl.sync.down.b32 %r227, %r228, %r234, %r190, %r236;
	// end inline asm
	// begin inline asm
	shfl.sync.down.b32 %r232, %r233, %r234, %r190, %r236;
	// end inline asm
	mov.b64 	%rd75, {%r227, %r232};
	add.s32 	%r237, %r171, 4;
	setp.gt.s32 	%p129, %r237, %r190;
	mov.f32 	%f203, %f202;
	mov.u64 	%rd281, %rd280;
	@%p129 bra 	$L__BB6_82;
	setp.lt.f32 	%p130, %f202, %f64;
	mov.f32 	%f203, %f64;
	mov.u64 	%rd281, %rd75;
	@%p130 bra 	$L__BB6_82;
	setp.gt.f32 	%p131, %f202, %f64;
	mov.f32 	%f203, %f202;
	mov.u64 	%rd281, %rd280;
	@%p131 bra 	$L__BB6_82;
	setp.lt.s64 	%p132, %rd280, %rd75;
	selp.f32 	%f203, %f202, %f64, %p132;
	min.s64 	%rd281, %rd280, %rd75;
$L__BB6_82:
	mov.b32 	%r239, %f203;
	mov.b32 	%r255, 8;
	mov.b32 	%r257, -1;
	// begin inline asm
	shfl.sync.down.b32 %r238, %r239, %r255, %r190, %r257;
	// end inline asm
	mov.b32 	%f67, %r238;
	// begin inline asm
	shfl.sync.down.b32 %r243, %r244, %r255, %r190, %r257;
	// end inline asm
	mov.b64 	{%r249, %r254}, %rd281;
	// begin inline asm
	shfl.sync.down.b32 %r248, %r249, %r255, %r190, %r257;
	// end inline asm
	// begin inline asm
	shfl.sync.down.b32 %r253, %r254, %r255, %r190, %r257;
	// end inline asm
	mov.b64 	%rd78, {%r248, %r253};
	add.s32 	%r258, %r171, 8;
	setp.gt.s32 	%p133, %r258, %r190;
	mov.f32 	%f204, %f203;
	mov.u64 	%rd282, %rd281;
	@%p133 bra 	$L__BB6_86;
	setp.lt.f32 	%p134, %f203, %f67;
	mov.f32 	%f204, %f67;
	mov.u64 	%rd282, %rd78;
	@%p134 bra 	$L__BB6_86;
	setp.gt.f32 	%p135, %f203, %f67;
	mov.f32 	%f204, %f203;
	mov.u64 	%rd282, %rd281;
	@%p135 bra 	$L__BB6_86;
	setp.lt.s64 	%p136, %rd281, %rd78;
	selp.f32 	%f204, %f203, %f67, %p136;
	min.s64 	%rd282, %rd281, %rd78;
$L__BB6_86:
	mov.b32 	%r260, %f204;
	mov.b32 	%r276, 16;
	mov.b32 	%r278, -1;
	// begin inline asm
	shfl.sync.down.b32 %r259, %r260, %r276, %r190, %r278;
	// end inline asm
	mov.b32 	%f70, %r259;
	// begin inline asm
	shfl.sync.down.b32 %r264, %r265, %r276, %r190, %r278;
	// end inline asm
	mov.b64 	{%r270, %r275}, %rd282;
	// begin inline asm
	shfl.sync.down.b32 %r269, %r270, %r276, %r190, %r278;
	// end inline asm
	// begin inline asm
	shfl.sync.down.b32 %r274, %r275, %r276, %r190, %r278;
	// end inline asm
	mov.b64 	%rd81, {%r269, %r274};
	add.s32 	%r279, %r171, 16;
	setp.gt.s32 	%p137, %r279, %r190;
	mov.f32 	%f241, %f204;
	mov.u64 	%rd323, %rd282;
	@%p137 bra 	$L__BB6_90;
	setp.lt.f32 	%p138, %f204, %f70;
	mov.f32 	%f241, %f70;
	mov.u64 	%rd323, %rd81;
	@%p138 bra 	$L__BB6_90;
	setp.gt.f32 	%p139, %f204, %f70;
	mov.f32 	%f241, %f204;
	mov.u64 	%rd323, %rd282;
	@%p139 bra 	$L__BB6_90;
	setp.lt.s64 	%p140, %rd282, %rd81;
	selp.f32 	%f241, %f204, %f70, %p140;
	min.s64 	%rd323, %rd282, %rd81;
$L__BB6_90:
	setp.ne.s32 	%p141, %r171, 0;
	@%p141 bra 	$L__BB6_92;
	shr.u32 	%r280, %r4, 1;
	and.b32  	%r281, %r280, 496;
	mov.u32 	%r282, _ZN6thrust24THRUST_300001_SM_1000_NS8cuda_cub4core6detail5shmemE;
	add.s32 	%r283, %r282, %r281;
	st.shared.f32 	[%r283+8], %f241;
	st.shared.u64 	[%r283+16], %rd323;
$L__BB6_92:
	bar.sync 	0;
	setp.ne.s32 	%p142, %r4, 0;
	@%p142 bra 	$L__BB6_208;
	setp.lt.s32 	%p143, %r3, 33;
	mov.f32 	%f206, %f241;
	mov.u64 	%rd284, %rd323;
	@%p143 bra 	$L__BB6_97;
	ld.shared.f32 	%f73, [_ZN6thrust24THRUST_300001_SM_1000_NS8cuda_cub4core6detail5shmemE+24];
	ld.shared.u64 	%rd84, [_ZN6thrust24THRUST_300001_SM_1000_NS8cuda_cub4core6detail5shmemE+32];
	setp.lt.f32 	%p144, %f241, %f73;
	mov.f32 	%f206, %f73;
	mov.u64 	%rd284, %rd84;
	@%p144 bra 	$L__BB6_97;
	setp.lt.f32 	%p145, %f73, %f241;
	mov.f32 	%f206, %f241;
	mov.u64 	%rd284, %rd323;
	@%p145 bra 	$L__BB6_97;
	setp.lt.s64 	%p146, %rd323, %rd84;
	selp.f32 	%f206, %f241, %f73, %p146;
	min.s64 	%rd284, %rd323, %rd84;
$L__BB6_97:
	setp.lt.s32 	%p147, %r3, 65;
	mov.f32 	%f207, %f206;
	mov.u64 	%rd285, %rd284;
	@%p147 bra 	$L__BB6_101;
	ld.shared.f32 	%f76, [_ZN6thrust24THRUST_300001_SM_1000_NS8cuda_cub4core6detail5shmemE+40];
	ld.shared.u64 	%rd87, [_ZN6thrust24THRUST_300001_SM_1000_NS8cuda_cub4core6detail5shmemE+48];
	setp.lt.f32 	%p148, %f206, %f76;
	mov.f32 	%f207, %f76;
	mov.u64 	%rd285, %rd87;
	@%p148 bra 	$L__BB6_101;
	setp.lt.f32 	%p149, %f76, %f206;
	mov.f32 	%f207, %f206;
	mov.u64 	%rd285, %rd284;
	@%p149 bra 	$L__BB6_101;
	setp.lt.s64 	%p150, %rd284, %rd87;
	selp.f32 	%f207, %f206, %f76, %p150;
	min.s64 	%rd285, %rd284, %rd87;
$L__BB6_101:
	setp.lt.s32 	%p151, %r3, 97;
	mov.f32 	%f208, %f207;
	mov.u64 	%rd286, %rd285;
	@%p151 bra 	$L__BB6_105;
	ld.shared.f32 	%f79, [_ZN6thrust24THRUST_300001_SM_1000_NS8cuda_cub4core6detail5shmemE+56];
	ld.shared.u64 	%rd90, [_ZN6thrust24THRUST_300001_SM_1000_NS8cuda_cub4core6detail5shmemE+64];
	setp.lt.f32 	%p152, %f207, %f79;
	mov.f32 	%f208, %f79;
	mov.u64 	%rd286, %rd90;
	@%p152 bra 	$L__BB6_105;
	setp.lt.f32 	%p153, %f79, %f207;
	mov.f32 	%f208, %f207;
	mov.u64 	%rd286, %rd285;
	@%p153 bra 	$L__BB6_105;
	setp.lt.s64 	%p154, %rd285, %rd90;
	selp.f32 	%f208, %f207, %f79, %p154;
	min.s64 	%rd286, %rd285, %rd90;
$L__BB6_105:
	setp.lt.s32 	%p155, %r3, 129;
	mov.f32 	%f209, %f208;
	mov.u64 	%rd287, %rd286;
	@%p155 bra 	$L__BB6_109;
	ld.shared.f32 	%f82, [_ZN6thrust24THRUST_300001_SM_1000_NS8cuda_cub4core6detail5shmemE+72];
	ld.shared.u64 	%rd93, [_ZN6thrust24THRUST_300001_SM_1000_NS8cuda_cub4core6detail5shmemE+80];
	setp.lt.f32 	%p156, %f208, %f82;
	mov.f32 	%f209, %f82;
	mov.u64 	%rd287, %rd93;
	@%p156 bra 	$L__BB6_109;
	setp.lt.f32 	%p157, %f82, %f208;
	mov.f32 	%f209, %f208;
	mov.u64 	%rd287, %rd286;
	@%p157 bra 	$L__BB6_109;
	setp.lt.s64 	%p158, %rd286, %rd93;
	selp.f32 	%f209, %f208, %f82, %p158;
	min.s64 	%rd287, %rd286, %rd93;
$L__BB6_109:
	setp.lt.s32 	%p159, %r3, 161;
	mov.f32 	%f210, %f209;
	mov.u64 	%rd288, %rd287;
	@%p159 bra 	$L__BB6_113;
	ld.shared.f32 	%f85, [_ZN6thrust24THRUST_300001_SM_1000_NS8cuda_cub4core6detail5shmemE+88];
	ld.shared.u64 	%rd96, [_ZN6thrust24THRUST_300001_SM_1000_NS8cuda_cub4core6detail5shmemE+96];
	setp.lt.f32 	%p160, %f209, %f85;
	mov.f32 	%f210, %f85;
	mov.u64 	%rd288, %rd96;
	@%p160 bra 	$L__BB6_113;
	setp.lt.f32 	%p161, %f85, %f209;
	mov.f32 	%f210, %f209;
	mov.u64 	%rd288, %rd287;
	@%p161 bra 	$L__BB6_113;
	setp.lt.s64 	%p162, %rd287, %rd96;
	selp.f32 	%f210, %f209, %f85, %p162;
	min.s64 	%rd288, %rd287, %rd96;
$L__BB6_113:
	setp.lt.s32 	%p163, %r3, 193;
	mov.f32 	%f211, %f210;
	mov.u64 	%rd289, %rd288;
	@%p163 bra 	$L__BB6_117;
	ld.shared.f32 	%f88, [_ZN6thrust24THRUST_300001_SM_1000_NS8cuda_cub4core6detail5shmemE+104];
	ld.shared.u64 	%rd99, [_ZN6thrust24THRUST_300001_SM_1000_NS8cuda_cub4core6detail5shmemE+112];
	setp.lt.f32 	%p164, %f210, %f88;
	mov.f32 	%f211, %f88;
	mov.u64 	%rd289, %rd99;
	@%p164 bra 	$L__BB6_117;
	setp.lt.f32 	%p165, %f88, %f210;
	mov.f32 	%f211, %f210;
	mov.u64 	%rd289, %rd288;
	@%p165 bra 	$L__BB6_117;
	setp.lt.s64 	%p166, %rd288, %rd99;
	selp.f32 	%f211, %f210, %f88, %p166;
	min.s64 	%rd289, %rd288, %rd99;
$L__BB6_117:
	setp.lt.s32 	%p167, %r3, 225;
	mov.f32 	%f241, %f211;
	mov.u64 	%rd323, %rd289;
	@%p167 bra 	$L__BB6_208;
	ld.shared.f32 	%f91, [_ZN6thrust24THRUST_300001_SM_1000_NS8cuda_cub4core6detail5shmemE+120];
	ld.shared.u64 	%rd102, [_ZN6thrust24THRUST_300001_SM_1000_NS8cuda_cub4core6detail5shmemE+128];
	setp.lt.f32 	%p168, %f211, %f91;
	mov.f32 	%f241, %f91;
	mov.u64 	%rd323, %rd102;
	@%p168 bra 	$L__BB6_208;
	setp.lt.f32 	%p169, %f91, %f211;
	mov.f32 	%f241, %f211;
	mov.u64 	%rd323, %rd289;
	@%p169 bra 	$L__BB6_208;
	setp.lt.s64 	%p170, %rd289, %rd102;
	selp.f32 	%f241, %f211, %f91, %p170;
	min.s64 	%rd323, %rd289, %rd102;
	bra.uni 	$L__BB6_208;
$L__BB6_121:
	mov.u32 	%r20, %tid.x;
	add.s64 	%rd104, %rd196, %rd4;
	cvt.u64.u32 	%rd105, %r20;
	add.s64 	%rd201, %rd105, %rd4;
	cvta.to.global.u64 	%rd202, %rd195;
	shl.b64 	%rd203, %rd201, 2;
	add.s64 	%rd204, %rd202, %rd203;
	ld.global.f32 	%f170, [%rd204];
	add.s32 	%r36, %r20, 256;
	cvt.u64.u32 	%rd205, %r36;
	ld.global.f32 	%f171, [%rd204+1024];
	add.s32 	%r37, %r20, 512;
	cvt.u64.u32 	%rd206, %r37;
	ld.global.f32 	%f172, [%rd204+2048];
	add.s32 	%r38, %r20, 768;
	cvt.u64.u32 	%rd207, %r38;
	ld.global.f32 	%f173, [%rd204+3072];
	or.b32  	%r39, %r20, 1024;
	cvt.u64.u32 	%rd106, %r39;
	add.s64 	%rd311, %rd104, %rd106;
	ld.global.f32 	%f229, [%rd204+4096];
	setp.geu.f32 	%p2, %f170, %f171;
	selp.f32 	%f174, %f170, %f171, %p2;
	selp.b64 	%rd208, %rd105, %rd205, %p2;
	setp.geu.f32 	%p3, %f174, %f172;
	selp.f32 	%f175, %f174, %f172, %p3;
	selp.b64 	%rd209, %rd208, %rd206, %p3;
	setp.geu.f32 	%p4, %f175, %f173;
	selp.f32 	%f94, %f175, %f173, %p4;
	selp.b64 	%rd108, %rd209, %rd207, %p4;
	setp.lt.f32 	%p5, %f94, %f229;
	@%p5 bra 	$L__BB6_123;
	setp.lt.f32 	%p6, %f229, %f94;
	setp.lt.u64 	%p7, %rd108, %rd106;
	or.pred  	%p8, %p6, %p7;
	selp.f32 	%f229, %f94, %f229, %p8;
	add.s64 	%rd210, %rd104, %rd108;
	selp.b64 	%rd311, %rd210, %rd311, %p8;
$L__BB6_123:
	setp.le.u64 	%p9, %rd198, %rd5;
	@%p9 bra 	$L__BB6_164;
	setp.ne.s32 	%p10, %r20, 0;
	@%p10 bra 	$L__BB6_126;
	atom.global.add.u64 	%rd211, [%rd1+8], 1280;
	add.s64 	%rd212, %rd211, %rd5;
	st.shared.u64 	[_ZN6thrust24THRUST_300001_SM_1000_NS8cuda_cub4core6detail5shmemE+152], %rd212;
$L__BB6_126:
	bar.sync 	0;
	ld.shared.u64 	%rd299, [_ZN6thrust24THRUST_300001_SM_1000_NS8cuda_cub4core6detail5shmemE+152];
	add.s64 	%rd213, %rd299, 1280;
	setp.gt.s64 	%p11, %rd213, %rd198;
	@%p11 bra 	$L__BB6_141;
	mov.f32 	%f213, %f229;
	mov.u64 	%rd292, %rd311;
$L__BB6_128:
	add.s64 	%rd214, %rd299, %rd105;
	cvta.to.global.u64 	%rd215, %rd195;
	shl.b64 	%rd216, %rd214, 2;
	add.s64 	%rd217, %rd215, %rd216;
	add.s64 	%rd293, %rd214, %rd196;
	ld.global.f32 	%f214, [%rd217];
	add.s64 	%rd294, %rd293, 256;
	ld.global.f32 	%f215, [%rd217+1024];
	add.s64 	%rd295, %rd293, 512;
	ld.global.f32 	%f216, [%rd217+2048];
	add.s64 	%rd296, %rd293, 768;
	ld.global.f32 	%f217, [%rd217+3072];
	add.s64 	%rd311, %rd293, 1024;
	ld.global.f32 	%f229, [%rd217+4096];
	setp.lt.f32 	%p12, %f213, %f214;
	@%p12 bra 	$L__BB6_130;
	setp.lt.f32 	%p13, %f214, %f213;
	setp.lt.s64 	%p14, %rd292, %rd293;
	or.pred  	%p15, %p13, %p14;
	selp.f32 	%f214, %f213, %f214, %p15;
	selp.b64 	%rd293, %rd292, %rd293, %p15;
$L__BB6_130:
	setp.lt.f32 	%p16, %f214, %f215;
	@%p16 bra 	$L__BB6_132;
	setp.lt.f32 	%p17, %f215, %f214;
	setp.lt.s64 	%p18, %rd293, %rd294;
	or.pred  	%p19, %p17, %p18;
	selp.f32 	%f215, %f214, %f215, %p19;
	selp.b64 	%rd294, %rd293, %rd294, %p19;
$L__BB6_132:
	setp.lt.f32 	%p20, %f215, %f216;
	@%p20 bra 	$L__BB6_134;
	setp.lt.f32 	%p21, %f216, %f215;
	setp.lt.s64 	%p22, %rd294, %rd295;
	or.pred  	%p23, %p21, %p22;
	selp.f32 	%f216, %f215, %f216, %p23;
	selp.b64 	%rd295, %rd294, %rd295, %p23;
$L__BB6_134:
	setp.lt.f32 	%p24, %f216, %f217;
	@%p24 bra 	$L__BB6_136;
	setp.lt.f32 	%p25, %f217, %f216;
	setp.lt.s64 	%p26, %rd295, %rd296;
	or.pred  	%p27, %p25, %p26;
	selp.f32 	%f217, %f216, %f217, %p27;
	selp.b64 	%rd296, %rd295, %rd296, %p27;
$L__BB6_136:
	setp.lt.f32 	%p28, %f217, %f229;
	@%p28 bra 	$L__BB6_138;
	setp.lt.f32 	%p29, %f229, %f217;
	setp.lt.s64 	%p30, %rd296, %rd311;
	or.pred  	%p31, %p29, %p30;
	selp.f32 	%f229, %f217, %f229, %p31;
	selp.b64 	%rd311, %rd296, %rd311, %p31;
$L__BB6_138:
	setp.ne.s32 	%p32, %r20, 0;
	bar.sync 	0;
	@%p32 bra 	$L__BB6_140;
	atom.global.add.u64 	%rd218, [%rd1+8], 1280;
	add.s64 	%rd219, %rd218, %rd5;
	st.shared.u64 	[_ZN6thrust24THRUST_300001_SM_1000_NS8cuda_cub4core6detail5shmemE+152], %rd219;
$L__BB6_140:
	bar.sync 	0;
	ld.shared.u64 	%rd299, [_ZN6thrust24THRUST_300001_SM_1000_NS8cuda_cub4core6detail5shmemE+152];
	add.s64 	%rd220, %rd299, 1280;
	setp.le.s64 	%p33, %rd220, %rd198;
	mov.f32 	%f213, %f229;
	mov.u64 	%rd292, %rd311;
	@%p33 bra 	$L__BB6_128;
$L__BB6_141:
	setp.le.s64 	%p34, %rd198, %rd299;
	@%p34 bra 	$L__BB6_164;
	cvt.u32.u64 	%r40, %rd299;
	cvt.u32.u64 	%r41, %rd198;
	sub.s32 	%r21, %r41, %r40;
	setp.ge.s32 	%p35, %r20, %r21;
	@%p35 bra 	$L__BB6_164;
	cvta.to.global.u64 	%rd132, %rd195;
	not.b32 	%r43, %r20;
	add.s32 	%r44, %r43, %r41;
	sub.s32 	%r22, %r44, %r40;
	and.b32  	%r46, %r22, 768;
	setp.eq.s32 	%p36, %r46, 768;
	mov.u32 	%r397, %r20;
	@%p36 bra 	$L__BB6_149;
	add.s64 	%rd222, %rd299, %rd105;
	add.s64 	%rd301, %rd222, %rd196;
	shl.b64 	%rd223, %rd222, 2;
	add.s64 	%rd300, %rd132, %rd223;
	shr.u32 	%r47, %r22, 8;
	add.s32 	%r48, %r47, 1;
	and.b32  	%r49, %r48, 3;
	neg.s32 	%r395, %r49;
	mov.u32 	%r397, %r20;
$L__BB6_145:
	.pragma "nounroll";
	mov.u64 	%rd137, %rd311;
	mov.f32 	%f114, %f229;
	ld.global.f32 	%f115, [%rd300];
	setp.lt.f32 	%p37, %f114, %f115;
	mov.f32 	%f229, %f115;
	mov.u64 	%rd311, %rd301;
	@%p37 bra 	$L__BB6_148;
	setp.lt.f32 	%p38, %f115, %f114;
	mov.f32 	%f229, %f114;
	mov.u64 	%rd311, %rd137;
	@%p38 bra 	$L__BB6_148;
	setp.lt.s64 	%p39, %rd137, %rd301;
	selp.f32 	%f229, %f114, %f115, %p39;
	min.s64 	%rd311, %rd137, %rd301;
$L__BB6_148:
	add.s32 	%r397, %r397, 256;
	add.s64 	%rd301, %rd301, 256;
	add.s64 	%rd300, %rd300, 1024;
	add.s32 	%r395, %r395, 1;
	setp.ne.s32 	%p40, %r395, 0;
	@%p40 bra 	$L__BB6_145;
$L__BB6_149:
	setp.lt.u32 	%p41, %r22, 768;
	@%p41 bra 	$L__BB6_164;
	add.s32 	%r398, %r397, 512;
$L__BB6_151:
	mov.u32 	%r30, %r398;
	add.s32 	%r50, %r30, -512;
	cvt.u64.u32 	%rd224, %r50;
	add.s64 	%rd225, %rd299, %rd224;
	shl.b64 	%rd226, %rd225, 2;
	add.s64 	%rd145, %rd132, %rd226;
	add.s64 	%rd146, %rd225, %rd196;
	ld.global.f32 	%f121, [%rd145];
	setp.lt.f32 	%p42, %f229, %f121;
	mov.f32 	%f225, %f121;
	mov.u64 	%rd307, %rd146;
	@%p42 bra 	$L__BB6_154;
	setp.lt.f32 	%p43, %f121, %f229;
	mov.f32 	%f225, %f229;
	mov.u64 	%rd307, %rd311;
	@%p43 bra 	$L__BB6_154;
	setp.lt.s64 	%p44, %rd311, %rd146;
	selp.f32 	%f225, %f229, %f121, %p44;
	min.s64 	%rd307, %rd311, %rd146;
$L__BB6_154:
	add.s32 	%r51, %r30, -256;
	cvt.u64.u32 	%rd227, %r51;
	add.s64 	%rd228, %rd299, %rd227;
	add.s64 	%rd149, %rd228, %rd196;
	ld.global.f32 	%f124, [%rd145+1024];
	setp.lt.f32 	%p45, %f225, %f124;
	mov.f32 	%f226, %f124;
	mov.u64 	%rd308, %rd149;
	@%p45 bra 	$L__BB6_157;
	setp.lt.f32 	%p46, %f124, %f225;
	mov.f32 	%f226, %f225;
	mov.u64 	%rd308, %rd307;
	@%p46 bra 	$L__BB6_157;
	setp.lt.s64 	%p47, %rd307, %rd149;
	selp.f32 	%f226, %f225, %f124, %p47;
	min.s64 	%rd308, %rd307, %rd149;
$L__BB6_157:
	cvt.u64.u32 	%rd229, %r30;
	add.s64 	%rd230, %rd299, %rd229;
	add.s64 	%rd152, %rd230, %rd196;
	ld.global.f32 	%f127, [%rd145+2048];
	setp.lt.f32 	%p48, %f226, %f127;
	mov.f32 	%f227, %f127;
	mov.u64 	%rd309, %rd152;
	@%p48 bra 	$L__BB6_160;
	setp.lt.f32 	%p49, %f127, %f226;
	mov.f32 	%f227, %f226;
	mov.u64 	%rd309, %rd308;
	@%p49 bra 	$L__BB6_160;
	setp.lt.s64 	%p50, %rd308, %rd152;
	selp.f32 	%f227, %f226, %f127, %p50;
	min.s64 	%rd309, %rd308, %rd152;
$L__BB6_160:
	add.s32 	%r52, %r30, 256;
	cvt.u64.u32 	%rd231, %r52;
	add.s64 	%rd232, %rd299, %rd231;
	add.s64 	%rd155, %rd232, %rd196;
	ld.global.f32 	%f130, [%rd145+3072];
	setp.lt.f32 	%p51, %f227, %f130;
	mov.f32 	%f229, %f130;
	mov.u64 	%rd311, %rd155;
	@%p51 bra 	$L__BB6_163;
	setp.lt.f32 	%p52, %f130, %f227;
	mov.f32 	%f229, %f227;
	mov.u64 	%rd311, %rd309;
	@%p52 bra 	$L__BB6_163;
	setp.lt.s64 	%p53, %rd309, %rd155;
	selp.f32 	%f229, %f227, %f130, %p53;
	min.s64 	%rd311, %rd309, %rd155;
$L__BB6_163:
	add.s32 	%r398, %r30, 1024;
	add.s32 	%r53, %r30, 512;
	setp.lt.s32 	%p54, %r53, %r21;
	@%p54 bra 	$L__BB6_151;
$L__BB6_164:
	// begin inline asm
	mov.u32 %r54, %laneid;
	// end inline asm
	mov.b32 	%r56, %f229;
	mov.b32 	%r72, 1;
	mov.b32 	%r73, 31;
	mov.b32 	%r74, -1;
	// begin inline asm
	shfl.sync.down.b32 %r55, %r56, %r72, %r73, %r74;
	// end inline asm
	mov.b32 	%f134, %r55;
	// begin inline asm
	shfl.sync.down.b32 %r60, %r61, %r72, %r73, %r74;
	// end inline asm
	mov.b64 	{%r66, %r71}, %rd311;
	// begin inline asm
	shfl.sync.down.b32 %r65, %r66, %r72, %r73, %r74;
	// end inline asm
	// begin inline asm
	shfl.sync.down.b32 %r70, %r71, %r72, %r73, %r74;
	// end inline asm
	mov.b64 	%rd159, {%r65, %r70};
	setp.gt.s32 	%p55, %r54, 30;
	mov.f32 	%f230, %f229;
	mov.u64 	%rd312, %rd311;
	@%p55 bra 	$L__BB6_168;
	setp.lt.f32 	%p56, %f229, %f134;
	mov.f32 	%f230, %f134;
	mov.u64 	%rd312, %rd159;
	@%p56 bra 	$L__BB6_168;
	setp.gt.f32 	%p57, %f229, %f134;
	mov.f32 	%f230, %f229;
	mov.u64 	%rd312, %rd311;
	@%p57 bra 	$L__BB6_168;
	setp.lt.s64 	%p58, %rd311, %rd159;
	selp.f32 	%f230, %f229, %f134, %p58;
	min.s64 	%rd312, %rd311, %rd159;
$L__BB6_168:
	mov.b32 	%r76, %f230;
	mov.b32 	%r92, 2;
	mov.b32 	%r93, 31;
	mov.b32 	%r94, -1;
	// begin inline asm
	shfl.sync.down.b32 %r75, %r76, %r92, %r93, %r94;
	// end inline asm
	mov.b32 	%f137, %r75;
	// begin inline asm
	shfl.sync.down.b32 %r80, %r81, %r92, %r93, %r94;
	// end inline asm
	mov.b64 	{%r86, %r91}, %rd312;
	// begin inline asm
	shfl.sync.down.b32 %r85, %r86, %r92, %r93, %r94;
	// end inline asm
	// begin inline asm
	shfl.sync.down.b32 %r90, %r91, %r92, %r93, %r94;
	// end inline asm
	mov.b64 	%rd162, {%r85, %r90};
	setp.gt.s32 	%p59, %r54, 29;
	mov.f32 	%f231, %f230;
	mov.u64 	%rd313, %rd312;
	@%p59 bra 	$L__BB6_172;
	setp.lt.f32 	%p60, %f230, %f137;
	mov.f32 	%f231, %f137;
	mov.u64 	%rd313, %rd162;
	@%p60 bra 	$L__BB6_172;
	setp.gt.f32 	%p61, %f230, %f137;
	mov.f32 	%f231, %f230;
	mov.u64 	%rd313, %rd312;
	@%p61 bra 	$L__BB6_172;
	setp.lt.s64 	%p62, %rd312, %rd162;
	selp.f32 	%f231, %f230, %f137, %p62;
	min.s64 	%rd313, %rd312, %rd162;
$L__BB6_172:
	mov.b32 	%r96, %f231;
	mov.b32 	%r112, 4;
	mov.b32 	%r113, 31;
	mov.b32 	%r114, -1;
	// begin inline asm
	shfl.sync.down.b32 %r95, %r96, %r112, %r113, %r114;
	// end inline asm
	mov.b32 	%f140, %r95;
	// begin inline asm
	shfl.sync.down.b32 %r100, %r101, %r112, %r113, %r114;
	// end inline asm
	mov.b64 	{%r106, %r111}, %rd313;
	// begin inline asm
	shfl.sync.down.b32 %r105, %r106, %r112, %r113, %r114;
	// end inline asm
	// begin inline asm
	shfl.sync.down.b32 %r110, %r111, %r112, %r113, %r114;
	// end inline asm
	mov.b64 	%rd165, {%r105, %r110};
	setp.gt.s32 	%p63, %r54, 27;
	mov.f32 	%f232, %f231;
	mov.u64 	%rd314, %rd313;
	@%p63 bra 	$L__BB6_176;
	setp.lt.f32 	%p64, %f231, %f140;
	mov.f32 	%f232, %f140;
	mov.u64 	%rd314, %rd165;
	@%p64 bra 	$L__BB6_176;
	setp.gt.f32 	%p65, %f231, %f140;
	mov.f32 	%f232, %f231;
	mov.u64 	%rd314, %rd313;
	@%p65 bra 	$L__BB6_176;
	setp.lt.s64 	%p66, %rd313, %rd165;
	selp.f32 	%f232, %f231, %f140, %p66;
	min.s64 	%rd314, %rd313, %rd165;
$L__BB6_176:
	mov.b32 	%r116, %f232;
	mov.b32 	%r132, 8;
	mov.b32 	%r133, 31;
	mov.b32 	%r134, -1;
	// begin inline asm
	shfl.sync.down.b32 %r115, %r116, %r132, %r133, %r134;
	// end inline asm
	mov.b32 	%f143, %r115;
	// begin inline asm
	shfl.sync.down.b32 %r120, %r121, %r132, %r133, %r134;
	// end inline asm
	mov.b64 	{%r126, %r131}, %rd314;
	// begin inline asm
	shfl.sync.down.b32 %r125, %r126, %r132, %r133, %r134;
	// end inline asm
	// begin inline asm
	shfl.sync.down.b32 %r130, %r131, %r132, %r133, %r134;
	// end inline asm
	mov.b64 	%rd168, {%r125, %r130};
	setp.gt.s32 	%p67, %r54, 23;
	mov.f32 	%f233, %f232;
	mov.u64 	%rd315, %rd314;
	@%p67 bra 	$L__BB6_180;
	setp.lt.f32 	%p68, %f232, %f143;
	mov.f32 	%f233, %f143;
	mov.u64 	%rd315, %rd168;
	@%p68 bra 	$L__BB6_180;
	setp.gt.f32 	%p69, %f232, %f143;
	mov.f32 	%f233, %f232;
	mov.u64 	%rd315, %rd314;
	@%p69 bra 	$L__BB6_180;
	setp.lt.s64 	%p70, %rd314, %rd168;
	selp.f32 	%f233, %f232, %f143, %p70;
	min.s64 	%rd315, %rd314, %rd168;
$L__BB6_180:
	mov.b32 	%r136, %f233;
	mov.b32 	%r152, 16;
	mov.b32 	%r153, 31;
	mov.b32 	%r154, -1;
	// begin inline asm
	shfl.sync.down.b32 %r135, %r136, %r152, %r153, %r154;
	// end inline asm
	mov.b32 	%f146, %r135;
	// begin inline asm
	shfl.sync.down.b32 %r140, %r141, %r152, %r153, %r154;
	// end inline asm
	mov.b64 	{%r146, %r151}, %rd315;
	// begin inline asm
	shfl.sync.down.b32 %r145, %r146, %r152, %r153, %r154;
	// end inline asm
	// begin inline asm
	shfl.sync.down.b32 %r150, %r151, %r152, %r153, %r154;
	// end inline asm
	mov.b64 	%rd171, {%r145, %r150};
	setp.gt.s32 	%p71, %r54, 15;
	mov.f32 	%f241, %f233;
	mov.u64 	%rd323, %rd315;
	@%p71 bra 	$L__BB6_184;
	setp.lt.f32 	%p72, %f233, %f146;
	mov.f32 	%f241, %f146;
	mov.u64 	%rd323, %rd171;
	@%p72 bra 	$L__BB6_184;
	setp.gt.f32 	%p73, %f233, %f146;
	mov.f32 	%f241, %f233;
	mov.u64 	%rd323, %rd315;
	@%p73 bra 	$L__BB6_184;
	setp.lt.s64 	%p74, %rd315, %rd171;
	selp.f32 	%f241, %f233, %f146, %p74;
	min.s64 	%rd323, %rd315, %rd171;
$L__BB6_184:
	setp.ne.s32 	%p75, %r54, 0;
	@%p75 bra 	$L__BB6_186;
	shr.u32 	%r155, %r20, 1;
	and.b32  	%r156, %r155, 496;
	mov.u32 	%r157, _ZN6thrust24THRUST_300001_SM_1000_NS8cuda_cub4core6detail5shmemE;
	add.s32 	%r158, %r157, %r156;
	st.shared.f32 	[%r158+8], %f241;
	st.shared.u64 	[%r158+16], %rd323;
$L__BB6_186:
	bar.sync 	0;
	setp.ne.s32 	%p76, %r20, 0;
	@%p76 bra 	$L__BB6_208;
	ld.shared.f32 	%f149, [_ZN6thrust24THRUST_300001_SM_1000_NS8cuda_cub4core6detail5shmemE+24];
	ld.shared.u64 	%rd174, [_ZN6thrust24THRUST_300001_SM_1000_NS8cuda_cub4core6detail5shmemE+32];
	setp.lt.f32 	%p77, %f241, %f149;
	mov.f32 	%f235, %f149;
	mov.u64 	%rd317, %rd174;
	@%p77 bra 	$L__BB6_190;
	setp.lt.f32 	%p78, %f149, %f241;
	mov.f32 	%f235, %f241;
	mov.u64 	%rd317, %rd323;
	@%p78 bra 	$L__BB6_190;
	setp.lt.s64 	%p79, %rd323, %rd174;
	selp.f32 	%f235, %f241, %f149, %p79;
	min.s64 	%rd317, %rd323, %rd174;
$L__BB6_190:
	ld.shared.f32 	%f152, [_ZN6thrust24THRUST_300001_SM_1000_NS8cuda_cub4core6detail5shmemE+40];
	ld.shared.u64 	%rd177, [_ZN6thrust24THRUST_300001_SM_1000_NS8cuda_cub4core6detail5shmemE+48];
	setp.lt.f32 	%p80, %f235, %f152;
	mov.f32 	%f236, %f152;
	mov.u64 	%rd318, %rd177;
	@%p80 bra 	$L__BB6_193;
	setp.lt.f32 	%p81, %f152, %f235;
	mov.f32 	%f236, %f235;
	mov.u64 	%rd318, %rd317;
	@%p81 bra 	$L__BB6_193;
	setp.lt.s64 	%p82, %rd317, %rd177;
	selp.f32 	%f236, %f235, %f152, %p82;
	min.s64 	%rd318, %rd317, %rd177;
$L__BB6_193:
	ld.shared.f32 	%f155, [_ZN6thrust24THRUST_300001_SM_1000_NS8cuda_cub4core6detail5shmemE+56];
	ld.shared.u64 	%rd180, [_ZN6thrust24THRUST_300001_SM_1000_NS8cuda_cub4core6detail5shmemE+64];
	setp.lt.f32 	%p83, %f236, %f155;
	mov.f32 	%f237, %f155;
	mov.u64 	%rd319, %rd180;
	@%p83 bra 	$L__BB6_196;
	setp.lt.f32 	%p84, %f155, %f236;
	mov.f32 	%f237, %f236;
	mov.u64 	%rd319, %rd318;
	@%p84 bra 	$L__BB6_196;
	setp.lt.s64 	%p85, %rd318, %rd180;
	selp.f32 	%f237, %f236, %f155, %p85;
	min.s64 	%rd319, %rd318, %rd180;
$L__BB6_196:
	ld.shared.f32 	%f158, [_ZN6thrust24THRUST_300001_SM_1000_NS8cuda_cub4core6detail5shmemE+72];
	ld.shared.u64 	%rd183, [_ZN6thrust24THRUST_300001_SM_1000_NS8cuda_cub4core6detail5shmemE+80];
	setp.lt.f32 	%p86, %f237, %f158;
	mov.f32 	%f238, %f158;
	mov.u64 	%rd320, %rd183;
	@%p86 bra 	$L__BB6_199;
	setp.lt.f32 	%p87, %f158, %f237;
	mov.f32 	%f238, %f237;
	mov.u64 	%rd320, %rd319;
	@%p87 bra 	$L__BB6_199;
	setp.lt.s64 	%p88, %rd319, %rd183;
	selp.f32 	%f238, %f237, %f158, %p88;
	min.s64 	%rd320, %rd319, %rd183;
$L__BB6_199:
	ld.shared.f32 	%f161, [_ZN6thrust24THRUST_300001_SM_1000_NS8cuda_cub4core6detail5shmemE+88];
	ld.shared.u64 	%rd186, [_ZN6thrust24THRUST_300001_SM_1000_NS8cuda_cub4core6detail5shmemE+96];
	setp.lt.f32 	%p89, %f238, %f161;
	mov.f32 	%f239, %f161;
	mov.u64 	%rd321, %rd186;
	@%p89 bra 	$L__BB6_202;
	setp.lt.f32 	%p90, %f161, %f238;
	mov.f32 	%f239, %f238;
	mov.u64 	%rd321, %rd320;
	@%p90 bra 	$L__BB6_202;
	setp.lt.s64 	%p91, %rd320, %rd186;
	selp.f32 	%f239, %f238, %f161, %p91;
	min.s64 	%rd321, %rd320, %rd186;
$L__BB6_202:
	ld.shared.f32 	%f164, [_ZN6thrust24THRUST_300001_SM_1000_NS8cuda_cub4core6detail5shmemE+104];
	ld.shared.u64 	%rd189, [_ZN6thrust24THRUST_300001_SM_1000_NS8cuda_cub4core6detail5shmemE+112];
	setp.lt.f32 	%p92, %f239, %f164;
	mov.f32 	%f240, %f164;
	mov.u64 	%rd322, %rd189;
	@%p92 bra 	$L__BB6_205;
	setp.lt.f32 	%p93, %f164, %f239;
	mov.f32 	%f240, %f239;
	mov.u64 	%rd322, %rd321;
	@%p93 bra 	$L__BB6_205;
	setp.lt.s64 	%p94, %rd321, %rd189;
	selp.f32 	%f240, %f239, %f164, %p94;
	min.s64 	%rd322, %rd321, %rd189;
$L__BB6_205:
	ld.shared.f32 	%f167, [_ZN6thrust24THRUST_300001_SM_1000_NS8cuda_cub4core6detail5shmemE+120];
	ld.shared.u64 	%rd192, [_ZN6thrust24THRUST_300001_SM_1000_NS8cuda_cub4core6detail5shmemE+128];
	setp.lt.f32 	%p95, %f240, %f167;
	mov.f32 	%f241, %f167;
	mov.u64 	%rd323, %rd192;
	@%p95 bra 	$L__BB6_208;
	setp.lt.f32 	%p96, %f167, %f240;
	mov.f32 	%f241, %f240;
	mov.u64 	%rd323, %rd322;
	@%p96 bra 	$L__BB6_208;
	setp.lt.s64 	%p97, %rd322, %rd192;
	selp.f32 	%f241, %f240, %f167, %p97;
	min.s64 	%rd323, %rd322, %rd192;
$L__BB6_208:
	mov.u32 	%r389, %tid.x;
	setp.ne.s32 	%p214, %r389, 0;
	@%p214 bra 	$L__BB6_210;
	ld.param.u64 	%rd254, [_ZN6thrust24THRUST_300001_SM_1000_NS8cuda_cub4core6detail13_kernel_agentINS1_8__reduce11ReduceAgentINS0_12zip_iteratorIN4cuda3std3__45tupleIJNS0_6detail15normal_iteratorINS0_10device_ptrIfEEEENS0_17counting_iteratorIlNS0_11use_defaultESI_SI_EEEEEEEPNSB_IJflEEESM_lNS1_9__extrema9arg_max_fIflNSA_4lessIfEEEEEEJSL_SN_lN3cub18CUB_300001_SM_100013GridEvenShareIlEENSV_9GridQueueIyEESS_EEEvDpT0__param_1];
	cvta.to.global.u64 	%rd251, %rd254;
	mul.wide.u32 	%rd252, %r1, 16;
	add.s64 	%rd253, %rd251, %rd252;
	st.global.f32 	[%rd253], %f241;
	st.global.u64 	[%rd253+8], %rd323;
$L__BB6_210:
	ret;

}
	// .globl	_ZN6thrust24THRUST_300001_SM_1000_NS8cuda_cub4core6detail13_kernel_agentINS1_8__reduce10DrainAgentIlEEJN3cub18CUB_300001_SM_10009GridQueueIyEElEEEvDpT0_
.visible .entry _ZN6thrust24THRUST_300001_SM_1000_NS8cuda_cub4core6detail13_kernel_agentINS1_8__reduce10DrainAgentIlEEJN3cub18CUB_300001_SM_10009GridQueueIyEElEEEvDpT0_(
	.param .align 8 .b8 _ZN6thrust24THRUST_300001_SM_1000_NS8cuda_cub4core6detail13_kernel_agentINS1_8__reduce10DrainAgentIlEEJN3cub18CUB_300001_SM_10009GridQueueIyEElEEEvDpT0__param_0[8],
	.param .u64 _ZN6thrust24THRUST_300001_SM_1000_NS8cuda_cub4core6detail13_kernel_agentINS1_8__reduce10DrainAgentIlEEJN3cub18CUB_300001_SM_10009GridQueueIyEElEEEvDpT0__param_1
)
.maxntid 1
{
	.reg .b64 	%rd<5>;

	ld.param.u64 	%rd1, [_ZN6thrust24THRUST_300001_SM_1000_NS8cuda_cub4core6detail13_kernel_agentINS1_8__reduce10DrainAgentIlEEJN3cub18CUB_300001_SM_10009GridQueueIyEElEEEvDpT0__param_0];
	ld.param.u64 	%rd2, [_ZN6thrust24THRUST_300001_SM_1000_NS8cuda_cub4core6detail13_kernel_agentINS1_8__reduce10DrainAgentIlEEJN3cub18CUB_300001_SM_10009GridQueueIyEElEEEvDpT0__param_1];
	cvta.to.global.u64 	%rd3, %rd1;
	st.global.u64 	[%rd3], %rd2;
	mov.b64 	%rd4, 0;
	st.global.u64 	[%rd3+8], %rd4;
	ret;

}
	// .globl	_ZN6thrust24THRUST_300001_SM_1000_NS8cuda_cub4core6detail13_kernel_agentINS1_8__reduce11ReduceAgentIPN4cuda3std3__45tupleIJflEEESC_SB_lNS1_9__extrema9arg_max_fIflNS9_4lessIfEEEEEEJSC_SC_iSH_EEEvDpT0_
.visible .entry _ZN6thrust24THRUST_300001_SM_1000_NS8cuda_cub4core6detail13_kernel_agentINS1_8__reduce11ReduceAgentIPN4cuda3std3__45tupleIJflEEESC_SB_lNS1_9__extrema9arg_max_fIflNS9_4lessIfEEEEEEJSC_SC_iSH_EEEvDpT0_(
	.param .u64 .ptr .align 1 _ZN6thrust24THRUST_300001_SM_1000_NS8cuda_cub4core6detail13_kernel_agentINS1_8__reduce11ReduceAgentIPN4cuda3std3__45tupleIJflEEESC_SB_lNS1_9__extrema9arg_max_fIflNS9_4lessIfEEEEEEJSC_SC_iSH_EEEvDpT0__param_0,
	.param .u64 .ptr .align 1 _ZN6thrust24THRUST_300001_SM_1000_NS8cuda_cub4core6detail13_kernel_agentINS1_8__reduce11ReduceAgentIPN4cuda3std3__45tupleIJflEEESC_SB_lNS1_9__extrema9arg_max_fIflNS9_4lessIfEEEEEEJSC_SC_iSH_EEEvDpT0__param_1,
	.param .u32 _ZN6thrust24THRUST_300001_SM_1000_NS8cuda_cub4core6detail13_kernel_agentINS1_8__reduce11ReduceAgentIPN4cuda3std3__45tupleIJflEEESC_SB_lNS1_9__extrema9arg_max_fIflNS9_4lessIfEEEEEEJSC_SC_iSH_EEEvDpT0__param_2,
	.param .align 1 .b8 _ZN6thrust24THRUST_300001_SM_1000_NS8cuda_cub4core6detail13_kernel_agentINS1_8__reduce11ReduceAgentIPN4cuda3std3__45tupleIJflEEESC_SB_lNS1_9__extrema9arg_max_fIflNS9_4lessIfEEEEEEJSC_SC_iSH_EEEvDpT0__param_3[1]
)
.maxntid 256
{
	.reg .pred 	%p<264>;
	.reg .b32 	%r<436>;
	.reg .b32 	%f<293>;
	.reg .b64 	%rd<479>;

	ld.param.u64 	%rd236, [_ZN6thrust24THRUST_300001_SM_1000_NS8cuda_cub4core6detail13_kernel_agentINS1_8__reduce11ReduceAgentIPN4cuda3std3__45tupleIJflEEESC_SB_lNS1_9__extrema9arg_max_fIflNS9_4lessIfEEEEEEJSC_SC_iSH_EEEvDpT0__param_0];
	ld.param.u32 	%r29, [_ZN6thrust24THRUST_300001_SM_1000_NS8cuda_cub4core6detail13_kernel_agentINS1_8__reduce11ReduceAgentIPN4cuda3std3__45tupleIJflEEESC_SB_lNS1_9__extrema9arg_max_fIflNS9_4lessIfEEEEEEJSC_SC_iSH_EEEvDpT0__param_2];
	cvt.s64.s32 	%rd1, %r29;
	setp.eq.s32 	%p1, %r29, 0;
	@%p1 bra 	$L__BB8_234;
	setp.gt.s32 	%p2, %r29, 1279;
	@%p2 bra 	$L__BB8_121;
	mov.u32 	%r1, %tid.x;
	setp.ge.s32 	%p147, %r1, %r29;
	mov.f32 	%f224, 0f00000000;
	mov.b64 	%rd402, 0;
	mov.u32 	%r430, %r1;
	@%p147 bra 	$L__BB8_4;
	mul.wide.u32 	%rd366, %r1, 16;
	add.s64 	%rd363, %rd236, %rd366;
	// begin inline asm
	ld.global.nc.u64 %rd362, [%rd363];
	// end inline asm
	mov.b64 	{%r191, %r192}, %rd362;
	mov.b32 	%f224, %r191;
	add.s64 	%rd365, %rd363, 8;
	// begin inline asm
	ld.global.nc.u64 %rd402, [%rd365];
	// end inline asm
	add.s32 	%r430, %r1, 256;
$L__BB8_4:
	setp.ge.s32 	%p148, %r430, %r29;
	@%p148 bra 	$L__BB8_25;
	not.b32 	%r193, %r430;
	add.s32 	%r4, %r29, %r193;
	and.b32  	%r194, %r4, 768;
	setp.eq.s32 	%p149, %r194, 768;
	@%p149 bra 	$L__BB8_11;
	mul.wide.u32 	%rd368, %r430, 16;
	add.s64 	%rd393, %rd236, %rd368;
	shr.u32 	%r195, %r4, 8;
	add.s32 	%r196, %r195, 1;
	and.b32  	%r197, %r196, 3;
	neg.s32 	%r428, %r197;
$L__BB8_7:
	.pragma "nounroll";
	mov.u64 	%rd6, %rd402;
	mov.f32 	%f3, %f224;
	// begin inline asm
	ld.global.nc.u64 %rd369, [%rd393];
	// end inline asm
	mov.b64 	{%r198, %r199}, %rd369;
	mov.b32 	%f4, %r198;
	add.s64 	%rd372, %rd393, 8;
	// begin inline asm
	ld.global.nc.u64 %rd371, [%rd372];
	// end inline asm
	setp.lt.f32 	%p150, %f3, %f4;
	mov.u64 	%rd402, %rd371;
	mov.f32 	%f224, %f4;
	@%p150 bra 	$L__BB8_10;
	setp.lt.f32 	%p151, %f4, %f3;
	mov.u64 	%rd402, %rd6;
	mov.f32 	%f224, %f3;
	@%p151 bra 	$L__BB8_10;
	setp.lt.s64 	%p152, %rd6, %rd371;
	min.s64 	%rd402, %rd6, %rd371;
	selp.f32 	%f224, %f3, %f4, %p152;
$L__BB8_10:
	add.s32 	%r430, %r430, 256;
	add.s64 	%rd393, %rd393, 4096;
	add.s32 	%r428, %r428, 1;
	setp.ne.s32 	%p153, %r428, 0;
	@%p153 bra 	$L__BB8_7;
$L__BB8_11:
	setp.lt.u32 	%p154, %r4, 768;
	@%p154 bra 	$L__BB8_25;
$L__BB8_12:
	mul.wide.s32 	%rd377, %r430, 16;
	add.s64 	%rd374, %rd236, %rd377;
	// begin inline asm
	ld.global.nc.u64 %rd373, [%rd374];
	// end inline asm
	mov.b64 	{%r200, %r201}, %rd373;
	mov.b32 	%f10, %r200;
	add.s64 	%rd376, %rd374, 8;
	// begin inline asm
	ld.global.nc.u64 %rd375, [%rd376];
	// end inline asm
	setp.lt.f32 	%p155, %f224, %f10;
	mov.u64 	%rd399, %rd375;
	mov.f32 	%f221, %f10;
	@%p155 bra 	$L__BB8_15;
	setp.lt.f32 	%p156, %f10, %f224;
	mov.u64 	%rd399, %rd402;
	mov.f32 	%f221, %f224;
	@%p156 bra 	$L__BB8_15;
	setp.lt.s64 	%p157, %rd402, %rd375;
	min.s64 	%rd399, %rd402, %rd375;
	selp.f32 	%f221, %f224, %f10, %p157;
$L__BB8_15:
	add.s64 	%rd379, %rd374, 4096;
	// begin inline asm
	ld.global.nc.u64 %rd378, [%rd379];
	// end inline asm
	mov.b64 	{%r202, %r203}, %rd378;
	mov.b32 	%f13, %r202;
	add.s64 	%rd381, %rd374, 4104;
	// begin inline asm
	ld.global.nc.u64 %rd380, [%rd381];
	// end inline asm
	setp.lt.f32 	%p158, %f221, %f13;
	mov.u64 	%rd400, %rd380;
	mov.f32 	%f222, %f13;
	@%p158 bra 	$L__BB8_18;
	setp.lt.f32 	%p159, %f13, %f221;
	mov.u64 	%rd400, %rd399;
	mov.f32 	%f222, %f221;
	@%p159 bra 	$L__BB8_18;
	setp.lt.s64 	%p160, %rd399, %rd380;
	min.s64 	%rd400, %rd399, %rd380;
	selp.f32 	%f222, %f221, %f13, %p160;
$L__BB8_18:
	add.s64 	%rd383, %rd374, 8192;
	// begin inline asm
	ld.global.nc.u64 %rd382, [%rd383];
	// end inline asm
	mov.b64 	{%r204, %r205}, %rd382;
	mov.b32 	%f16, %r204;
	add.s64 	%rd385, %rd374, 8200;
	// begin inline asm
	ld.global.nc.u64 %rd384, [%rd385];
	// end inline asm
	setp.lt.f32 	%p161, %f222, %f16;
	mov.u64 	%rd401, %rd384;
	mov.f32 	%f223, %f16;
	@%p161 bra 	$L__BB8_21;
	setp.lt.f32 	%p162, %f16, %f222;
	mov.u64 	%rd401, %rd400;
	mov.f32 	%f223, %f222;
	@%p162 bra 	$L__BB8_21;
	setp.lt.s64 	%p163, %rd400, %rd384;
	min.s64 	%rd401, %rd400, %rd384;
	selp.f32 	%f223, %f222, %f16, %p163;
$L__BB8_21:
	add.s64 	%rd387, %rd374, 12288;
	// begin inline asm
	ld.global.nc.u64 %rd386, [%rd387];
	// end inline asm
	mov.b64 	{%r206, %r207}, %rd386;
	mov.b32 	%f19, %r206;
	add.s64 	%rd389, %rd374, 12296;
	// begin inline asm
	ld.global.nc.u64 %rd388, [%rd389];
	// end inline asm
	setp.lt.f32 	%p164, %f223, %f19;
	mov.u64 	%rd402, %rd388;
	mov.f32 	%f224, %f19;
	@%p164 bra 	$L__BB8_24;
	setp.lt.f32 	%p165, %f19, %f223;
	mov.u64 	%rd402, %rd401;
	mov.f32 	%f224, %f223;
	@%p165 bra 	$L__BB8_24;
	setp.lt.s64 	%p166, %rd401, %rd388;
	min.s64 	%rd402, %rd401, %rd388;
	selp.f32 	%f224, %f223, %f19, %p166;
$L__BB8_24:
	add.s32 	%r430, %r430, 1024;
	setp.lt.s32 	%p167, %r430, %r29;
	@%p167 bra 	$L__BB8_12;
$L__BB8_25:
	setp.lt.s32 	%p168, %r29, 256;
	@%p168 bra 	$L__BB8_70;
	// begin inline asm
	mov.u32 %r321, %laneid;
	// end inline asm
	mov.b32 	%r323, %f224;
	mov.b32 	%r339, 1;
	mov.b32 	%r340, 31;
	mov.b32 	%r341, -1;
	// begin inline asm
	shfl.sync.down.b32 %r322, %r323, %r339, %r340, %r341;
	// end inline asm
	mov.b32 	%f23, %r322;
	// begin inline asm
	shfl.sync.down.b32 %r327, %r328, %r339, %r340, %r341;
	// end inline asm
	mov.b64 	{%r333, %r338}, %rd402;
	// begin inline asm
	shfl.sync.down.b32 %r332, %r333, %r339, %r340, %r341;
	// end inline asm
	// begin inline asm
	shfl.sync.down.b32 %r337, %r338, %r339, %r340, %r341;
	// end inline asm
	mov.b64 	%rd28, {%r332, %r337};
	setp.gt.s32 	%p220, %r321, 30;
	mov.u64 	%rd404, %rd402;
	mov.f32 	%f226, %f224;
	@%p220 bra 	$L__BB8_30;
	setp.lt.f32 	%p221, %f224, %f23;
	mov.u64 	%rd404, %rd28;
	mov.f32 	%f226, %f23;
	@%p221 bra 	$L__BB8_30;
	setp.gt.f32 	%p222, %f224, %f23;
	mov.u64 	%rd404, %rd402;
	mov.f32 	%f226, %f224;
	@%p222 bra 	$L__BB8_30;
	setp.lt.s64 	%p223, %rd402, %rd28;
	min.s64 	%rd404, %rd402, %rd28;
	selp.f32 	%f226, %f224, %f23, %p223;
$L__BB8_30:
	mov.b32 	%r343, %f226;
	mov.b32 	%r359, 2;
	mov.b32 	%r360, 31;
	mov.b32 	%r361, -1;
	// begin inline asm
	shfl.sync.down.b32 %r342, %r343, %r359, %r360, %r361;
	// end inline asm
	mov.b32 	%f26, %r342;
	// begin inline asm
	shfl.sync.down.b32 %r347, %r348, %r359, %r360, %r361;
	// end inline asm
	mov.b64 	{%r353, %r358}, %rd404;
	// begin inline asm
	shfl.sync.down.b32 %r352, %r353, %r359, %r360, %r361;
	// end inline asm
	// begin inline asm
	shfl.sync.down.b32 %r357, %r358, %r359, %r360, %r361;
	// end inline asm
	mov.b64 	%rd31, {%r352, %r357};
	setp.gt.s32 	%p224, %r321, 29;
	mov.u64 	%rd405, %rd404;
	mov.f32 	%f227, %f226;
	@%p224 bra 	$L__BB8_34;
	setp.lt.f32 	%p225, %f226, %f26;
	mov.u64 	%rd405, %rd31;
	mov.f32 	%f227, %f26;
	@%p225 bra 	$L__BB8_34;
	setp.gt.f32 	%p226, %f226, %f26;
	mov.u64 	%rd405, %rd404;
	mov.f32 	%f227, %f226;
	@%p226 bra 	$L__BB8_34;
	setp.lt.s64 	%p227, %rd404, %rd31;
	min.s64 	%rd405, %rd404, %rd31;
	selp.f32 	%f227, %f226, %f26, %p227;
$L__BB8_34:
	mov.b32 	%r363, %f227;
	mov.b32 	%r379, 4;
	mov.b32 	%r380, 31;
	mov.b32 	%r381, -1;
	// begin inline asm
	shfl.sync.down.b32 %r362, %r363, %r379, %r380, %r381;
	// end inline asm
	mov.b32 	%f29, %r362;
	// begin inline asm
	shfl.sync.down.b32 %r367, %r368, %r379, %r380, %r381;
	// end inline asm
	mov.b64 	{%r373, %r378}, %rd405;
	// begin inline asm
	shfl.sync.down.b32 %r372, %r373, %r379, %r380, %r381;
	// end inline asm
	// begin inline asm
	shfl.sync.down.b32 %r377, %r378, %r379, %r380, %r381;
	// end inline asm
	mov.b64 	%rd34, {%r372, %r377};
	setp.gt.s32 	%p228, %r321, 27;
	mov.u64 	%rd406, %rd405;
	mov.f32 	%f228, %f227;
	@%p228 bra 	$L__BB8_38;
	setp.lt.f32 	%p229, %f227, %f29;
	mov.u64 	%rd406, %rd34;
	mov.f32 	%f228, %f29;
	@%p229 bra 	$L__BB8_38;
	setp.gt.f32 	%p230, %f227, %f29;
	mov.u64 	%rd406, %rd405;
	mov.f32 	%f228, %f227;
	@%p230 bra 	$L__BB8_38;
	setp.lt.s64 	%p231, %rd405, %rd34;
	min.s64 	%rd406, %rd405, %rd34;
	selp.f32 	%f228, %f227, %f29, %p231;
$L__BB8_38:
	mov.b32 	%r383, %f228;
	mov.b32 	%r399, 8;
	mov.b32 	%r400, 31;
	mov.b32 	%r401, -1;
	// begin inline asm
	shfl.sync.down.b32 %r382, %r383, %r399, %r400, %r401;
	// end inline asm
	mov.b32 	%f32, %r382;
	// begin inline asm
	shfl.sync.down.b32 %r387, %r388, %r399, %r400, %r401;
	// end inline asm
	mov.b64 	{%r393, %r398}, %rd406;
	// begin inline asm
	shfl.sync.down.b32 %r392, %r393, %r399, %r400, %r401;
	// end inline asm
	// begin inline asm
	shfl.sync.down.b32 %r397, %r398, %r399, %r400, %r401;
	// end inline asm
	mov.b64 	%rd37, {%r392, %r397};
	setp.gt.s32 	%p232, %r321, 23;
	mov.u64 	%rd407, %rd406;
	mov.f32 	%f229, %f228;
	@%p232 bra 	$L__BB8_42;
	setp.lt.f32 	%p233, %f228, %f32;
	mov.u64 	%rd407, %rd37;
	mov.f32 	%f229, %f32;
	@%p233 bra 	$L__BB8_42;
	setp.gt.f32 	%p234, %f228, %f32;
	mov.u64 	%rd407, %rd406;
	mov.f32 	%f229, %f228;
	@%p234 bra 	$L__BB8_42;
	setp.lt.s64 	%p235, %rd406, %rd37;
	min.s64 	%rd407, %rd406, %rd37;
	selp.f32 	%f229, %f228, %f32, %p235;
$L__BB8_42:
	mov.b32 	%r403, %f229;
	mov.b32 	%r419, 16;
	mov.b32 	%r420, 31;
	mov.b32 	%r421, -1;
	// begin inline asm
	shfl.sync.down.b32 %r402, %r403, %r419, %r420, %r421;
	// end inline asm
	mov.b32 	%f35, %r402;
	// begin inline asm
	shfl.sync.down.b32 %r407, %r408, %r419, %r420, %r421;
	// end inline asm
	mov.b64 	{%r413, %r418}, %rd407;
	// begin inline asm
	shfl.sync.down.b32 %r412, %r413, %r419, %r420, %r421;
	// end inline asm
	// begin inline asm
	shfl.sync.down.b32 %r417, %r418, %r419, %r420, %r421;
	// end inline asm
	mov.b64 	%rd40, {%r412, %r417};
	setp.gt.s32 	%p236, %r321, 15;
	mov.u64 	%rd478, %rd407;
	mov.f32 	%f292, %f229;
	@%p236 bra 	$L__BB8_46;
	setp.lt.f32 	%p237, %f229, %f35;
	mov.u64 	%rd478, %rd40;
	mov.f32 	%f292, %f35;
	@%p237 bra 	$L__BB8_46;
	setp.gt.f32 	%p238, %f229, %f35;
	mov.u64 	%rd478, %rd407;
	mov.f32 	%f292, %f229;
	@%p238 bra 	$L__BB8_46;
	setp.lt.s64 	%p239, %rd407, %rd40;
	min.s64 	%rd478, %rd407, %rd40;
	selp.f32 	%f292, %f229, %f35, %p239;
$L__BB8_46:
	setp.ne.s32 	%p240, %r321, 0;
	@%p240 bra 	$L__BB8_48;
	shr.u32 	%r422, %r1, 1;
	and.b32  	%r423, %r422, 496;
	mov.u32 	%r424, _ZN6thrust24THRUST_300001_SM_1000_NS8cuda_cub4core6detail5shmemE;
	add.s32 	%r425, %r424, %r423;
	st.shared.f32 	[%r425+8], %f292;
	st.shared.u64 	[%r425+16], %rd478;
$L__BB8_48:
	bar.sync 	0;
	setp.ne.s32 	%p241, %r1, 0;
	@%p241 bra 	$L__BB8_232;
	ld.shared.f32 	%f38, [_ZN6thrust24THRUST_300001_SM_1000_NS8cuda_cub4core6detail5shmemE+24];
	ld.shared.u64 	%rd43, [_ZN6thrust24THRUST_300001_SM_1000_NS8cuda_cub4core6detail5shmemE+32];
	setp.lt.f32 	%p242, %f292, %f38;
	mov.u64 	%rd409, %rd43;
	mov.f32 	%f231, %f38;
	@%p242 bra 	$L__BB8_52;
	setp.lt.f32 	%p243, %f38, %f292;
	mov.u64 	%rd409, %rd478;
	mov.f32 	%f231, %f292;
	@%p243 bra 	$L__BB8_52;
	setp.lt.s64 	%p244, %rd478, %rd43;
	min.s64 	%rd409, %rd478, %rd43;
	selp.f32 	%f231, %f292, %f38, %p244;
$L__BB8_52:
	ld.shared.f32 	%f41, [_ZN6thrust24THRUST_300001_SM_1000_NS8cuda_cub4core6detail5shmemE+40];
	ld.shared.u64 	%rd46, [_ZN6thrust24THRUST_300001_SM_1000_NS8cuda_cub4core6detail5shmemE+48];
	setp.lt.f32 	%p245, %f231, %f41;
	mov.u64 	%rd410, %rd46;
	mov.f32 	%f232, %f41;
	@%p245 bra 	$L__BB8_55;
	setp.lt.f32 	%p246, %f41, %f231;
	mov.u64 	%rd410, %rd409;
	mov.f32 	%f232, %f231;
	@%p246 bra 	$L__BB8_55;
	setp.lt.s64 	%p247, %rd409, %rd46;
	min.s64 	%rd410, %rd409, %rd46;
	selp.f32 	%f232, %f231, %f41, %p247;
$L__BB8_55:
	ld.shared.f32 	%f44, [_ZN6thrust24THRUST_300001_SM_1000_NS8cuda_cub4core6detail5shmemE+56];
	ld.shared.u64 	%rd49, [_ZN6thrust24THRUST_300001_SM_1000_NS8cuda_cub4core6detail5shmemE+64];
	setp.lt.f32 	%p248, %f232, %f44;
	mov.u64 	%rd411, %rd49;
	mov.f32 	%f233, %f44;
	@%p248 bra 	$L__BB8_58;
	setp.lt.f32 	%p249, %f44, %f232;
	mov.u64 	%rd411, %rd410;
	mov.f32 	%f233, %f232;
	@%p249 bra 	$L__BB8_58;
	setp.lt.s64 	%p250, %rd410, %rd49;
	min.s64 	%rd411, %rd410, %rd49;
	selp.f32 	%f233, %f232, %f44, %p250;
$L__BB8_58:
	ld.shared.f32 	%f47, [_ZN6thrust24THRUST_300001_SM_1000_NS8cuda_cub4core6detail5shmemE+72];
	ld.shared.u64 	%rd52, [_ZN6thrust24THRUST_300001_SM_1000_NS8cuda_cub4core6detail5shmemE+80];
	setp.lt.f32 	%p251, %f233, %f47;
	mov.u64 	%rd412, %rd52;
	mov.f32 	%f234, %f47;
	@%p251 bra 	$L__BB8_61;
	setp.lt.f32 	%p252, %f47, %f233;
	mov.u64 	%rd412, %rd411;
	mov.f32 	%f234, %f233;
	@%p252 bra 	$L__BB8_61;
	setp.lt.s64 	%p253, %rd411, %rd52;
	min.s64 	%rd412, %rd411, %rd52;
	selp.f32 	%f234, %f233, %f47, %p253;
$L__BB8_61:
	ld.shared.f32 	%f50, [_ZN6thrust24THRUST_300001_SM_1000_NS8cuda_cub4core6detail5shmemE+88];
	ld.shared.u64 	%rd55, [_ZN6thrust24THRUST_300001_SM_1000_NS8cuda_cub4core6detail5shmemE+96];
	setp.lt.f32 	%p254, %f234, %f50;
	mov.u64 	%rd413, %rd55;
	mov.f32 	%f235, %f50;
	@%p254 bra 	$L__BB8_64;
	setp.lt.f32 	%p255, %f50, %f234;
	mov.u64 	%rd413, %rd412;
	mov.f32 	%f235, %f234;
	@%p255 bra 	$L__BB8_64;
	setp.lt.s64 	%p256, %rd412, %rd55;
	min.s64 	%rd413, %rd412, %rd55;
	selp.f32 	%f235, %f234, %f50, %p256;
$L__BB8_64:
	ld.shared.f32 	%f53, [_ZN6thrust24THRUST_300001_SM_1000_NS8cuda_cub4core6detail5shmemE+104];
	ld.shared.u64 	%rd58, [_ZN6thrust24THRUST_300001_SM_1000_NS8cuda_cub4core6detail5shmemE+112];
	setp.lt.f32 	%p257, %f235, %f53;
	mov.u64 	%rd414, %rd58;
	mov.f32 	%f236, %f53;
	@%p257 bra 	$L__BB8_67;
	setp.lt.f32 	%p258, %f53, %f235;
	mov.u64 	%rd414, %rd413;
	mov.f32 	%f236, %f235;
	@%p258 bra 	$L__BB8_67;
	setp.lt.s64 	%p259, %rd413, %rd58;
	min.s64 	%rd414, %rd413, %rd58;
	selp.f32 	%f236, %f235, %f53, %p259;
$L__BB8_67:
	ld.shared.f32 	%f56, [_ZN6thrust24THRUST_300001_SM_1000_NS8cuda_cub4core6detail5shmemE+120];
	ld.shared.u64 	%rd61, [_ZN6thrust24THRUST_300001_SM_1000_NS8cuda_cub4core6detail5shmemE+128];
	setp.lt.f32 	%p260, %f236, %f56;
	mov.f32 	%f292, %f56;
	mov.u64 	%rd478, %rd61;
	@%p260 bra 	$L__BB8_232;
	setp.lt.f32 	%p261, %f56, %f236;
	mov.f32 	%f292, %f236;
	mov.u64 	%rd478, %rd414;
	@%p261 bra 	$L__BB8_232;
	setp.lt.s64 	%p262, %rd414, %rd61;
	min.s64 	%rd478, %rd414, %rd61;
	selp.f32 	%f292, %f236, %f56, %p262;
	bra.uni 	$L__BB8_232;
$L__BB8_70:
	// begin inline asm
	mov.u32 %r208, %laneid;
	// end inline asm
	and.b32  	%r229, %r1, 992;
	add.s32 	%r230, %r229, 32;
	setp.gt.s32 	%p169, %r230, %r29;
	not.b32 	%r231, %r229;
	add.s32 	%r232, %r29, %r231;
	selp.b32 	%r227, %r232, 31, %p169;
	mov.b32 	%r210, %f224;
	mov.b32 	%r226, 1;
	mov.b32 	%r228, -1;
	// begin inline asm
	shfl.sync.down.b32 %r209, %r210, %r226, %r227, %r228;
	// end inline asm
	mov.b32 	%f58, %r209;
	// begin inline asm
	shfl.sync.down.b32 %r214, %r215, %r226, %r227, %r228;
	// end inline asm
	mov.b64 	{%r220, %r225}, %rd402;
	// begin inline asm
	shfl.sync.down.b32 %r219, %r220, %r226, %r227, %r228;
	// end inline asm
	// begin inline asm
	shfl.sync.down.b32 %r224, %r225, %r226, %r227, %r228;
	// end inline asm
	mov.b64 	%rd63, {%r219, %r224};
	setp.ge.s32 	%p170, %r208, %r227;
	mov.u64 	%rd415, %rd402;
	mov.f32 	%f237, %f224;
	@%p170 bra 	$L__BB8_74;
	setp.lt.f32 	%p171, %f224, %f58;
	mov.u64 	%rd415, %rd63;
	mov.f32 	%f237, %f58;
	@%p171 bra 	$L__BB8_74;
	setp.gt.f32 	%p172, %f224, %f58;
	mov.u64 	%rd415, %rd402;
	mov.f32 	%f237, %f224;
	@%p172 bra 	$L__BB8_74;
	setp.lt.s64 	%p173, %rd402, %rd63;
	min.s64 	%rd415, %rd402, %rd63;
	selp.f32 	%f237, %f224, %f58, %p173;
$L__BB8_74:
	mov.b32 	%r234, %f237;
	mov.b32 	%r250, 2;
	mov.b32 	%r252, -1;
	// begin inline asm
	shfl.sync.down.b32 %r233, %r234, %r250, %r227, %r252;
	// end inline asm
	mov.b32 	%f61, %r233;
	// begin inline asm
	shfl.sync.down.b32 %r238, %r239, %r250, %r227, %r252;
	// end inline asm
	mov.b64 	{%r244, %r249}, %rd415;
	// begin inline asm
	shfl.sync.down.b32 %r243, %r244, %r250, %r227, %r252;
	// end inline asm
	// begin inline asm
	shfl.sync.down.b32 %r248, %r249, %r250, %r227, %r252;
	// end inline asm
	mov.b64 	%rd66, {%r243, %r248};
	add.s32 	%r253, %r208, 2;
	setp.gt.s32 	%p174, %r253, %r227;
	mov.u64 	%rd416, %rd415;
	mov.f32 	%f238, %f237;
	@%p174 bra 	$L__BB8_78;
	setp.lt.f32 	%p175, %f237, %f61;
	mov.u64 	%rd416, %rd66;
	mov.f32 	%f238, %f61;
	@%p175 bra 	$L__BB8_78;
	setp.gt.f32 	%p176, %f237, %f61;
	mov.u64 	%rd416, %rd415;
	mov.f32 	%f238, %f237;
	@%p176 bra 	$L__BB8_78;
	setp.lt.s64 	%p177, %rd415, %rd66;
	min.s64 	%rd416, %rd415, %rd66;
	selp.f32 	%f238, %f237, %f61, %p177;
$L__BB8_78:
	mov.b32 	%r255, %f238;
	mov.b32 	%r271, 4;
	mov.b32 	%r273, -1;
	// begin inline asm
	shfl.sync.down.b32 %r254, %r255, %r271, %r227, %r273;
	// end inline asm
	mov.b32 	%f64, %r254;
	// begin inline asm
	shfl.sync.down.b32 %r259, %r260, %r271, %r227, %r273;
	// end inline asm
	mov.b64 	{%r265, %r270}, %rd416;
	// begin inline asm
	shfl.sync.down.b32 %r264, %r265, %r271, %r227, %r273;
	// end inline asm
	// begin inline asm
	shfl.sync.down.b32 %r269, %r270, %r271, %r227, %r273;
	// end inline asm
	mov.b64 	%rd69, {%r264, %r269};
	add.s32 	%r274, %r208, 4;
	setp.gt.s32 	%p178, %r274, %r227;
	mov.f32 	%f239, %f238;
	mov.u64 	%rd417, %rd416;
	@%p178 bra 	$L__BB8_82;
	setp.lt.f32 	%p179, %f238, %f64;
	mov.f32 	%f239, %f64;
	mov.u64 	%rd417, %rd69;
	@%p179 bra 	$L__BB8_82;
	setp.gt.f32 	%p180, %f238, %f64;
	mov.f32 	%f239, %f238;
	mov.u64 	%rd417, %rd416;
	@%p180 bra 	$L__BB8_82;
	setp.lt.s64 	%p181, %rd416, %rd69;
	selp.f32 	%f239, %f238, %f64, %p181;
	min.s64 	%rd417, %rd416, %rd69;
$L__BB8_82:
	mov.b32 	%r276, %f239;
	mov.b32 	%r292, 8;
	mov.b32 	%r294, -1;
	// begin inline asm
	shfl.sync.down.b32 %r275, %r276, %r292, %r227, %r294;
	// end inline asm
	mov.b32 	%f67, %r275;
	// begin inline asm
	shfl.sync.down.b32 %r280, %r281, %r292, %r227, %r294;
	// end inline asm
	mov.b64 	{%r286, %r291}, %rd417;
	// begin inline asm
	shfl.sync.down.b32 %r285, %r286, %r292, %r227, %r294;
	// end inline asm
	// begin inline asm
	shfl.sync.down.b32 %r290, %r291, %r292, %r227, %r294;
	// end inline asm
	mov.b64 	%rd72, {%r285, %r290};
	add.s32 	%r295, %r208, 8;
	setp.gt.s32 	%p182, %r295, %r227;
	mov.f32 	%f240, %f239;
	mov.u64 	%rd418, %rd417;
	@%p182 bra 	$L__BB8_86;
	setp.lt.f32 	%p183, %f239, %f67;
	mov.f32 	%f240, %f67;
	mov.u64 	%rd418, %rd72;
	@%p183 bra 	$L__BB8_86;
	setp.gt.f32 	%p184, %f239, %f67;
	mov.f32 	%f240, %f239;
	mov.u64 	%rd418, %rd417;
	@%p184 bra 	$L__BB8_86;
	setp.lt.s64 	%p185, %rd417, %rd72;
	selp.f32 	%f240, %f239, %f67, %p185;
	min.s64 	%rd418, %rd417, %rd72;
$L__BB8_86:
	mov.b32 	%r297, %f240;
	mov.b32 	%r313, 16;
	mov.b32 	%r315, -1;
	// begin inline asm
	shfl.sync.down.b32 %r296, %r297, %r313, %r227, %r315;
	// end inline asm
	mov.b32 	%f70, %r296;
	// begin inline asm
	shfl.sync.down.b32 %r301, %r302, %r313, %r227, %r315;
	// end inline asm
	mov.b64 	{%r307, %r312}, %rd418;
	// begin inline asm
	shfl.sync.down.b32 %r306, %r307, %r313, %r227, %r315;
	// end inline asm
	// begin inline asm
	shfl.sync.down.b32 %r311, %r312, %r313, %r227, %r315;
	// end inline asm
	mov.b64 	%rd75, {%r306, %r311};
	add.s32 	%r316, %r208, 16;
	setp.gt.s32 	%p186, %r316, %r227;
	mov.f32 	%f292, %f240;
	mov.u64 	%rd478, %rd418;
	@%p186 bra 	$L__BB8_90;
	setp.lt.f32 	%p187, %f240, %f70;
	mov.f32 	%f292, %f70;
	mov.u64 	%rd478, %rd75;
	@%p187 bra 	$L__BB8_90;
	setp.gt.f32 	%p188, %f240, %f70;
	mov.f32 	%f292, %f240;
	mov.u64 	%rd478, %rd418;
	@%p188 bra 	$L__BB8_90;
	setp.lt.s64 	%p189, %rd418, %rd75;
	selp.f32 	%f292, %f240, %f70, %p189;
	min.s64 	%rd478, %rd418, %rd75;
$L__BB8_90:
	setp.ne.s32 	%p190, %r208, 0;
	@%p190 bra 	$L__BB8_92;
	shr.u32 	%r317, %r1, 1;
	and.b32  	%r318, %r317, 496;
	mov.u32 	%r319, _ZN6thrust24THRUST_300001_SM_1000_NS8cuda_cub4core6detail5shmemE;
	add.s32 	%r320, %r319, %r318;
	st.shared.f32 	[%r320+8], %f292;
	st.shared.u64 	[%r320+16], %rd478;
$L__BB8_92:
	bar.sync 	0;
	setp.ne.s32 	%p191, %r1, 0;
	@%p191 bra 	$L__BB8_232;
	setp.lt.s32 	%p192, %r29, 33;
	mov.f32 	%f242, %f292;
	mov.u64 	%rd420, %rd478;
	@%p192 bra 	$L__BB8_97;
	ld.shared.f32 	%f73, [_ZN6thrust24THRUST_300001_SM_1000_NS8cuda_cub4core6detail5shmemE+24];
	ld.shared.u64 	%rd78, [_ZN6thrust24THRUST_300001_SM_1000_NS8cuda_cub4core6detail5shmemE+32];
	setp.lt.f32 	%p193, %f292, %f73;
	mov.f32 	%f242, %f73;
	mov.u64 	%rd420, %rd78;
	@%p193 bra 	$L__BB8_97;
	setp.lt.f32 	%p194, %f73, %f292;
	mov.f32 	%f242, %f292;
	mov.u64 	%rd420, %rd478;
	@%p194 bra 	$L__BB8_97;
	setp.lt.s64 	%p195, %rd478, %rd78;
	selp.f32 	%f242, %f292, %f73, %p195;
	min.s64 	%rd420, %rd478, %rd78;
$L__BB8_97:
	setp.lt.s32 	%p196, %r29, 65;
	mov.f32 	%f243, %f242;
	mov.u64 	%rd421, %rd420;
	@%p196 bra 	$L__BB8_101;
	ld.shared.f32 	%f76, [_ZN6thrust24THRUST_300001_SM_1000_NS8cuda_cub4core6detail5shmemE+40];
	ld.shared.u64 	%rd81, [_ZN6thrust24THRUST_300001_SM_1000_NS8cuda_cub4core6detail5shmemE+48];
	setp.lt.f32 	%p197, %f242, %f76;
	mov.f32 	%f243, %f76;
	mov.u64 	%rd421, %rd81;
	@%p197 bra 	$L__BB8_101;
	setp.lt.f32 	%p198, %f76, %f242;
	mov.f32 	%f243, %f242;
	mov.u64 	%rd421, %rd420;
	@%p198 bra 	$L__BB8_101;
	setp.lt.s64 	%p199, %rd420, %rd81;
	selp.f32 	%f243, %f242, %f76, %p199;
	min.s64 	%rd421, %rd420, %rd81;
$L__BB8_101:
	setp.lt.s32 	%p200, %r29, 97;
	mov.f32 	%f244, %f243;
	mov.u64 	%rd422, %rd421;
	@%p200 bra 	$L__BB8_105;
	ld.shared.f32 	%f79, [_ZN6thrust24THRUST_300001_SM_1000_NS8cuda_cub4core6detail5shmemE+56];
	ld.shared.u64 	%rd84, [_ZN6thrust24THRUST_300001_SM_1000_NS8cuda_cub4core6detail5shmemE+64];
	setp.lt.f32 	%p201, %f243, %f79;
	mov.f32 	%f244, %f79;
	mov.u64 	%rd422, %rd84;
	@%p201 bra 	$L__BB8_105;
	setp.lt.f32 	%p202, %f79, %f243;
	mov.f32 	%f244, %f243;
	mov.u64 	%rd422, %rd421;
	@%p202 bra 	$L__BB8_105;
	setp.lt.s64 	%p203, %rd421, %rd84;
	selp.f32 	%f244, %f243, %f79, %p203;
	min.s64 	%rd422, %rd421, %rd84;
$L__BB8_105:
	setp.lt.s32 	%p204, %r29, 129;
	mov.f32 	%f245, %f244;
	mov.u64 	%rd423, %rd422;
	@%p204 bra 	$L__BB8_109;
	ld.shared.f32 	%f82, [_ZN6thrust24THRUST_300001_SM_1000_NS8cuda_cub4core6detail5shmemE+72];
	ld.shared.u64 	%rd87, [_ZN6thrust24THRUST_300001_SM_1000_NS8cuda_cub4core6detail5shmemE+80];
	setp.lt.f32 	%p205, %f244, %f82;
	mov.f32 	%f245, %f82;
	mov.u64 	%rd423, %rd87;
	@%p205 bra 	$L__BB8_109;
	setp.lt.f32 	%p206, %f82, %f244;
	mov.f32 	%f245, %f244;
	mov.u64 	%rd423, %rd422;
	@%p206 bra 	$L__BB8_109;
	setp.lt.s64 	%p207, %rd422, %rd87;
	selp.f32 	%f245, %f244, %f82, %p207;
	min.s64 	%rd423, %rd422, %rd87;
$L__BB8_109:
	setp.lt.s32 	%p208, %r29, 161;
	mov.f32 	%f246, %f245;
	mov.u64 	%rd424, %rd423;
	@%p208 bra 	$L__BB8_113;
	ld.shared.f32 	%f85, [_ZN6thrust24THRUST_300001_SM_1000_NS8cuda_cub4core6detail5shmemE+88];
	ld.shared.u64 	%rd90, [_ZN6thrust24THRUST_300001_SM_1000_NS8cuda_cub4core6detail5shmemE+96];
	setp.lt.f32 	%p209, %f245, %f85;
	mov.f32 	%f246, %f85;
	mov.u64 	%rd424, %rd90;
	@%p209 bra 	$L__BB8_113;
	setp.lt.f32 	%p210, %f85, %f245;
	mov.f32 	%f246, %f245;
	mov.u64 	%rd424, %rd423;
	@%p210 bra 	$L__BB8_113;
	setp.lt.s64 	%p211, %rd423, %rd90;
	selp.f32 	%f246, %f245, %f85, %p211;
	min.s64 	%rd424, %rd423, %rd90;
$L__BB8_113:
	setp.lt.s32 	%p212, %r29, 193;
	mov.f32 	%f247, %f246;
	mov.u64 	%rd425, %rd424;
	@%p212 bra 	$L__BB8_117;
	ld.shared.f32 	%f88, [_ZN6thrust24THRUST_300001_SM_1000_NS8cuda_cub4core6detail5shmemE+104];
	ld.shared.u64 	%rd93, [_ZN6thrust24THRUST_300001_SM_1000_NS8cuda_cub4core6detail5shmemE+112];
	setp.lt.f32 	%p213, %f246, %f88;
	mov.f32 	%f247, %f88;
	mov.u64 	%rd425, %rd93;
	@%p213 bra 	$L__BB8_117;
	setp.lt.f32 	%p214, %f88, %f246;
	mov.f32 	%f247, %f246;
	mov.u64 	%rd425, %rd424;
	@%p214 bra 	$L__BB8_117;
	setp.lt.s64 	%p215, %rd424, %rd93;
	selp.f32 	%f247, %f246, %f88, %p215;
	min.s64 	%rd425, %rd424, %rd93;
$L__BB8_117:
	setp.lt.s32 	%p216, %r29, 225;
	mov.f32 	%f292, %f247;
	mov.u64 	%rd478, %rd425;
	@%p216 bra 	$L__BB8_232;
	ld.shared.f32 	%f91, [_ZN6thrust24THRUST_300001_SM_1000_NS8cuda_cub4core6detail5shmemE+120];
	ld.shared.u64 	%rd96, [_ZN6thrust24THRUST_300001_SM_1000_NS8cuda_cub4core6detail5shmemE+128];
	setp.lt.f32 	%p217, %f247, %f91;
	mov.f32 	%f292, %f91;
	mov.u64 	%rd478, %rd96;
	@%p217 bra 	$L__BB8_232;
	setp.lt.f32 	%p218, %f91, %f247;
	mov.f32 	%f292, %f247;
	mov.u64 	%rd478, %rd425;
	@%p218 bra 	$L__BB8_232;
	setp.lt.s64 	%p219, %rd425, %rd96;
	selp.f32 	%f292, %f247, %f91, %p219;
	min.s64 	%rd478, %rd425, %rd96;
	bra.uni 	$L__BB8_232;
$L__BB8_121:
	mov.u32 	%r16, %tid.x;
	cvt.u64.u32 	%rd98, %r16;
	mul.wide.u32 	%rd258, %r16, 16;
	add.s64 	%rd239, %rd236, %rd258;
	// begin inline asm
	ld.global.nc.u64 %rd238, [%rd239];
	// end inline asm
	mov.b64 	{%r30, %r31}, %rd238;
	mov.b32 	%f93, %r30;
	add.s64 	%rd241, %rd239, 8;
	// begin inline asm
	ld.global.nc.u64 %rd240, [%rd241];
	// end inline asm
	add.s64 	%rd243, %rd239, 4096;
	// begin inline asm
	ld.global.nc.u64 %rd242, [%rd243];
	// end inline asm
	mov.b64 	{%r32, %r33}, %rd242;
	mov.b32 	%f248, %r32;
	add.s64 	%rd245, %rd239, 4104;
	// begin inline asm
	ld.global.nc.u64 %rd426, [%rd245];
	// end inline asm
	add.s64 	%rd247, %rd239, 8192;
	// begin inline asm
	ld.global.nc.u64 %rd246, [%rd247];
	// end inline asm
	mov.b64 	{%r34, %r35}, %rd246;
	mov.b32 	%f249, %r34;
	add.s64 	%rd249, %rd239, 8200;
	// begin inline asm
	ld.global.nc.u64 %rd427, [%rd249];
	// end inline asm
	add.s64 	%rd251, %rd239, 12288;
	// begin inline asm
	ld.global.nc.u64 %rd250, [%rd251];
	// end inline asm
	mov.b64 	{%r36, %r37}, %rd250;
	mov.b32 	%f250, %r36;
	add.s64 	%rd253, %rd239, 12296;
	// begin inline asm
	ld.global.nc.u64 %rd428, [%rd253];
	// end inline asm
	add.s64 	%rd255, %rd239, 16384;
	// begin inline asm
	ld.global.nc.u64 %rd254, [%rd255];
	// end inline asm
	mov.b64 	{%r38, %r39}, %rd254;
	mov.b32 	%f279, %r38;
	add.s64 	%rd257, %rd239, 16392;
	// begin inline asm
	ld.global.nc.u64 %rd465, [%rd257];
	// end inline asm
	setp.lt.f32 	%p3, %f93, %f248;
	@%p3 bra 	$L__BB8_123;
	setp.lt.f32 	%p4, %f248, %f93;
	setp.lt.s64 	%p5, %rd240, %rd426;
	or.pred  	%p6, %p4, %p5;
	selp.f32 	%f248, %f93, %f248, %p6;
	selp.b64 	%rd426, %rd240, %rd426, %p6;
$L__BB8_123:
	setp.lt.f32 	%p7, %f248, %f249;
	@%p7 bra 	$L__BB8_125;
	setp.lt.f32 	%p8, %f249, %f248;
	setp.lt.s64 	%p9, %rd426, %rd427;
	or.pred  	%p10, %p8, %p9;
	selp.f32 	%f249, %f248, %f249, %p10;
	selp.b64 	%rd427, %rd426, %rd427, %p10;
$L__BB8_125:
	setp.lt.f32 	%p11, %f249, %f250;
	@%p11 bra 	$L__BB8_127;
	setp.lt.f32 	%p12, %f250, %f249;
	setp.lt.s64 	%p13, %rd427, %rd428;
	or.pred  	%p14, %p12, %p13;
	selp.f32 	%f250, %f249, %f250, %p14;
	selp.b64 	%rd428, %rd427, %rd428, %p14;
$L__BB8_127:
	setp.lt.f32 	%p15, %f250, %f279;
	@%p15 bra 	$L__BB8_129;
	setp.lt.f32 	%p16, %f279, %f250;
	setp.lt.s64 	%p17, %rd428, %rd465;
	or.pred  	%p18, %p16, %p17;
	selp.f32 	%f279, %f250, %f279, %p18;
	selp.b64 	%rd465, %rd428, %rd465, %p18;
$L__BB8_129:
	setp.lt.u32 	%p19, %r29, 2560;
	mov.b64 	%rd444, 1280;
	@%p19 bra 	$L__BB8_165;
	add.s64 	%rd262, %rd1, -2560;
	mul.hi.u64 	%rd263, %rd262, -3689348814741910323;
	shr.u64 	%rd112, %rd263, 10;
	setp.lt.u64 	%p20, %rd262, 1280;
	mov.b64 	%rd444, 1280;
	@%p20 bra 	$L__BB8_153;
	add.s64 	%rd265, %rd112, 1;
	and.b64  	%rd430, %rd265, 36028797018963966;
	shl.b64 	%rd266, %rd98, 4;
	add.s64 	%rd267, %rd266, %rd236;
	add.s64 	%rd431, %rd267, 57352;
	mov.b64 	%rd444, 1280;
$L__BB8_132:
	add.s64 	%rd269, %rd431, -36872;
	// begin inline asm
	ld.global.nc.u64 %rd268, [%rd269];
	// end inline asm
	mov.b64 	{%r40, %r41}, %rd268;
	mov.b32 	%f253, %r40;
	add.s64 	%rd271, %rd431, -36864;
	// begin inline asm
	ld.global.nc.u64 %rd434, [%rd271];
	// end inline asm
	add.s64 	%rd273, %rd431, -32776;
	// begin inline asm
	ld.global.nc.u64 %rd272, [%rd273];
	// end inline asm
	mov.b64 	{%r42, %r43}, %rd272;
	mov.b32 	%f254, %r42;
	add.s64 	%rd275, %rd431, -32768;
	// begin inline asm
	ld.global.nc.u64 %rd435, [%rd275];
	// end inline asm
	add.s64 	%rd277, %rd431, -28680;
	// begin inline asm
	ld.global.nc.u64 %rd276, [%rd277];
	// end inline asm
	mov.b64 	{%r44, %r45}, %rd276;
	mov.b32 	%f255, %r44;
	add.s64 	%rd279, %rd431, -28672;
	// begin inline asm
	ld.global.nc.u64 %rd436, [%rd279];
	// end inline asm
	add.s64 	%rd281, %rd431, -24584;
	// begin inline asm
	ld.global.nc.u64 %rd280, [%rd281];
	// end inline asm
	mov.b64 	{%r46, %r47}, %rd280;
	mov.b32 	%f256, %r46;
	add.s64 	%rd283, %rd431, -24576;
	// begin inline asm
	ld.global.nc.u64 %rd437, [%rd283];
	// end inline asm
	add.s64 	%rd285, %rd431, -20488;
	// begin inline asm
	ld.global.nc.u64 %rd284, [%rd285];
	// end inline asm
	mov.b64 	{%r48, %r49}, %rd284;
	mov.b32 	%f257, %r48;
	add.s64 	%rd287, %rd431, -20480;
	// begin inline asm
	ld.global.nc.u64 %rd438, [%rd287];
	// end inline asm
	setp.lt.f32 	%p21, %f279, %f253;
	@%p21 bra 	$L__BB8_134;
	setp.lt.f32 	%p22, %f253, %f279;
	setp.lt.s64 	%p23, %rd465, %rd434;
	or.pred  	%p24, %p22, %p23;
	selp.f32 	%f253, %f279, %f253, %p24;
	selp.b64 	%rd434, %rd465, %rd434, %p24;
$L__BB8_134:
	setp.lt.f32 	%p25, %f253, %f254;
	@%p25 bra 	$L__BB8_136;
	setp.lt.f32 	%p26, %f254, %f253;
	setp.lt.s64 	%p27, %rd434, %rd435;
	or.pred  	%p28, %p26, %p27;
	selp.f32 	%f254, %f253, %f254, %p28;
	selp.b64 	%rd435, %rd434, %rd435, %p28;
$L__BB8_136:
	setp.lt.f32 	%p29, %f254, %f255;
	@%p29 bra 	$L__BB8_138;
	setp.lt.f32 	%p30, %f255, %f254;
	setp.lt.s64 	%p31, %rd435, %rd436;
	or.pred  	%p32, %p30, %p31;
	selp.f32 	%f255, %f254, %f255, %p32;
	selp.b64 	%rd436, %rd435, %rd436, %p32;
$L__BB8_138:
	setp.lt.f32 	%p33, %f255, %f256;
	@%p33 bra 	$L__BB8_140;
	setp.lt.f32 	%p34, %f256, %f255;
	setp.lt.s64 	%p35, %rd436, %rd437;
	or.pred  	%p36, %p34, %p35;
	selp.f32 	%f256, %f255, %f256, %p36;
	selp.b64 	%rd437, %rd436, %rd437, %p36;
$L__BB8_140:
	setp.lt.f32 	%p37, %f256, %f257;
	@%p37 bra 	$L__BB8_142;
	setp.lt.f32 	%p38, %f257, %f256;
	setp.lt.s64 	%p39, %rd437, %rd438;
	or.pred  	%p40, %p38, %p39;
	selp.f32 	%f257, %f256, %f257, %p40;
	selp.b64 	%rd438, %rd437, %rd438, %p40;
$L__BB8_142:
	add.s64 	%rd289, %rd431, -16392;
	// begin inline asm
	ld.global.nc.u64 %rd288, [%rd289];
	// end inline asm
	mov.b64 	{%r50, %r51}, %rd288;
	mov.b32 	%f258, %r50;
	add.s64 	%rd291, %rd431, -16384;
	// begin inline asm
	ld.global.nc.u64 %rd439, [%rd291];
	// end inline asm
	add.s64 	%rd293, %rd431, -12296;
	// begin inline asm
	ld.global.nc.u64 %rd292, [%rd293];
	// end inline asm
	mov.b64 	{%r52, %r53}, %rd292;
	mov.b32 	%f259, %r52;
	add.s64 	%rd295, %rd431, -12288;
	// begin inline asm
	ld.global.nc.u64 %rd440, [%rd295];
	// end inline asm
	add.s64 	%rd297, %rd431, -8200;
	// begin inline asm
	ld.global.nc.u64 %rd296, [%rd297];
	// end inline asm
	mov.b64 	{%r54, %r55}, %rd296;
	mov.b32 	%f260, %r54;
	add.s64 	%rd299, %rd431, -8192;
	// begin inline asm
	ld.global.nc.u64 %rd441, [%rd299];
	// end inline asm
	add.s64 	%rd301, %rd431, -4104;
	// begin inline asm
	ld.global.nc.u64 %rd300, [%rd301];
	// end inline asm
	mov.b64 	{%r56, %r57}, %rd300;
	mov.b32 	%f261, %r56;
	add.s64 	%rd303, %rd431, -4096;
	// begin inline asm
	ld.global.nc.u64 %rd442, [%rd303];
	// end inline asm
	add.s64 	%rd305, %rd431, -8;
	// begin inline asm
	ld.global.nc.u64 %rd304, [%rd305];
	// end inline asm
	mov.b64 	{%r58, %r59}, %rd304;
	mov.b32 	%f279, %r58;
	// begin inline asm
	ld.global.nc.u64 %rd465, [%rd431];
	// end inline asm
	setp.lt.f32 	%p41, %f257, %f258;
	@%p41 bra 	$L__BB8_144;
	setp.lt.f32 	%p42, %f258, %f257;
	setp.lt.s64 	%p43, %rd438, %rd439;
	or.pred  	%p44, %p42, %p43;
	selp.f32 	%f258, %f257, %f258, %p44;
	selp.b64 	%rd439, %rd438, %rd439, %p44;
$L__BB8_144:
	setp.lt.f32 	%p45, %f258, %f259;
	@%p45 bra 	$L__BB8_146;
	setp.lt.f32 	%p46, %f259, %f258;
	setp.lt.s64 	%p47, %rd439, %rd440;
	or.pred  	%p48, %p46, %p47;
	selp.f32 	%f259, %f258, %f259, %p48;
	selp.b64 	%rd440, %rd439, %rd440, %p48;
$L__BB8_146:
	setp.lt.f32 	%p49, %f259, %f260;
	@%p49 bra 	$L__BB8_148;
	setp.lt.f32 	%p50, %f260, %f259;
	setp.lt.s64 	%p51, %rd440, %rd441;
	or.pred  	%p52, %p50, %p51;
	selp.f32 	%f260, %f259, %f260, %p52;
	selp.b64 	%rd441, %rd440, %rd441, %p52;
$L__BB8_148:
	setp.lt.f32 	%p53, %f260, %f261;
	@%p53 bra 	$L__BB8_150;
	setp.lt.f32 	%p54, %f261, %f260;
	setp.lt.s64 	%p55, %rd441, %rd442;
	or.pred  	%p56, %p54, %p55;
	selp.f32 	%f261, %f260, %f261, %p56;
	selp.b64 	%rd442, %rd441, %rd442, %p56;
$L__BB8_150:
	setp.lt.f32 	%p57, %f261, %f279;
	@%p57 bra 	$L__BB8_152;
	setp.lt.f32 	%p58, %f279, %f261;
	setp.lt.s64 	%p59, %rd442, %rd465;
	or.pred  	%p60, %p58, %p59;
	selp.f32 	%f279, %f261, %f279, %p60;
	selp.b64 	%rd465, %rd442, %rd465, %p60;
$L__BB8_152:
	add.s64 	%rd444, %rd444, 2560;
	add.s64 	%rd431, %rd431, 40960;
	add.s64 	%rd430, %rd430, -2;
	setp.ne.s64 	%p61, %rd430, 0;
	@%p61 bra 	$L__BB8_132;
$L__BB8_153:
	and.b64  	%rd308, %rd112, 1;
	setp.eq.b64 	%p62, %rd308, 1;
	@%p62 bra 	$L__BB8_165;
	shl.b64 	%rd329, %rd444, 4;
	mul.wide.u32 	%rd330, %r16, 16;
	add.s64 	%rd331, %rd236, %rd330;
	add.s64 	%rd310, %rd331, %rd329;
	// begin inline asm
	ld.global.nc.u64 %rd309, [%rd310];
	// end inline asm
	mov.b64 	{%r60, %r61}, %rd309;
	mov.b32 	%f265, %r60;
	add.s64 	%rd312, %rd310, 8;
	// begin inline asm
	ld.global.nc.u64 %rd448, [%rd312];
	// end inline asm
	add.s64 	%rd314, %rd310, 4096;
	// begin inline asm
	ld.global.nc.u64 %rd313, [%rd314];
	// end inline asm
	mov.b64 	{%r62, %r63}, %rd313;
	mov.b32 	%f266, %r62;
	add.s64 	%rd316, %rd310, 4104;
	// begin inline asm
	ld.global.nc.u64 %rd449, [%rd316];
	// end inline asm
	add.s64 	%rd318, %rd310, 8192;
	// begin inline asm
	ld.global.nc.u64 %rd317, [%rd318];
	// end inline asm
	mov.b64 	{%r64, %r65}, %rd317;
	mov.b32 	%f267, %r64;
	add.s64 	%rd320, %rd310, 8200;
	// begin inline asm
	ld.global.nc.u64 %rd450, [%rd320];
	// end inline asm
	add.s64 	%rd322, %rd310, 12288;
	// begin inline asm
	ld.global.nc.u64 %rd321, [%rd322];
	// end inline asm
	mov.b64 	{%r66, %r67}, %rd321;
	mov.b32 	%f268, %r66;
	add.s64 	%rd324, %rd310, 12296;
	// begin inline asm
	ld.global.nc.u64 %rd451, [%rd324];
	// end inline asm
	add.s64 	%rd326, %rd310, 16384;
	// begin inline asm
	ld.global.nc.u64 %rd325, [%rd326];
	// end inline asm
	mov.b64 	{%r68, %r69}, %rd325;
	mov.b32 	%f269, %r68;
	add.s64 	%rd328, %rd310, 16392;
	// begin inline asm
	ld.global.nc.u64 %rd452, [%rd328];
	// end inline asm
	setp.lt.f32 	%p63, %f279, %f265;
	@%p63 bra 	$L__BB8_156;
	setp.lt.f32 	%p64, %f265, %f279;
	setp.lt.s64 	%p65, %rd465, %rd448;
	or.pred  	%p66, %p64, %p65;
	selp.f32 	%f265, %f279, %f265, %p66;
	selp.b64 	%rd448, %rd465, %rd448, %p66;
$L__BB8_156:
	setp.lt.f32 	%p67, %f265, %f266;
	@%p67 bra 	$L__BB8_158;
	setp.lt.f32 	%p68, %f266, %f265;
	setp.lt.s64 	%p69, %rd448, %rd449;
	or.pred  	%p70, %p68, %p69;
	selp.f32 	%f266, %f265, %f266, %p70;
	selp.b64 	%rd449, %rd448, %rd449, %p70;
$L__BB8_158:
	setp.lt.f32 	%p71, %f266, %f267;
	@%p71 bra 	$L__BB8_160;
	setp.lt.f32 	%p72, %f267, %f266;
	setp.lt.s64 	%p73, %rd449, %rd450;
	or.pred  	%p74, %p72, %p73;
	selp.f32 	%f267, %f266, %f267, %p74;
	selp.b64 	%rd450, %rd449, %rd450, %p74;
$L__BB8_160:
	setp.lt.f32 	%p75, %f267, %f268;
	@%p75 bra 	$L__BB8_162;
	setp.lt.f32 	%p76, %f268, %f267;
	setp.lt.s64 	%p77, %rd450, %rd451;
	or.pred  	%p78, %p76, %p77;
	selp.f32 	%f268, %f267, %f268, %p78;
	selp.b64 	%rd451, %rd450, %rd451, %p78;
$L__BB8_162:
	setp.lt.f32 	%p79, %f268, %f269;
	@%p79 bra 	$L__BB8_164;
	setp.lt.f32 	%p80, %f269, %f268;
	setp.lt.s64 	%p81, %rd451, %rd452;
	or.pred  	%p82, %p80, %p81;
	selp.f32 	%f269, %f268, %f269, %p82;
	selp.b64 	%rd452, %rd451, %rd452, %p82;
$L__BB8_164:
	add.s64 	%rd444, %rd444, 1280;
	mov.u64 	%rd465, %rd452;
	mov.f32 	%f279, %f269;
$L__BB8_165:
	cvt.s64.s32 	%rd332, %r29;
	setp.ge.s64 	%p83, %rd444, %rd332;
	@%p83 bra 	$L__BB8_188;
	cvt.u32.u64 	%r17, %rd444;
	sub.s32 	%r18, %r29, %r17;
	setp.ge.s32 	%p84, %r16, %r18;
	@%p84 bra 	$L__BB8_188;
	not.b32 	%r70, %r16;
	add.s32 	%r71, %r29, %r70;
	sub.s32 	%r19, %r71, %r17;
	and.b32  	%r72, %r19, 768;
	setp.eq.s32 	%p85, %r72, 768;
	mov.u32 	%r434, %r16;
	@%p85 bra 	$L__BB8_173;
	cvt.u64.u32 	%rd334, %r16;
	add.s64 	%rd335, %rd444, %rd334;
	shl.b64 	%rd336, %rd335, 4;
	add.s64 	%rd455, %rd236, %rd336;
	shr.u32 	%r73, %r19, 8;
	add.s32 	%r74, %r73, 1;
	and.b32  	%r75, %r74, 3;
	neg.s32 	%r432, %r75;
	mov.u32 	%r434, %r16;
$L__BB8_169:
	.pragma "nounroll";
	mov.u64 	%rd176, %rd465;
	mov.f32 	%f155, %f279;
	// begin inline asm
	ld.global.nc.u64 %rd337, [%rd455];
	// end inline asm
	mov.b64 	{%r76, %r77}, %rd337;
	mov.b32 	%f156, %r76;
	add.s64 	%rd340, %rd455, 8;
	// begin inline asm
	ld.global.nc.u64 %rd339, [%rd340];
	// end inline asm
	setp.lt.f32 	%p86, %f155, %f156;
	mov.f32 	%f279, %f156;
	mov.u64 	%rd465, %rd339;
	@%p86 bra 	$L__BB8_172;
	setp.lt.f32 	%p87, %f156, %f155;
	mov.f32 	%f279, %f155;
	mov.u64 	%rd465, %rd176;
	@%p87 bra 	$L__BB8_172;
	setp.lt.s64 	%p88, %rd176, %rd339;
	selp.f32 	%f279, %f155, %f156, %p88;
	min.s64 	%rd465, %rd176, %rd339;
$L__BB8_172:
	add.s32 	%r434, %r434, 256;
	add.s64 	%rd455, %rd455, 4096;
	add.s32 	%r432, %r432, 1;
	setp.ne.s32 	%p89, %r432, 0;
	@%p89 bra 	$L__BB8_169;
$L__BB8_173:
	setp.lt.u32 	%p90, %r19, 768;
	@%p90 bra 	$L__BB8_188;
	cvt.u64.u32 	%rd341, %r434;
	add.s64 	%rd342, %rd444, %rd341;
	shl.b64 	%rd343, %rd342, 4;
	add.s64 	%rd344, %rd343, %rd236;
	add.s64 	%rd460, %rd344, 12296;
$L__BB8_175:
	add.s64 	%rd346, %rd460, -12296;
	// begin inline asm
	ld.global.nc.u64 %rd345, [%rd346];
	// end inline asm
	mov.b64 	{%r78, %r79}, %rd345;
	mov.b32 	%f162, %r78;
	add.s64 	%rd348, %rd460, -12288;
	// begin inline asm
	ld.global.nc.u64 %rd347, [%rd348];
	// end inline asm
	setp.lt.f32 	%p91, %f279, %f162;
	mov.f32 	%f276, %f162;
	mov.u64 	%rd462, %rd347;
	@%p91 bra 	$L__BB8_178;
	setp.lt.f32 	%p92, %f162, %f279;
	mov.f32 	%f276, %f279;
	mov.u64 	%rd462, %rd465;
	@%p92 bra 	$L__BB8_178;
	setp.lt.s64 	%p93, %rd465, %rd347;
	selp.f32 	%f276, %f279, %f162, %p93;
	min.s64 	%rd462, %rd465, %rd347;
$L__BB8_178:
	add.s64 	%rd350, %rd460, -8200;
	// begin inline asm
	ld.global.nc.u64 %rd349, [%rd350];
	// end inline asm
	mov.b64 	{%r80, %r81}, %rd349;
	mov.b32 	%f165, %r80;
	add.s64 	%rd352, %rd460, -8192;
	// begin inline asm
	ld.global.nc.u64 %rd351, [%rd352];
	// end inline asm
	setp.lt.f32 	%p94, %f276, %f165;
	mov.f32 	%f277, %f165;
	mov.u64 	%rd463, %rd351;
	@%p94 bra 	$L__BB8_181;
	setp.lt.f32 	%p95, %f165, %f276;
	mov.f32 	%f277, %f276;
	mov.u64 	%rd463, %rd462;
	@%p95 bra 	$L__BB8_181;
	setp.lt.s64 	%p96, %rd462, %rd351;
	selp.f32 	%f277, %f276, %f165, %p96;
	min.s64 	%rd463, %rd462, %rd351;
$L__BB8_181:
	add.s64 	%rd354, %rd460, -4104;
	// begin inline asm
	ld.global.nc.u64 %rd353, [%rd354];
	// end inline asm
	mov.b64 	{%r82, %r83}, %rd353;
	mov.b32 	%f168, %r82;
	add.s64 	%rd356, %rd460, -4096;
	// begin inline asm
	ld.global.nc.u64 %rd355, [%rd356];
	// end inline asm
	setp.lt.f32 	%p97, %f277, %f168;
	mov.f32 	%f278, %f168;
	mov.u64 	%rd464, %rd355;
	@%p97 bra 	$L__BB8_184;
	setp.lt.f32 	%p98, %f168, %f277;
	mov.f32 	%f278, %f277;
	mov.u64 	%rd464, %rd463;
	@%p98 bra 	$L__BB8_184;
	setp.lt.s64 	%p99, %rd463, %rd355;
	selp.f32 	%f278, %f277, %f168, %p99;
	min.s64 	%rd464, %rd463, %rd355;
$L__BB8_184:
	add.s64 	%rd358, %rd460, -8;
	// begin inline asm
	ld.global.nc.u64 %rd357, [%rd358];
	// end inline asm
	mov.b64 	{%r84, %r85}, %rd357;
	mov.b32 	%f171, %r84;
	// begin inline asm
	ld.global.nc.u64 %rd359, [%rd460];
	// end inline asm
	setp.lt.f32 	%p100, %f278, %f171;
	mov.f32 	%f279, %f171;
	mov.u64 	%rd465, %rd359;
	@%p100 bra 	$L__BB8_187;
	setp.lt.f32 	%p101, %f171, %f278;
	mov.f32 	%f279, %f278;
	mov.u64 	%rd465, %rd464;
	@%p101 bra 	$L__BB8_187;
	setp.lt.s64 	%p102, %rd464, %rd359;
	selp.f32 	%f279, %f278, %f171, %p102;
	min.s64 	%rd465, %rd464, %rd359;
$L__BB8_187:
	add.s32 	%r434, %r434, 1024;
	add.s64 	%rd460, %rd460, 16384;
	setp.lt.s32 	%p103, %r434, %r18;
	@%p103 bra 	$L__BB8_175;
$L__BB8_188:
	// begin inline asm
	mov.u32 %r86, %laneid;
	// end inline asm
	mov.b32 	%r88, %f279;
	mov.b32 	%r104, 1;
	mov.b32 	%r105, 31;
	mov.b32 	%r106, -1;
	// begin inline asm
	shfl.sync.down.b32 %r87, %r88, %r104, %r105, %r106;
	// end inline asm
	mov.b32 	%f175, %r87;
	// begin inline asm
	shfl.sync.down.b32 %r92, %r93, %r104, %r105, %r106;
	// end inline asm
	mov.b64 	{%r98, %r103}, %rd465;
	// begin inline asm
	shfl.sync.down.b32 %r97, %r98, %r104, %r105, %r106;
	// end inline asm
	// begin inline asm
	shfl.sync.down.b32 %r102, %r103, %r104, %r105, %r106;
	// end inline asm
	mov.b64 	%rd200, {%r97, %r102};
	setp.gt.s32 	%p104, %r86, 30;
	mov.f32 	%f281, %f279;
	mov.u64 	%rd467, %rd465;
	@%p104 bra 	$L__BB8_192;
	setp.lt.f32 	%p105, %f279, %f175;
	mov.f32 	%f281, %f175;
	mov.u64 	%rd467, %rd200;
	@%p105 bra 	$L__BB8_192;
	setp.gt.f32 	%p106, %f279, %f175;
	mov.f32 	%f281, %f279;
	mov.u64 	%rd467, %rd465;
	@%p106 bra 	$L__BB8_192;
	setp.lt.s64 	%p107, %rd465, %rd200;
	selp.f32 	%f281, %f279, %f175, %p107;
	min.s64 	%rd467, %rd465, %rd200;
$L__BB8_192:
	mov.b32 	%r108, %f281;
	mov.b32 	%r124, 2;
	mov.b32 	%r125, 31;
	mov.b32 	%r126, -1;
	// begin inline asm
	shfl.sync.down.b32 %r107, %r108, %r124, %r125, %r126;
	// end inline asm
	mov.b32 	%f178, %r107;
	// begin inline asm
	shfl.sync.down.b32 %r112, %r113, %r124, %r125, %r126;
	// end inline asm
	mov.b64 	{%r118, %r123}, %rd467;
	// begin inline asm
	shfl.sync.down.b32 %r117, %r118, %r124, %r125, %r126;
	// end inline asm
	// begin inline asm
	shfl.sync.down.b32 %r122, %r123, %r124, %r125, %r126;
	// end inline asm
	mov.b64 	%rd203, {%r117, %r122};
	setp.gt.s32 	%p108, %r86, 29;
	mov.f32 	%f282, %f281;
	mov.u64 	%rd468, %rd467;
	@%p108 bra 	$L__BB8_196;
	setp.lt.f32 	%p109, %f281, %f178;
	mov.f32 	%f282, %f178;
	mov.u64 	%rd468, %rd203;
	@%p109 bra 	$L__BB8_196;
	setp.gt.f32 	%p110, %f281, %f178;
	mov.f32 	%f282, %f281;
	mov.u64 	%rd468, %rd467;
	@%p110 bra 	$L__BB8_196;
	setp.lt.s64 	%p111, %rd467, %rd203;
	selp.f32 	%f282, %f281, %f178, %p111;
	min.s64 	%rd468, %rd467, %rd203;
$L__BB8_196:
	mov.b32 	%r128, %f282;
	mov.b32 	%r144, 4;
	mov.b32 	%r145, 31;
	mov.b32 	%r146, -1;
	// begin inline asm
	shfl.sync.down.b32 %r127, %r128, %r144, %r145, %r146;
	// end inline asm
	mov.b32 	%f181, %r127;
	// begin inline asm
	shfl.sync.down.b32 %r132, %r133, %r144, %r145, %r146;
	// end inline asm
	mov.b64 	{%r138, %r143}, %rd468;
	// begin inline asm
	shfl.sync.down.b32 %r137, %r138, %r144, %r145, %r146;
	// end inline asm
	// begin inline asm
	shfl.sync.down.b32 %r142, %r143, %r144, %r145, %r146;
	// end inline asm
	mov.b64 	%rd206, {%r137, %r142};
	setp.gt.s32 	%p112, %r86, 27;
	mov.f32 	%f283, %f282;
	mov.u64 	%rd469, %rd468;
	@%p112 bra 	$L__BB8_200;
	setp.lt.f32 	%p113, %f282, %f181;
	mov.f32 	%f283, %f181;
	mov.u64 	%rd469, %rd206;
	@%p113 bra 	$L__BB8_200;
	setp.gt.f32 	%p114, %f282, %f181;
	mov.f32 	%f283, %f282;
	mov.u64 	%rd469, %rd468;
	@%p114 bra 	$L__BB8_200;
	setp.lt.s64 	%p115, %rd468, %rd206;
	selp.f32 	%f283, %f282, %f181, %p115;
	min.s64 	%rd469, %rd468, %rd206;
$L__BB8_200:
	mov.b32 	%r148, %f283;
	mov.b32 	%r164, 8;
	mov.b32 	%r165, 31;
	mov.b32 	%r166, -1;
	// begin inline asm
	shfl.sync.down.b32 %r147, %r148, %r164, %r165, %r166;
	// end inline asm
	mov.b32 	%f184, %r147;
	// begin inline asm
	shfl.sync.down.b32 %r152, %r153, %r164, %r165, %r166;
	// end inline asm
	mov.b64 	{%r158, %r163}, %rd469;
	// begin inline asm
	shfl.sync.down.b32 %r157, %r158, %r164, %r165, %r166;
	// end inline asm
	// begin inline asm
	shfl.sync.down.b32 %r162, %r163, %r164, %r165, %r166;
	// end inline asm
	mov.b64 	%rd209, {%r157, %r162};
	setp.gt.s32 	%p116, %r86, 23;
	mov.f32 	%f284, %f283;
	mov.u64 	%rd470, %rd469;
	@%p116 bra 	$L__BB8_204;
	setp.lt.f32 	%p117, %f283, %f184;
	mov.f32 	%f284, %f184;
	mov.u64 	%rd470, %rd209;
	@%p117 bra 	$L__BB8_204;
	setp.gt.f32 	%p118, %f283, %f184;
	mov.f32 	%f284, %f283;
	mov.u64 	%rd470, %rd469;
	@%p118 bra 	$L__BB8_204;
	setp.lt.s64 	%p119, %rd469, %rd209;
	selp.f32 	%f284, %f283, %f184, %p119;
	min.s64 	%rd470, %rd469, %rd209;
$L__BB8_204:
	mov.b32 	%r168, %f284;
	mov.b32 	%r184, 16;
	mov.b32 	%r185, 31;
	mov.b32 	%r186, -1;
	// begin inline asm
	shfl.sync.down.b32 %r167, %r168, %r184, %r185, %r186;
	// end inline asm
	mov.b32 	%f187, %r167;
	// begin inline asm
	shfl.sync.down.b32 %r172, %r173, %r184, %r185, %r186;
	// end inline asm
	mov.b64 	{%r178, %r183}, %rd470;
	// begin inline asm
	shfl.sync.down.b32 %r177, %r178, %r184, %r185, %r186;
	// end inline asm
	// begin inline asm
	shfl.sync.down.b32 %r182, %r183, %r184, %r185, %r186;
	// end inline asm
	mov.b64 	%rd212, {%r177, %r182};
	setp.gt.s32 	%p120, %r86, 15;
	mov.f32 	%f292, %f284;
	mov.u64 	%rd478, %rd470;
	@%p120 bra 	$L__BB8_208;
	setp.lt.f32 	%p121, %f284, %f187;
	mov.f32 	%f292, %f187;
	mov.u64 	%rd478, %rd212;
	@%p121 bra 	$L__BB8_208;
	setp.gt.f32 	%p122, %f284, %f187;
	mov.f32 	%f292, %f284;
	mov.u64 	%rd478, %rd470;
	@%p122 bra 	$L__BB8_208;
	setp.lt.s64 	%p123, %rd470, %rd212;
	selp.f32 	%f292, %f284, %f187, %p123;
	min.s64 	%rd478, %rd470, %rd212;
$L__BB8_208:
	setp.ne.s32 	%p124, %r86, 0;
	@%p124 bra 	$L__BB8_210;
	shr.u32 	%r187, %r16, 1;
	and.b32  	%r188, %r187, 496;
	mov.u32 	%r189, _ZN6thrust24THRUST_300001_SM_1000_NS8cuda_cub4core6detail5shmemE;
	add.s32 	%r190, %r189, %r188;
	st.shared.f32 	[%r190+8], %f292;
	st.shared.u64 	[%r190+16], %rd478;
$L__BB8_210:
	bar.sync 	0;
	setp.ne.s32 	%p125, %r16, 0;
	@%p125 bra 	$L__BB8_232;
	ld.shared.f32 	%f190, [_ZN6thrust24THRUST_300001_SM_1000_NS8cuda_cub4core6detail5shmemE+24];
	ld.shared.u64 	%rd215, [_ZN6thrust24THRUST_300001_SM_1000_NS8cuda_cub4core6detail5shmemE+32];
	setp.lt.f32 	%p126, %f292, %f190;
	mov.f32 	%f286, %f190;
	mov.u64 	%rd472, %rd215;
	@%p126 bra 	$L__BB8_214;
	setp.lt.f32 	%p127, %f190, %f292;
	mov.f32 	%f286, %f292;
	mov.u64 	%rd472, %rd478;
	@%p127 bra 	$L__BB8_214;
	setp.lt.s64 	%p128, %rd478, %rd215;
	selp.f32 	%f286, %f292, %f190, %p128;
	min.s64 	%rd472, %rd478, %rd215;
$L__BB8_214:
	ld.shared.f32 	%f193, [_ZN6thrust24THRUST_300001_SM_1000_NS8cuda_cub4core6detail5shmemE+40];
	ld.shared.u64 	%rd218, [_ZN6thrust24THRUST_300001_SM_1000_NS8cuda_cub4core6detail5shmemE+48];
	setp.lt.f32 	%p129, %f286, %f193;
	mov.f32 	%f287, %f193;
	mov.u64 	%rd473, %rd218;
	@%p129 bra 	$L__BB8_217;
	setp.lt.f32 	%p130, %f193, %f286;
	mov.f32 	%f287, %f286;
	mov.u64 	%rd473, %rd472;
	@%p130 bra 	$L__BB8_217;
	setp.lt.s64 	%p131, %rd472, %rd218;
	selp.f32 	%f287, %f286, %f193, %p131;
	min.s64 	%rd473, %rd472, %rd218;
$L__BB8_217:
	ld.shared.f32 	%f196, [_ZN6thrust24THRUST_300001_SM_1000_NS8cuda_cub4core6detail5shmemE+56];
	ld.shared.u64 	%rd221, [_ZN6thrust24THRUST_300001_SM_1000_NS8cuda_cub4core6detail5shmemE+64];
	setp.lt.f32 	%p132, %f287, %f196;
	mov.f32 	%f288, %f196;
	mov.u64 	%rd474, %rd221;
	@%p132 bra 	$L__BB8_220;
	setp.lt.f32 	%p133, %f196, %f287;
	mov.f32 	%f288, %f287;
	mov.u64 	%rd474, %rd473;
	@%p133 bra 	$L__BB8_220;
	setp.lt.s64 	%p134, %rd473, %rd221;
	selp.f32 	%f288, %f287, %f196, %p134;
	min.s64 	%rd474, %rd473, %rd221;
$L__BB8_220:
	ld.shared.f32 	%f199, [_ZN6thrust24THRUST_300001_SM_1000_NS8cuda_cub4core6detail5shmemE+72];
	ld.shared.u64 	%rd224, [_ZN6thrust24THRUST_300001_SM_1000_NS8cuda_cub4core6detail5shmemE+80];
	setp.lt.f32 	%p135, %f288, %f199;
	mov.f32 	%f289, %f199;
	mov.u64 	%rd475, %rd224;
	@%p135 bra 	$L__BB8_223;
	setp.lt.f32 	%p136, %f199, %f288;
	mov.f32 	%f289, %f288;
	mov.u64 	%rd475, %rd474;
	@%p136 bra 	$L__BB8_223;
	setp.lt.s64 	%p137, %rd474, %rd224;
	selp.f32 	%f289, %f288, %f199, %p137;
	min.s64 	%rd475, %rd474, %rd224;
$L__BB8_223:
	ld.shared.f32 	%f202, [_ZN6thrust24THRUST_300001_SM_1000_NS8cuda_cub4core6detail5shmemE+88];
	ld.shared.u64 	%rd227, [_ZN6thrust24THRUST_300001_SM_1000_NS8cuda_cub4core6detail5shmemE+96];
	setp.lt.f32 	%p138, %f289, %f202;
	mov.f32 	%f290, %f202;
	mov.u64 	%rd476, %rd227;
	@%p138 bra 	$L__BB8_226;
	setp.lt.f32 	%p139, %f202, %f289;
	mov.f32 	%f290, %f289;
	mov.u64 	%rd476, %rd475;
	@%p139 bra 	$L__BB8_226;
	setp.lt.s64 	%p140, %rd475, %rd227;
	selp.f32 	%f290, %f289, %f202, %p140;
	min.s64 	%rd476, %rd475, %rd227;
$L__BB8_226:
	ld.shared.f32 	%f205, [_ZN6thrust24THRUST_300001_SM_1000_NS8cuda_cub4core6detail5shmemE+104];
	ld.shared.u64 	%rd230, [_ZN6thrust24THRUST_300001_SM_1000_NS8cuda_cub4core6detail5shmemE+112];
	setp.lt.f32 	%p141, %f290, %f205;
	mov.f32 	%f291, %f205;
	mov.u64 	%rd477, %rd230;
	@%p141 bra 	$L__BB8_229;
	setp.lt.f32 	%p142, %f205, %f290;
	mov.f32 	%f291, %f290;
	mov.u64 	%rd477, %rd476;
	@%p142 bra 	$L__BB8_229;
	setp.lt.s64 	%p143, %rd476, %rd230;
	selp.f32 	%f291, %f290, %f205, %p143;
	min.s64 	%rd477, %rd476, %rd230;
$L__BB8_229:
	ld.shared.f32 	%f208, [_ZN6thrust24THRUST_300001_SM_1000_NS8cuda_cub4core6detail5shmemE+120];
	ld.shared.u64 	%rd233, [_ZN6thrust24THRUST_300001_SM_1000_NS8cuda_cub4core6detail5shmemE+128];
	setp.lt.f32 	%p144, %f291, %f208;
	mov.f32 	%f292, %f208;
	mov.u64 	%rd478, %rd233;
	@%p144 bra 	$L__BB8_232;
	setp.lt.f32 	%p145, %f208, %f291;
	mov.f32 	%f292, %f291;
	mov.u64 	%rd478, %rd477;
	@%p145 bra 	$L__BB8_232;
	setp.lt.s64 	%p146, %rd477, %rd233;
	selp.f32 	%f292, %f291, %f208, %p146;
	min.s64 	%rd478, %rd477, %rd233;
$L__BB8_232:
	mov.u32 	%r426, %tid.x;
	setp.ne.s32 	%p263, %r426, 0;
	@%p263 bra 	$L__BB8_234;
	ld.param.u64 	%rd391, [_ZN6thrust24THRUST_300001_SM_1000_NS8cuda_cub4core6detail13_kernel_agentINS1_8__reduce11ReduceAgentIPN4cuda3std3__45tupleIJflEEESC_SB_lNS1_9__extrema9arg_max_fIflNS9_4lessIfEEEEEEJSC_SC_iSH_EEEvDpT0__param_1];
	cvta.to.global.u64 	%rd390, %rd391;
	st.global.f32 	[%rd390], %f292;
	st.global.u64 	[%rd390+8], %rd478;
$L__BB8_234:
	ret;

}
	// .globl	_ZN3cub18CUB_300001_SM_10006detail11EmptyKernelIvEEvv
.visible .entry _ZN3cub18CUB_300001_SM_10006detail11EmptyKernelIvEEvv()
{


	ret;

}
	// .globl	_ZN3cub18CUB_300001_SM_10006detail8for_each13static_kernelINS2_12policy_hub_t12policy_500_tEmN6thrust24THRUST_300001_SM_1000_NS8cuda_cub20__uninitialized_fill7functorINS7_10device_ptrIfEEfEEEEvT0_T1_
.visible .entry _ZN3cub18CUB_300001_SM_10006detail8for_each13static_kernelINS2_12policy_hub_t12policy_500_tEmN6thrust24THRUST_300001_SM_1000_NS8cuda_cub20__uninitialized_fill7functorINS7_10device_ptrIfEEfEEEEvT0_T1_(
	.param .u64 _ZN3cub18CUB_300001_SM_10006detail8for_each13static_kernelINS2_12policy_hub_t12policy_500_tEmN6thrust24THRUST_300001_SM_1000_NS8cuda_cub20__uninitialized_fill7functorINS7_10device_ptrIfEEfEEEEvT0_T1__param_0,
	.param .align 8 .b8 _ZN3cub18CUB_300001_SM_10006detail8for_each13static_kernelINS2_12policy_hub_t12policy_500_tEmN6thrust24THRUST_300001_SM_1000_NS8cuda_cub20__uninitialized_fill7functorINS7_10device_ptrIfEEfEEEEvT0_T1__param_1[16]
)
.maxntid 256
{
	.reg .pred 	%p<4>;
	.reg .b16 	%rs<5>;
	.reg .b32 	%r<10>;
	.reg .b32 	%f<3>;
	.reg .b64 	%rd<16>;

	ld.param.f32 	%f2, [_ZN3cub18CUB_300001_SM_10006detail8for_each13static_kernelINS2_12policy_hub_t12policy_500_tEmN6thrust24THRUST_300001_SM_1000_NS8cuda_cub20__uninitialized_fill7functorINS7_10device_ptrIfEEfEEEEvT0_T1__param_1+8];
	ld.param.u64 	%rd4, [_ZN3cub18CUB_300001_SM_10006detail8for_each13static_kernelINS2_12policy_hub_t12policy_500_tEmN6thrust24THRUST_300001_SM_1000_NS8cuda_cub20__uninitialized_fill7functorINS7_10device_ptrIfEEfEEEEvT0_T1__param_1];
	ld.param.u64 	%rd5, [_ZN3cub18CUB_300001_SM_10006detail8for_each13static_kernelINS2_12policy_hub_t12policy_500_tEmN6thrust24THRUST_300001_SM_1000_NS8cuda_cub20__uninitialized_fill7functorINS7_10device_ptrIfEEfEEEEvT0_T1__param_0];
	mov.u32 	%r7, %ctaid.x;
	mul.wide.u32 	%rd1, %r7, 512;
	sub.s64 	%rd2, %rd5, %rd1;
	setp.lt.u64 	%p1, %rd2, 512;
	@%p1 bra 	$L__BB10_2;
	mov.u32 	%r9, %tid.x;
	cvta.to.global.u64 	%rd11, %rd4;
	cvt.u64.u32 	%rd12, %r9;
	add.s64 	%rd13, %rd1, %rd12;
	shl.b64 	%rd14, %rd13, 2;
	add.s64 	%rd15, %rd11, %rd14;
	st.global.f32 	[%rd15], %f2;
	st.global.f32 	[%rd15+1024], %f2;
	bra.uni 	$L__BB10_6;
$L__BB10_2:
	cvta.to.global.u64 	%rd6, %rd4;
	mov.u32 	%r1, %tid.x;
	cvt.u64.u32 	%rd7, %r1;
	setp.le.u64 	%p2, %rd2, %rd7;
	add.s64 	%rd8, %rd1, %rd7;
	shl.b64 	%rd9, %rd8, 2;
	add.s64 	%rd3, %rd6, %rd9;
	@%p2 bra 	$L__BB10_4;
	st.global.f32 	[%rd3], %f2;
$L__BB10_4:
	add.s32 	%r8, %r1, 256;
	cvt.u64.u32 	%rd10, %r8;
	setp.le.u64 	%p3, %rd2, %rd10;
	@%p3 bra 	$L__BB10_6;
	st.global.f32 	[%rd3+1024], %f2;
$L__BB10_6:
	ret;

}
	// .globl	_ZN3cub18CUB_300001_SM_10006detail8for_each13static_kernelINS2_12policy_hub_t12policy_500_tEmN6thrust24THRUST_300001_SM_1000_NS8cuda_cub20__uninitialized_fill7functorINS7_10device_ptrI6float2EESC_EEEEvT0_T1_
.visible .entry _ZN3cub18CUB_300001_SM_10006detail8for_each13static_kernelINS2_12policy_hub_t12policy_500_tEmN6thrust24THRUST_300001_SM_1000_NS8cuda_cub20__uninitialized_fill7functorINS7_10device_ptrI6float2EESC_EEEEvT0_T1_(
	.param .u64 _ZN3cub18CUB_300001_SM_10006detail8for_each13static_kernelINS2_12policy_hub_t12policy_500_tEmN6thrust24THRUST_300001_SM_1000_NS8cuda_cub20__uninitialized_fill7functorINS7_10device_ptrI6float2EESC_EEEEvT0_T1__param_0,
	.param .align 8 .b8 _ZN3cub18CUB_300001_SM_10006detail8for_each13static_kernelINS2_12policy_hub_t12policy_500_tEmN6thrust24THRUST_300001_SM_1000_NS8cuda_cub20__uninitialized_fill7functorINS7_10device_ptrI6float2EESC_EEEEvT0_T1__param_1[16]
)
.maxntid 256
{
	.reg .pred 	%p<4>;
	.reg .b32 	%r<5>;
	.reg .b32 	%f<5>;
	.reg .b64 	%rd<16>;

	ld.param.u64 	%rd4, [_ZN3cub18CUB_300001_SM_10006detail8for_each13static_kernelINS2_12policy_hub_t12policy_500_tEmN6thrust24THRUST_300001_SM_1000_NS8cuda_cub20__uninitialized_fill7functorINS7_10device_ptrI6float2EESC_EEEEvT0_T1__param_1];
	ld.param.u64 	%rd5, [_ZN3cub18CUB_300001_SM_10006detail8for_each13static_kernelINS2_12policy_hub_t12policy_500_tEmN6thrust24THRUST_300001_SM_1000_NS8cuda_cub20__uninitialized_fill7functorINS7_10device_ptrI6float2EESC_EEEEvT0_T1__param_0];
	ld.param.v2.f32 	{%f3, %f4}, [_ZN3cub18CUB_300001_SM_10006detail8for_each13static_kernelINS2_12policy_hub_t12policy_500_tEmN6thrust24THRUST_300001_SM_1000_NS8cuda_cub20__uninitialized_fill7functorINS7_10device_ptrI6float2EESC_EEEEvT0_T1__param_1+8];
	mov.u32 	%r2, %ctaid.x;
	mul.wide.u32 	%rd1, %r2, 512;
	sub.s64 	%rd2, %rd5, %rd1;
	setp.lt.u64 	%p1, %rd2, 512;
	@%p1 bra 	$L__BB11_2;
	mov.u32 	%r4, %tid.x;
	cvta.to.global.u64 	%rd11, %rd4;
	cvt.u64.u32 	%rd12, %r4;
	add.s64 	%rd13, %rd1, %rd12;
	shl.b64 	%rd14, %rd13, 3;
	add.s64 	%rd15, %rd11, %rd14;
	st.global.v2.f32 	[%rd15], {%f3, %f4};
	st.global.v2.f32 	[%rd15+2048], {%f3, %f4};
	bra.uni 	$L__BB11_6;
$L__BB11_2:
	cvta.to.global.u64 	%rd6, %rd4;
	mov.u32 	%r1, %tid.x;
	cvt.u64.u32 	%rd7, %r1;
	setp.le.u64 	%p2, %rd2, %rd7;
	add.s64 	%rd8, %rd1, %rd7;
	shl.b64 	%rd9, %rd8, 3;
	add.s64 	%rd3, %rd6, %rd9;
	@%p2 bra 	$L__BB11_4;
	st.global.v2.f32 	[%rd3], {%f3, %f4};
$L__BB11_4:
	add.s32 	%r3, %r1, 256;
	cvt.u64.u32 	%rd10, %r3;
	setp.le.u64 	%p3, %rd2, %rd10;
	@%p3 bra 	$L__BB11_6;
	st.global.v2.f32 	[%rd3+2048], {%f3, %f4};
$L__BB11_6:
	ret;

}


// ===== COMPILED SASS (sm_100) =====

	.target	sm_100

	.elftype	@"ET_EXEC"


//--------------------- .note.nv.tkinfo           --------------------------
	.section	.note.nv.tkinfo,"",@"SHT_NOTE"
	.sectionflags	@"SHF_NOTE_NV_TKINFO"
	.tkinfo
        /*0018*/ 	.word	0x00000002
        /*0030*/ 	.string	""
        /*0030*/ 	.string	"ptxas"
        /*0030*/ 	.string	"Cuda compilation tools, release 13.0, V13.0.88"
        /*0030*/ 	.string	"Build cuda_13.0.r13.0/compiler.36424714_0"
        /*0030*/ 	.string	"-arch sm_100 -m 64 "



//--------------------- .note.nv.cuinfo           --------------------------
	.section	.note.nv.cuinfo,"",@"SHT_NOTE"
	.sectionflags	@"SHF_NOTE_NV_CUINFO"
        /*0018*/ 	.short	0x0002
        /*001a*/ 	.short	0x0064
        /*001c*/ 	.short	0x0082
	.zero		2


//--------------------- .nv.info                  --------------------------
	.section	.nv.info,"",@"SHT_CUDA_INFO"
	.align	4


	//----- nvinfo : EIATTR_REGCOUNT
	.align		4
        /*0000*/ 	.byte	0x04, 0x2f
        /*0002*/ 	.short	(.L_46 - .L_45)
	.align		4
.L_45:
        /*0004*/ 	.word	index@(_Z14calcMagnitudesPK6float2Pfj)
        /*0008*/ 	.word	0x00000014


	//----- nvinfo : EIATTR_FRAME_SIZE
	.align		4
.L_46:
        /*000c*/ 	.byte	0x04, 0x11
        /*000e*/ 	.short	(.L_48 - .L_47)
	.align		4
.L_47:
        /*0010*/ 	.word	index@($__internal_1_$__cuda_sm3x_div_rn_noftz_f32_slowpath)
        /*0014*/ 	.word	0x00000000


	//----- nvinfo : EIATTR_FRAME_SIZE
	.align		4
.L_48:
        /*0018*/ 	.byte	0x04, 0x11
        /*001a*/ 	.short	(.L_50 - .L_49)
	.align		4
.L_49:
        /*001c*/ 	.word	index@($__internal_0_$__cuda_sm20_sqrt_rn_f32_slowpath)
        /*0020*/ 	.word	0x00000000


	//----- nvinfo : EIATTR_FRAME_SIZE
	.align		4
.L_50:
        /*0024*/ 	.byte	0x04, 0x11
        /*0026*/ 	.short	(.L_52 - .L_51)
	.align		4
.L_51:
        /*0028*/ 	.word	index@(_Z14calcMagnitudesPK6float2Pfj)
        /*002c*/ 	.word	0x00000000


	//----- nvinfo : EIATTR_REGCOUNT
	.align		4
.L_52:
        /*0030*/ 	.byte	0x04, 0x2f
        /*0032*/ 	.short	(.L_54 - .L_53)
	.align		4
.L_53:
        /*0034*/ 	.word	index@(_ZN6thrust24THRUST_300001_SM_1000_NS8cuda_cub4core6detail13_kernel_agentINS1_8__reduce11ReduceAgentINS0_12zip_iteratorIN4cuda3std3__45tupleIJNS0_6detail15normal_iteratorINS0_10device_ptrIfEEEENS0_17counting_iteratorIlNS0_11use_defaultESI_SI_EEEEEEEPNSB_IJflEEESM_iNS1_9__extrema9arg_max_fIflNSA_4lessIfEEEEEEJSL_SN_iSS_EEEvDpT0_)
        /*0038*/ 	.word	0x0000001c


	//----- nvinfo : EIATTR_FRAME_SIZE
	.align		4
.L_54:
        /*003c*/ 	.byte	0x04, 0x11
        /*003e*/ 	.short	(.L_56 - .L_55)
	.align		4
.L_55:
        /*0040*/ 	.word	index@(_ZN6thrust24THRUST_300001_SM_1000_NS8cuda_cub4core6detail13_kernel_agentINS1_8__reduce11ReduceAgentINS0_12zip_iteratorIN4cuda3std3__45tupleIJNS0_6detail15normal_iteratorINS0_10device_ptrIfEEEENS0_17counting_iteratorIlNS0_11use_defaultESI_SI_EEEEEEEPNSB_IJflEEESM_iNS1_9__extrema9arg_max_fIflNSA_4lessIfEEEEEEJSL_SN_iSS_EEEvDpT0_)
        /*0044*/ 	.word	0x00000000


	//----- nvinfo : EIATTR_REGCOUNT
	.align		4
.L_56:
        /*0048*/ 	.byte	0x04, 0x2f
        /*004a*/ 	.short	(.L_58 - .L_57)
	.align		4
.L_57:
        /*004c*/ 	.word	index@(_ZN6thrust24THRUST_300001_SM_1000_NS8cuda_cub4core6detail13_kernel_agentINS1_8__reduce11ReduceAgentINS0_12zip_iteratorIN4cuda3std3__45tupleIJNS0_6detail15normal_iteratorINS0_10device_ptrIfEEEENS0_17counting_iteratorIlNS0_11use_defaultESI_SI_EEEEEEEPNSB_IJflEEESM_iNS1_9__extrema9arg_max_fIflNSA_4lessIfEEEEEEJSL_SN_iN3cub18CUB_300001_SM_100013GridEvenShareIiEENSV_9GridQueueIjEESS_EEEvDpT0_)
        /*0050*/ 	.word	0x0000001d


	//----- nvinfo : EIATTR_FRAME_SIZE
	.align		4
.L_58:
        /*0054*/ 	.byte	0x04, 0x11
        /*0056*/ 	.short	(.L_60 - .L_59)
	.align		4
.L_59:
        /*0058*/ 	.word	index@(_ZN6thrust24THRUST_300001_SM_1000_NS8cuda_cub4core6detail13_kernel_agentINS1_8__reduce11ReduceAgentINS0_12zip_iteratorIN4cuda3std3__45tupleIJNS0_6detail15normal_iteratorINS0_10device_ptrIfEEEENS0_17counting_iteratorIlNS0_11use_defaultESI_SI_EEEEEEEPNSB_IJflEEESM_iNS1_9__extrema9arg_max_fIflNSA_4lessIfEEEEEEJSL_SN_iN3cub18CUB_300001_SM_100013GridEvenShareIiEENSV_9GridQueueIjEESS_EEEvDpT0_)
        /*005c*/ 	.word	0x00000000


	//----- nvinfo : EIATTR_REGCOUNT
	.align		4
.L_60:
        /*0060*/ 	.byte	0x04, 0x2f
        /*0062*/ 	.short	(.L_62 - .L_61)
	.align		4
.L_61:
        /*0064*/ 	.word	index@(_ZN6thrust24THRUST_300001_SM_1000_NS8cuda_cub4core6detail13_kernel_agentINS1_8__reduce10DrainAgentIiEEJN3cub18CUB_300001_SM_10009GridQueueIjEEiEEEvDpT0_)
        /*0068*/ 	.word	0x00000008


	//----- nvinfo : EIATTR_FRAME_SIZE
	.align		4
.L_62:
        /*006c*/ 	.byte	0x04, 0x11
        /*006e*/ 	.short	(.L_64 - .L_63)
	.align		4
.L_63:
        /*0070*/ 	.word	index@(_ZN6thrust24THRUST_300001_SM_1000_NS8cuda_cub4core6detail13_kernel_agentINS1_8__reduce10DrainAgentIiEEJN3cub18CUB_300001_SM_10009GridQueueIjEEiEEEvDpT0_)
        /*0074*/ 	.word	0x00000000


	//----- nvinfo : EIATTR_REGCOUNT
	.align		4
.L_64:
        /*0078*/ 	.byte	0x04, 0x2f
        /*007a*/ 	.short	(.L_66 - .L_65)
	.align		4
.L_65:
        /*007c*/ 	.word	index@(_ZN6thrust24THRUST_300001_SM_1000_NS8cuda_cub4core6detail13_kernel_agentINS1_8__reduce11ReduceAgentIPN4cuda3std3__45tupleIJflEEESC_SB_iNS1_9__extrema9arg_max_fIflNS9_4lessIfEEEEEEJSC_SC_iSH_EEEvDpT0_)
        /*0080*/ 	.word	0x00000020


	//----- nvinfo : EIATTR_FRAME_SIZE
	.align		4
.L_66:
        /*0084*/ 	.byte	0x04, 0x11
        /*0086*/ 	.short	(.L_68 - .L_67)
	.align		4
.L_67:
        /*0088*/ 	.word	index@(_ZN6thrust24THRUST_300001_SM_1000_NS8cuda_cub4core6detail13_kernel_agentINS1_8__reduce11ReduceAgentIPN4cuda3std3__45tupleIJflEEESC_SB_iNS1_9__extrema9arg_max_fIflNS9_4lessIfEEEEEEJSC_SC_iSH_EEEvDpT0_)
        /*008c*/ 	.word	0x00000000


	//----- nvinfo : EIATTR_REGCOUNT
	.align		4
.L_68:
        /*0090*/ 	.byte	0x04, 0x2f
        /*0092*/ 	.short	(.L_70 - .L_69)
	.align		4
.L_69:
        /*0094*/ 	.word	index@(_ZN6thrust24THRUST_300001_SM_1000_NS8cuda_cub4core6detail13_kernel_agentINS1_8__reduce11ReduceAgentINS0_12zip_iteratorIN4cuda3std3__45tupleIJNS0_6detail15normal_iteratorINS0_10device_ptrIfEEEENS0_17counting_iteratorIlNS0_11use_defaultESI_SI_EEEEEEEPNSB_IJflEEESM_lNS1_9__extrema9arg_max_fIflNSA_4lessIfEEEEEEJSL_SN_lSS_EEEvDpT0_)
        /*0098*/ 	.word	0x0000001c


	//----- nvinfo : EIATTR_FRAME_SIZE
	.align		4
.L_70:
        /*009c*/ 	.byte	0x04, 0x11
        /*009e*/ 	.short	(.L_72 - .L_71)
	.align		4
.L_71:
        /*00a0*/ 	.word	index@(_ZN6thrust24THRUST_300001_SM_1000_NS8cuda_cub4core6detail13_kernel_agentINS1_8__reduce11ReduceAgentINS0_12zip_iteratorIN4cuda3std3__45tupleIJNS0_6detail15normal_iteratorINS0_10device_ptrIfEEEENS0_17counting_iteratorIlNS0_11use_defaultESI_SI_EEEEEEEPNSB_IJflEEESM_lNS1_9__extrema9arg_max_fIflNSA_4lessIfEEEEEEJSL_SN_lSS_EEEvDpT0_)
        /*00a4*/ 	.word	0x00000000


	//----- nvinfo : EIATTR_REGCOUNT
	.align		4
.L_72:
        /*00a8*/ 	.byte	0x04, 0x2f
        /*00aa*/ 	.short	(.L_74 - .L_73)
	.align		4
.L_73:
        /*00ac*/ 	.word	index@(_ZN6thrust24THRUST_300001_SM_1000_NS8cuda_cub4core6detail13_kernel_agentINS1_8__reduce11ReduceAgentINS0_12zip_iteratorIN4cuda3std3__45tupleIJNS0_6detail15normal_iteratorINS0_10device_ptrIfEEEENS0_17counting_iteratorIlNS0_11use_defaultESI_SI_EEEEEEEPNSB_IJflEEESM_lNS1_9__extrema9arg_max_fIflNSA_4lessIfEEEEEEJSL_SN_lN3cub18CUB_300001_SM_100013GridEvenShareIlEENSV_9GridQueueIyEESS_EEEvDpT0_)
        /*00b0*/ 	.word	0x0000001e


	//----- nvinfo : EIATTR_FRAME_SIZE
	.align		4
.L_74:
        /*00b4*/ 	.byte	0x04, 0x11
        /*00b6*/ 	.short	(.L_76 - .L_75)
	.align		4
.L_75:
        /*00b8*/ 	.word	index@(_ZN6thrust24THRUST_300001_SM_1000_NS8cuda_cub4core6detail13_kernel_agentINS1_8__reduce11ReduceAgentINS0_12zip_iteratorIN4cuda3std3__45tupleIJNS0_6detail15normal_iteratorINS0_10device_ptrIfEEEENS0_17counting_iteratorIlNS0_11use_defaultESI_SI_EEEEEEEPNSB_IJflEEESM_lNS1_9__extrema9arg_max_fIflNSA_4lessIfEEEEEEJSL_SN_lN3cub18CUB_300001_SM_100013GridEvenShareIlEENSV_9GridQueueIyEESS_EEEvDpT0_)
        /*00bc*/ 	.word	0x00000000


	//----- nvinfo : EIATTR_REGCOUNT
	.align		4
.L_76:
        /*00c0*/ 	.byte	0x04, 0x2f
        /*00c2*/ 	.short	(.L_78 - .L_77)
	.align		4
.L_77:
        /*00c4*/ 	.word	index@(_ZN6thrust24THRUST_300001_SM_1000_NS8cuda_cub4core6detail13_kernel_agentINS1_8__reduce10DrainAgentIlEEJN3cub18CUB_300001_SM_10009GridQueueIyEElEEEvDpT0_)
        /*00c8*/ 	.word	0x00000008


	//----- nvinfo : EIATTR_FRAME_SIZE
	.align		4
.L_78:
        /*00cc*/ 	.byte	0x04, 0x11
        /*00ce*/ 	.short	(.L_80 - .L_79)
	.align		4
.L_79:
        /*00d0*/ 	.word	index@(_ZN6thrust24THRUST_300001_SM_1000_NS8cuda_cub4core6detail13_kernel_agentINS1_8__reduce10DrainAgentIlEEJN3cub18CUB_300001_SM_10009GridQueueIyEElEEEvDpT0_)
        /*00d4*/ 	.word	0x00000000


	//----- nvinfo : EIATTR_REGCOUNT
	.align		4
.L_80:
        /*00d8*/ 	.byte	0x04, 0x2f
        /*00da*/ 	.short	(.L_82 - .L_81)
	.align		4
.L_81:
        /*00dc*/ 	.word	index@(_ZN6thrust24THRUST_300001_SM_1000_NS8cuda_cub4core6detail13_kernel_agentINS1_8__reduce11ReduceAgentIPN4cuda3std3__45tupleIJflEEESC_SB_lNS1_9__extrema9arg_max_fIflNS9_4lessIfEEEEEEJSC_SC_iSH_EEEvDpT0_)
        /*00e0*/ 	.word	0x00000020


	//----- nvinfo : EIATTR_FRAME_SIZE
	.align		4
.L_82:
        /*00e4*/ 	.byte	0x04, 0x11
        /*00e6*/ 	.short	(.L_84 - .L_83)
	.align		4
.L_83:
        /*00e8*/ 	.word	index@(_ZN6thrust24THRUST_300001_SM_1000_NS8cuda_cub4core6detail13_kernel_agentINS1_8__reduce11ReduceAgentIPN4cuda3std3__45tupleIJflEEESC_SB_lNS1_9__extrema9arg_max_fIflNS9_4lessIfEEEEEEJSC_SC_iSH_EEEvDpT0_)
        /*00ec*/ 	.word	0x00000000


	//----- nvinfo : EIATTR_REGCOUNT
	.align		4
.L_84:
        /*00f0*/ 	.byte	0x04, 0x2f
        /*00f2*/ 	.short	(.L_86 - .L_85)
	.align		4
.L_85:
        /*00f4*/ 	.word	index@(_ZN3cub18CUB_300001_SM_10006detail11EmptyKernelIvEEvv)
        /*00f8*/ 	.word	0x00000004


	//----- nvinfo : EIATTR_FRAME_SIZE
	.align		4
.L_86:
        /*00fc*/ 	.byte	0x04, 0x11
        /*00fe*/ 	.short	(.L_88 - .L_87)
	.align		4
.L_87:
        /*0100*/ 	.word	index@(_ZN3cub18CUB_300001_SM_10006detail11EmptyKernelIvEEvv)
        /*0104*/ 	.word	0x00000000


	//----- nvinfo : EIATTR_REGCOUNT
	.align		4
.L_88:
        /*0108*/ 	.byte	0x04, 0x2f
        /*010a*/ 	.short	(.L_90 - .L_89)
	.align		4
.L_89:
        /*010c*/ 	.word	index@(_ZN3cub18CUB_300001_SM_10006detail8for_each13static_kernelINS2_12policy_hub_t12policy_500_tEmN6thrust24THRUST_300001_SM_1000_NS8cuda_cub20__uninitialized_fill7functorINS7_10device_ptrIfEEfEEEEvT0_T1_)
        /*0110*/ 	.word	0x00000008


	//----- nvinfo : EIATTR_FRAME_SIZE
	.align		4
.L_90:
        /*0114*/ 	.byte	0x04, 0x11
        /*0116*/ 	.short	(.L_92 - .L_91)
	.align		4
.L_91:
        /*0118*/ 	.word	index@(_ZN3cub18CUB_300001_SM_10006detail8for_each13static_kernelINS2_12policy_hub_t12policy_500_tEmN6thrust24THRUST_300001_SM_1000_NS8cuda_cub20__uninitialized_fill7functorINS7_10device_ptrIfEEfEEEEvT0_T1_)
        /*011c*/ 	.word	0x00000000


	//----- nvinfo : EIATTR_REGCOUNT
	.align		4
.L_92:
        /*0120*/ 	.byte	0x04, 0x2f
        /*0122*/ 	.short	(.L_94 - .L_93)
	.align		4
.L_93:
        /*0124*/ 	.word	index@(_ZN3cub18CUB_300001_SM_10006detail8for_each13static_kernelINS2_12policy_hub_t12policy_500_tEmN6thrust24THRUST_300001_SM_1000_NS8cuda_cub20__uninitialized_fill7functorINS7_10device_ptrI6float2EESC_EEEEvT0_T1_)
        /*0128*/ 	.word	0x00000009


	//----- nvinfo : EIATTR_FRAME_SIZE
	.align		4
.L_94:
        /*012c*/ 	.byte	0x04, 0x11
        /*012e*/ 	.short	(.L_96 - .L_95)
	.align		4
.L_95:
        /*0130*/ 	.word	index@(_ZN3cub18CUB_300001_SM_10006detail8for_each13static_kernelINS2_12policy_hub_t12policy_500_tEmN6thrust24THRUST_300001_SM_1000_NS8cuda_cub20__uninitialized_fill7functorINS7_10device_ptrI6float2EESC_EEEEvT0_T1_)
        /*0134*/ 	.word	0x00000000


	//----- nvinfo : EIATTR_MIN_STACK_SIZE
	.align		4
.L_96:
        /*0138*/ 	.byte	0x04, 0x12
        /*013a*/ 	.short	(.L_98 - .L_97)
	.align		4
.L_97:
        /*013c*/ 	.word	index@(_ZN3cub18CUB_300001_SM_10006detail8for_each13static_kernelINS2_12policy_hub_t12policy_500_tEmN6thrust24THRUST_300001_SM_1000_NS8cuda_cub20__uninitialized_fill7functorINS7_10device_ptrI6float2EESC_EEEEvT0_T1_)
        /*0140*/ 	.word	0x00000000


	//----- nvinfo : EIATTR_MIN_STACK_SIZE
	.align		4
.L_98:
        /*0144*/ 	.byte	0x04, 0x12
        /*0146*/ 	.short	(.L_100 - .L_99)
	.align		4
.L_99:
        /*0148*/ 	.word	index@(_ZN3cub18CUB_300001_SM_10006detail8for_each13static_kernelINS2_12policy_hub_t12policy_500_tEmN6thrust24THRUST_300001_SM_1000_NS8cuda_cub20__uninitialized_fill7functorINS7_10device_ptrIfEEfEEEEvT0_T1_)
        /*014c*/ 	.word	0x00000000


	//----- nvinfo : EIATTR_MIN_STACK_SIZE
	.align		4
.L_100:
        /*0150*/ 	.byte	0x04, 0x12
        /*0152*/ 	.short	(.L_102 - .L_101)
	.align		4
.L_101:
        /*0154*/ 	.word	index@(_ZN3cub18CUB_300001_SM_10006detail11EmptyKernelIvEEvv)
        /*0158*/ 	.word	0x00000000


	//----- nvinfo : EIATTR_MIN_STACK_SIZE
	.align		4
.L_102:
        /*015c*/ 	.byte	0x04, 0x12
        /*015e*/ 	.short	(.L_104 - .L_103)
	.align		4
.L_103:
        /*0160*/ 	.word	index@(_ZN6thrust24THRUST_300001_SM_1000_NS8cuda_cub4core6detail13_kernel_agentINS1_8__reduce11ReduceAgentIPN4cuda3std3__45tupleIJflEEESC_SB_lNS1_9__extrema9arg_max_fIflNS9_4lessIfEEEEEEJSC_SC_iSH_EEEvDpT0_)
        /*0164*/ 	.word	0x00000000


	//----- nvinfo : EIATTR_MIN_STACK_SIZE
	.align		4
.L_104:
        /*0168*/ 	.byte	0x04, 0x12
        /*016a*/ 	.short	(.L_106 - .L_105)
	.align		4
.L_105:
        /*016c*/ 	.word	index@(_ZN6thrust24THRUST_300001_SM_1000_NS8cuda_cub4core6detail13_kernel_agentINS1_8__reduce10DrainAgentIlEEJN3cub18CUB_300001_SM_10009GridQueueIyEElEEEvDpT0_)
        /*0170*/ 	.word	0x00000000


	//----- nvinfo : EIATTR_MIN_STACK_SIZE
	.align		4
.L_106:
        /*0174*/ 	.byte	0x04, 0x12
        /*0176*/ 	.short	(.L_108 - .L_107)
	.align		4
.L_107:
        /*0178*/ 	.word	index@(_ZN6thrust24THRUST_300001_SM_1000_NS8cuda_cub4core6detail13_kernel_agentINS1_8__reduce11ReduceAgentINS0_12zip_iteratorIN4cuda3std3__45tupleIJNS0_6detail15normal_iteratorINS0_10device_ptrIfEEEENS0_17counting_iteratorIlNS0_11use_defaultESI_SI_EEEEEEEPNSB_IJflEEESM_lNS1_9__extrema9arg_max_fIflNSA_4lessIfEEEEEEJSL_SN_lN3cub18CUB_300001_SM_100013GridEvenShareIlEENSV_9GridQueueIyEESS_EEEvDpT0_)
        /*017c*/ 	.word	0x00000000


	//----- nvinfo : EIATTR_MIN_STACK_SIZE
	.align		4
.L_108:
        /*0180*/ 	.byte	0x04, 0x12
        /*0182*/ 	.short	(.L_110 - .L_109)
	.align		4
.L_109:
        /*0184*/ 	.word	index@(_ZN6thrust24THRUST_300001_SM_1000_NS8cuda_cub4core6detail13_kernel_agentINS1_8__reduce11ReduceAgentINS0_12zip_iteratorIN4cuda3std3__45tupleIJNS0_6detail15normal_iteratorINS0_10device_ptrIfEEEENS0_17counting_iteratorIlNS0_11use_defaultESI_SI_EEEEEEEPNSB_IJflEEESM_lNS1_9__extrema9arg_max_fIflNSA_4lessIfEEEEEEJSL_SN_lSS_EEEvDpT0_)
        /*0188*/ 	.word	0x00000000


	//----- nvinfo : EIATTR_MIN_STACK_SIZE
	.align		4
.L_110:
        /*018c*/ 	.byte	0x04, 0x12
        /*018e*/ 	.short	(.L_112 - .L_111)
	.align		4
.L_111:
        /*0190*/ 	.word	index@(_ZN6thrust24THRUST_300001_SM_1000_NS8cuda_cub4core6detail13_kernel_agentINS1_8__reduce11ReduceAgentIPN4cuda3std3__45tupleIJflEEESC_SB_iNS1_9__extrema9arg_max_fIflNS9_4lessIfEEEEEEJSC_SC_iSH_EEEvDpT0_)
        /*0194*/ 	.word	0x00000000


	//----- nvinfo : EIATTR_MIN_STACK_SIZE
	.align		4
.L_112:
        /*0198*/ 	.byte	0x04, 0x12
        /*019a*/ 	.short	(.L_114 - .L_113)
	.align		4
.L_113:
        /*019c*/ 	.word	index@(_ZN6thrust24THRUST_300001_SM_1000_NS8cuda_cub4core6detail13_kernel_agentINS1_8__reduce10DrainAgentIiEEJN3cub18CUB_300001_SM_10009GridQueueIjEEiEEEvDpT0_)
        /*01a0*/ 	.word	0x00000000


	//----- nvinfo : EIATTR_MIN_STACK_SIZE
	.align		4
.L_114:
        /*01a4*/ 	.byte	0x04, 0x12
        /*01a6*/ 	.short	(.L_116 - .L_115)
	.align		4
.L_115:
        /*01a8*/ 	.word	index@(_ZN6thrust24THRUST_300001_SM_1000_NS8cuda_cub4core6detail13_kernel_agentINS1_8__reduce11ReduceAgentINS0_12zip_iteratorIN4cuda3std3__45tupleIJNS0_6detail15normal_iteratorINS0_10device_ptrIfEEEENS0_17counting_iteratorIlNS0_11use_defaultESI_SI_EEEEEEEPNSB_IJflEEESM_iNS1_9__extrema9arg_max_fIflNSA_4lessIfEEEEEEJSL_SN_iN3cub18CUB_300001_SM_100013GridEvenShareIiEENSV_9GridQueueIjEESS_EEEvDpT0_)
        /*01ac*/ 	.word	0x00000000


	//----- nvinfo : EIATTR_MIN_STACK_SIZE
	.align		4
.L_116:
        /*01b0*/ 	.byte	0x04, 0x12
        /*01b2*/ 	.short	(.L_118 - .L_117)
	.align		4
.L_117:
        /*01b4*/ 	.word	index@(_ZN6thrust24THRUST_300001_SM_1000_NS8cuda_cub4core6detail13_kernel_agentINS1_8__reduce11ReduceAgentINS0_12zip_iteratorIN4cuda3std3__45tupleIJNS0_6detail15normal_iteratorINS0_10device_ptrIfEEEENS0_17counting_iteratorIlNS0_11use_defaultESI_SI_EEEEEEEPNSB_IJflEEESM_iNS1_9__extrema9arg_max_fIflNSA_4lessIfEEEEEEJSL_SN_iSS_EEEvDpT0_)
        /*01b8*/ 	.word	0x00000000


	//----- nvinfo : EIATTR_MIN_STACK_SIZE
	.align		4
.L_118:
        /*01bc*/ 	.byte	0x04, 0x12
        /*01be*/ 	.short	(.L_120 - .L_119)
	.align		4
.L_119:
        /*01c0*/ 	.word	index@(_Z14calcMagnitudesPK6float2Pfj)
        /*01c4*/ 	.word	0x00000000
.L_120:


//--------------------- .nv.compat                --------------------------
	.section	.nv.compat,"",@"SHT_CUDA_COMPAT_INFO"
	.align	4
        /*0000*/ 	.byte	0x02, 0x09, 0x00, 0x00, 0x02, 0x02, 0x01, 0x00, 0x02, 0x05, 0x05, 0x00, 0x03, 0x07, 0x01, 0x01
        /*0010*/ 	.byte	0x02, 0x03, 0x00, 0x00, 0x02, 0x06, 0x01, 0x00, 0x04, 0x0b, 0x08, 0x00, 0x01, 0x00, 0x00, 0x00
        /*0020*/ 	.byte	0x00, 0x00, 0x00, 0x00


//--------------------- .nv.info._ZN3cub18CUB_300001_SM_10006detail8for_each13static_kernelINS2_12policy_hub_t12policy_500_tEmN6thrust24THRUST_300001_SM_1000_NS8cuda_cub20__uninitialized_fill7functorINS7_10device_ptrI6float2EESC_EEEEvT0_T1_ --------------------------
	.section	.nv.info._ZN3cub18CUB_300001_SM_10006detail8for_each13static_kernelINS2_12policy_hub_t12policy_500_tEmN6thrust24THRUST_300001_SM_1000_NS8cuda_cub20__uninitialized_fill7functorINS7_10device_ptrI6float2EESC_EEEEvT0_T1_,"",@"SHT_CUDA_INFO"
	.sectionflags	@""
	.align	4


	//----- nvinfo : EIATTR_CUDA_API_VERSION
	.align		4
        /*0000*/ 	.byte	0x04, 0x37
        /*0002*/ 	.short	(.L_122 - .L_121)
.L_121:
        /*0004*/ 	.word	0x00000082


	//----- nvinfo : EIATTR_KPARAM_INFO
	.align		4
.L_122:
        /*0008*/ 	.byte	0x04, 0x17
        /*000a*/ 	.short	(.L_124 - .L_123)
.L_123:
        /*000c*/ 	.word	0x00000000
        /*0010*/ 	.short	0x0001
        /*0012*/ 	.short	0x0008
        /*0014*/ 	.byte	0x00, 0xf0, 0x41, 0x00


	//----- nvinfo : EIATTR_KPARAM_INFO
	.align		4
.L_124:
        /*0018*/ 	.byte	0x04, 0x17
        /*001a*/ 	.short	(.L_126 - .L_125)
.L_125:
        /*001c*/ 	.word	0x00000000
        /*0020*/ 	.short	0x0000
        /*0022*/ 	.short	0x0000
        /*0024*/ 	.byte	0x00, 0xf0, 0x21, 0x00


	//----- nvinfo : EIATTR_SPARSE_MMA_MASK
	.align		4
.L_126:
        /*0028*/ 	.byte	0x03, 0x50
        /*002a*/ 	.short	0x0000


	//----- nvinfo : EIATTR_MAXREG_COUNT
	.align		4
        /*002c*/ 	.byte	0x03, 0x1b
        /*002e*/ 	.short	0x00ff


	//----- nvinfo : EIATTR_MERCURY_ISA_VERSION
	.align		4
        /*0030*/ 	.byte	0x03, 0x5f
        /*0032*/ 	.short	0x0101


	//----- nvinfo : EIATTR_VRC_CTA_INIT_COUNT
	.align		4
        /*0034*/ 	.byte	0x02, 0x4a
	.zero		1
	.zero		1


	//----- nvinfo : EIATTR_EXIT_INSTR_OFFSETS
	.align		4
        /*0038*/ 	.byte	0x04, 0x1c
        /*003a*/ 	.short	(.L_128 - .L_127)


	//   ....[0]....
.L_127:
        /*003c*/ 	.word	0x00000130


	//   ....[1]....
        /*0040*/ 	.word	0x00000230


	//   ....[2]....
        /*0044*/ 	.word	0x00000260


	//----- nvinfo : EIATTR_MAX_THREADS
	.align		4
.L_128:
        /*0048*/ 	.byte	0x04, 0x05
        /*004a*/ 	.short	(.L_130 - .L_129)
.L_129:
        /*004c*/ 	.word	0x00000100
        /*0050*/ 	.word	0x00000001
        /*0054*/ 	.word	0x00000001


	//----- nvinfo : EIATTR_CBANK_PARAM_SIZE
	.align		4
.L_130:
        /*0058*/ 	.byte	0x03, 0x19
        /*005a*/ 	.short	0x0018


	//----- nvinfo : EIATTR_PARAM_CBANK
	.align		4
        /*005c*/ 	.byte	0x04, 0x0a
        /*005e*/ 	.short	(.L_132 - .L_131)
	.align		4
.L_131:
        /*0060*/ 	.word	index@(.nv.constant0._ZN3cub18CUB_300001_SM_10006detail8for_each13static_kernelINS2_12policy_hub_t12policy_500_tEmN6thrust24THRUST_300001_SM_1000_NS8cuda_cub20__uninitialized_fill7functorINS7_10device_ptrI6float2EESC_EEEEvT0_T1_)
        /*0064*/ 	.short	0x0380
        /*0066*/ 	.short	0x0018


	//----- nvinfo : EIATTR_SW_WAR
	.align		4
.L_132:
        /*0068*/ 	.byte	0x04, 0x36
        /*006a*/ 	.short	(.L_134 - .L_133)
.L_133:
        /*006c*/ 	.word	0x00000008
.L_134:


//--------------------- .nv.info._ZN3cub18CUB_300001_SM_10006detail8for_each13static_kernelINS2_12policy_hub_t12policy_500_tEmN6thrust24THRUST_300001_SM_1000_NS8cuda_cub20__uninitialized_fill7functorINS7_10device_ptrIfEEfEEEEvT0_T1_ --------------------------
	.section	.nv.info._ZN3cub18CUB_300001_SM_10006detail8for_each13static_kernelINS2_12policy_hub_t12policy_500_tEmN6thrust24THRUST_300001_SM_1000_NS8cuda_cub20__uninitialized_fill7functorINS7_10device_ptrIfEEfEEEEvT0_T1_,"",@"SHT_CUDA_INFO"
	.sectionflags	@""
	.align	4


	//----- nvinfo : EIATTR_CUDA_API_VERSION
	.align		4
        /*0000*/ 	.byte	0x04, 0x37
        /*0002*/ 	.short	(.L_136 - .L_135)
.L_135:
        /*0004*/ 	.word	0x00000082


	//----- nvinfo : EIATTR_KPARAM_INFO
	.align		4
.L_136:
        /*0008*/ 	.byte	0x04, 0x17
        /*000a*/ 	.short	(.L_138 - .L_137)
.L_137:
        /*000c*/ 	.word	0x00000000
        /*0010*/ 	.short	0x0001
        /*0012*/ 	.short	0x0008
        /*0014*/ 	.byte	0x00, 0xf0, 0x41, 0x00


	//----- nvinfo : EIATTR_KPARAM_INFO
	.align		4
.L_138:
        /*0018*/ 	.byte	0x04, 0x17
        /*001a*/ 	.short	(.L_140 - .L_139)
.L_139:
        /*001c*/ 	.word	0x00000000
        /*0020*/ 	.short	0x0000
        /*0022*/ 	.short	0x0000
        /*0024*/ 	.byte	0x00, 0xf0, 0x21, 0x00


	//----- nvinfo : EIATTR_SPARSE_MMA_MASK
	.align		4
.L_140:
        /*0028*/ 	.byte	0x03, 0x50
        /*002a*/ 	.short	0x0000


	//----- nvinfo : EIATTR_MAXREG_COUNT
	.align		4
        /*002c*/ 	.byte	0x03, 0x1b
        /*002e*/ 	.short	0x00ff


	//----- nvinfo : EIATTR_MERCURY_ISA_VERSION
	.align		4
        /*0030*/ 	.byte	0x03, 0x5f
        /*0032*/ 	.short	0x0101


	//----- nvinfo : EIATTR_VRC_CTA_INIT_COUNT
	.align		4
        /*0034*/ 	.byte	0x02, 0x4a
	.zero		1
	.zero		1


	//----- nvinfo : EIATTR_EXIT_INSTR_OFFSETS
	.align		4
        /*0038*/ 	.byte	0x04, 0x1c
        /*003a*/ 	.short	(.L_142 - .L_141)


	//   ....[0]....
.L_141:
        /*003c*/ 	.word	0x00000130


	//   ....[1]....
        /*0040*/ 	.word	0x00000230


	//   ....[2]....
        /*0044*/ 	.word	0x00000260


	//----- nvinfo : EIATTR_MAX_THREADS
	.align		4
.L_142:
        /*0048*/ 	.byte	0x04, 0x05
        /*004a*/ 	.short	(.L_144 - .L_143)
.L_143:
        /*004c*/ 	.word	0x00000100
        /*0050*/ 	.word	0x00000001
        /*0054*/ 	.word	0x00000001


	//----- nvinfo : EIATTR_CBANK_PARAM_SIZE
	.align		4
.L_144:
        /*0058*/ 	.byte	0x03, 0x19
        /*005a*/ 	.short	0x0018


	//----- nvinfo : EIATTR_PARAM_CBANK
	.align		4
        /*005c*/ 	.byte	0x04, 0x0a
        /*005e*/ 	.short	(.L_146 - .L_145)
	.align		4
.L_145:
        /*0060*/ 	.word	index@(.nv.constant0._ZN3cub18CUB_300001_SM_10006detail8for_each13static_kernelINS2_12policy_hub_t12policy_500_tEmN6thrust24THRUST_300001_SM_1000_NS8cuda_cub20__uninitialized_fill7functorINS7_10device_ptrIfEEfEEEEvT0_T1_)
        /*0064*/ 	.short	0x0380
        /*0066*/ 	.short	0x0018


	//----- nvinfo : EIATTR_SW_WAR
	.align		4
.L_146:
        /*0068*/ 	.byte	0x04, 0x36
        /*006a*/ 	.short	(.L_148 - .L_147)
.L_147:
        /*006c*/ 	.word	0x00000008
.L_148:


//--------------------- .nv.info._ZN3cub18CUB_300001_SM_10006detail11EmptyKernelIvEEvv --------------------------
	.section	.nv.info._ZN3cub18CUB_300001_SM_10006detail11EmptyKernelIvEEvv,"",@"SHT_CUDA_INFO"
	.sectionflags	@""
	.align	4


	//----- nvinfo : EIATTR_CUDA_API_VERSION
	.align		4
        /*0000*/ 	.byte	0x04, 0x37
        /*0002*/ 	.short	(.L_150 - .L_149)
.L_149:
        /*0004*/ 	.word	0x00000082


	//----- nvinfo : EIATTR_SPARSE_MMA_MASK
	.align		4
.L_150:
        /*0008*/ 	.byte	0x03, 0x50
        /*000a*/ 	.short	0x0000


	//----- nvinfo : EIATTR_MAXREG_COUNT
	.align		4
        /*000c*/ 	.byte	0x03, 0x1b
        /*000e*/ 	.short	0x00ff


	//----- nvinfo : EIATTR_MERCURY_ISA_VERSION
	.align		4
        /*0010*/ 	.byte	0x03, 0x5f
        /*0012*/ 	.short	0x0101


	//----- nvinfo : EIATTR_VRC_CTA_INIT_COUNT
	.align		4
        /*0014*/ 	.byte	0x02, 0x4a
	.zero		1
	.zero		1


	//----- nvinfo : EIATTR_EXIT_INSTR_OFFSETS
	.align		4
        /*0018*/ 	.byte	0x04, 0x1c
        /*001a*/ 	.short	(.L_152 - .L_151)


	//   ....[0]....
.L_151:
        /*001c*/ 	.word	0x00000010


	//----- nvinfo : EIATTR_SW_WAR
	.align		4
.L_152:
        /*0020*/ 	.byte	0x04, 0x36
        /*0022*/ 	.short	(.L_154 - .L_153)
.L_153:
        /*0024*/ 	.word	0x00000008
.L_154:


//--------------------- .nv.info._ZN6thrust24THRUST_300001_SM_1000_NS8cuda_cub4core6detail13_kernel_agentINS1_8__reduce11ReduceAgentIPN4cuda3std3__45tupleIJflEEESC_SB_lNS1_9__extrema9arg_max_fIflNS9_4lessIfEEEEEEJSC_SC_iSH_EEEvDpT0_ --------------------------
	.section	.nv.info._ZN6thrust24THRUST_300001_SM_1000_NS8cuda_cub4core6detail13_kernel_agentINS1_8__reduce11ReduceAgentIPN4cuda3std3__45tupleIJflEEESC_SB_lNS1_9__extrema9arg_max_fIflNS9_4lessIfEEEEEEJSC_SC_iSH_EEEvDpT0_,"",@"SHT_CUDA_INFO"
	.sectionflags	@""
	.align	4


	//----- nvinfo : EIATTR_CUDA_API_VERSION
	.align		4
        /*0000*/ 	.byte	0x04, 0x37
        /*0002*/ 	.short	(.L_156 - .L_155)
.L_155:
        /*0004*/ 	.word	0x00000082


	//----- nvinfo : EIATTR_KPARAM_INFO
	.align		4
.L_156:
        /*0008*/ 	.byte	0x04, 0x17
        /*000a*/ 	.short	(.L_158 - .L_157)
.L_157:
        /*000c*/ 	.word	0x00000000
        /*0010*/ 	.short	0x0003
        /*0012*/ 	.short	0x0014
        /*0014*/ 	.byte	0x00, 0xf0, 0x05, 0x00


	//----- nvinfo : EIATTR_KPARAM_INFO
	.align		4
.L_158:
        /*0018*/ 	.byte	0x04, 0x17
        /*001a*/ 	.short	(.L_160 - .L_159)
.L_159:
        /*001c*/ 	.word	0x00000000
        /*0020*/ 	.short	0x0002
        /*0022*/ 	.short	0x0010
        /*0024*/ 	.byte	0x00, 0xf0, 0x11, 0x00


	//----- nvinfo : EIATTR_KPARAM_INFO
	.align		4
.L_160:
        /*0028*/ 	.byte	0x04, 0x17
        /*002a*/ 	.short	(.L_162 - .L_161)
.L_161:
        /*002c*/ 	.word	0x00000000
        /*0030*/ 	.short	0x0001
        /*0032*/ 	.short	0x0008
        /*0034*/ 	.byte	0x00, 0xf5, 0x21, 0x00


	//----- nvinfo : EIATTR_KPARAM_INFO
	.align		4
.L_162:
        /*0038*/ 	.byte	0x04, 0x17
        /*003a*/ 	.short	(.L_164 - .L_163)
.L_163:
        /*003c*/ 	.word	0x00000000
        /*0040*/ 	.short	0x0000
        /*0042*/ 	.short	0x0000
        /*0044*/ 	.byte	0x00, 0xf5, 0x21, 0x00


	//----- nvinfo : EIATTR_SPARSE_MMA_MASK
	.align		4
.L_164:
        /*0048*/ 	.byte	0x03, 0x50
        /*004a*/ 	.short	0x0000


	//----- nvinfo : EIATTR_MAXREG_COUNT
	.align		4
        /*004c*/ 	.byte	0x03, 0x1b
        /*004e*/ 	.short	0x00ff


	//----- nvinfo : EIATTR_NUM_BARRIERS
	.align		4
        /*0050*/ 	.byte	0x02, 0x4c
        /*0052*/ 	.byte	0x01
	.zero		1


	//----- nvinfo : EIATTR_MERCURY_ISA_VERSION
	.align		4
        /*0054*/ 	.byte	0x03, 0x5f
        /*0056*/ 	.short	0x0101


	//----- nvinfo : EIATTR_COOP_GROUP_MASK_REGIDS
	.align		4
        /*0058*/ 	.byte	0x04, 0x29
        /*005a*/ 	.short	(.L_166 - .L_165)


	//   ....[0]....
.L_165:
        /*005c*/ 	.word	0xffffffff


	//   ....[1]....
        /*0060*/ 	.word	0xffffffff


	//   ....[2]....
        /*0064*/ 	.word	0xffffffff


	//   ....[3]....
        /*0068*/ 	.word	0xffffffff


	//   ....[4]....
        /*006c*/ 	.word	0xffffffff


	//   ....[5]....
        /*0070*/ 	.word	0xffffffff


	//   ....[6]....
        /*0074*/ 	.word	0xffffffff


	//   ....[7]....
        /*0078*/ 	.word	0xffffffff


	//   ....[8]....
        /*007c*/ 	.word	0xffffffff


	//   ....[9]....
        /*0080*/ 	.word	0xffffffff


	//   ....[10]....
        /*0084*/ 	.word	0xffffffff


	//   ....[11]....
        /*0088*/ 	.word	0xffffffff


	//   ....[12]....
        /*008c*/ 	.word	0xffffffff


	//   ....[13]....
        /*0090*/ 	.word	0xffffffff


	//   ....[14]....
        /*0094*/ 	.word	0xffffffff


	//   ....[15]....
        /*0098*/ 	.word	0xffffffff


	//   ....[16]....
        /*009c*/ 	.word	0xffffffff


	//   ....[17]....
        /*00a0*/ 	.word	0xffffffff


	//   ....[18]....
        /*00a4*/ 	.word	0xffffffff


	//   ....[19]....
        /*00a8*/ 	.word	0xffffffff


	//   ....[20]....
        /*00ac*/ 	.word	0xffffffff


	//   ....[21]....
        /*00b0*/ 	.word	0xffffffff


	//   ....[22]....
        /*00b4*/ 	.word	0xffffffff


	//   ....[23]....
        /*00b8*/ 	.word	0xffffffff


	//   ....[24]....
        /*00bc*/ 	.word	0xffffffff


	//   ....[25]....
        /*00c0*/ 	.word	0xffffffff


	//   ....[26]....
        /*00c4*/ 	.word	0xffffffff


	//   ....[27]....
        /*00c8*/ 	.word	0xffffffff


	//   ....[28]....
        /*00cc*/ 	.word	0xffffffff


	//   ....[29]....
        /*00d0*/ 	.word	0xffffffff


	//   ....[30]....
        /*00d4*/ 	.word	0xffffffff


	//   ....[31]....
        /*00d8*/ 	.word	0xffffffff


	//   ....[32]....
        /*00dc*/ 	.word	0xffffffff


	//   ....[33]....
        /*00e0*/ 	.word	0xffffffff


	//   ....[34]....
        /*00e4*/ 	.word	0xffffffff


	//   ....[35]....
        /*00e8*/ 	.word	0xffffffff


	//   ....[36]....
        /*00ec*/ 	.word	0xffffffff


	//   ....[37]....
        /*00f0*/ 	.word	0xffffffff


	//   ....[38]....
        /*00f4*/ 	.word	0xffffffff


	//   ....[39]....
        /*00f8*/ 	.word	0xffffffff


	//   ....[40]....
        /*00fc*/ 	.word	0xffffffff


	//   ....[41]....
        /*0100*/ 	.word	0xffffffff


	//   ....[42]....
        /*0104*/ 	.word	0xffffffff


	//   ....[43]....
        /*0108*/ 	.word	0xffffffff


	//   ....[44]....
        /*010c*/ 	.word	0xffffffff


	//----- nvinfo : EIATTR_COOP_GROUP_INSTR_OFFSETS
	.align		4
.L_166:
        /*0110*/ 	.byte	0x04, 0x28
        /*0112*/ 	.short	(.L_168 - .L_167)


	//   ....[0]....
.L_167:
        /*0114*/ 	.word	0x00000a60


	//   ....[1]....
        /*0118*/ 	.word	0x00000a90


	//   ....[2]....
        /*011c*/ 	.word	0x00000aa0


	//   ....[3]....
        /*0120*/ 	.word	0x00000c00


	//   ....[4]....
        /*0124*/ 	.word	0x00000c40


	//   ....[5]....
        /*0128*/ 	.word	0x00000c80


	//   ....[6]....
        /*012c*/ 	.word	0x00000dc0


	//   ....[7]....
        /*0130*/ 	.word	0x00000df0


	//   ....[8]....
        /*0134*/ 	.word	0x00000e20


	//   ....[9]....
        /*0138*/ 	.word	0x00000f50


	//   ....[10]....
        /*013c*/ 	.word	0x00000f80


	//   ....[11]....
        /*0140*/ 	.word	0x00000fb0


	//   ....[12]....
        /*0144*/ 	.word	0x000010e0


	//   ....[13]....
        /*0148*/ 	.word	0x00001110


	//   ....[14]....
        /*014c*/ 	.word	0x00001140


	//   ....[15]....
        /*0150*/ 	.word	0x00001d00


	//   ....[16]....
        /*0154*/ 	.word	0x00001d10


	//   ....[17]....
        /*0158*/ 	.word	0x00001d20


	//   ....[18]....
        /*015c*/ 	.word	0x00001ef0


	//   ....[19]....
        /*0160*/ 	.word	0x00001f30


	//   ....[20]....
        /*0164*/ 	.word	0x00001f60


	//   ....[21]....
        /*0168*/ 	.word	0x00002090


	//   ....[22]....
        /*016c*/ 	.word	0x000020c0


	//   ....[23]....
        /*0170*/ 	.word	0x000020f0


	//   ....[24]....
        /*0174*/ 	.word	0x00002220


	//   ....[25]....
        /*0178*/ 	.word	0x00002250


	//   ....[26]....
        /*017c*/ 	.word	0x00002280


	//   ....[27]....
        /*0180*/ 	.word	0x000023b0


	//   ....[28]....
        /*0184*/ 	.word	0x000023e0


	//   ....[29]....
        /*0188*/ 	.word	0x00002410


	//   ....[30]....
        /*018c*/ 	.word	0x00004a60


	//   ....[31]....
        /*0190*/ 	.word	0x00004a80


	//   ....[32]....
        /*0194*/ 	.word	0x00004a90


	//   ....[33]....
        /*0198*/ 	.word	0x00004c30


	//   ....[34]....
        /*019c*/ 	.word	0x00004c60


	//   ....[35]....
        /*01a0*/ 	.word	0x00004c90


	//   ....[36]....
        /*01a4*/ 	.word	0x00004dc0


	//   ....[37]....
        /*01a8*/ 	.word	0x00004df0


	//   ....[38]....
        /*01ac*/ 	.word	0x00004e20


	//   ....[39]....
        /*01b0*/ 	.word	0x00004f50


	//   ....[40]....
        /*01b4*/ 	.word	0x00004f80


	//   ....[41]....
        /*01b8*/ 	.word	0x00004fb0


	//   ....[42]....
        /*01bc*/ 	.word	0x000050e0


	//   ....[43]....
        /*01c0*/ 	.word	0x00005110


	//   ....[44]....
        /*01c4*/ 	.word	0x00005140


	//----- nvinfo : EIATTR_VRC_CTA_INIT_COUNT
	.align		4
.L_168:
        /*01c8*/ 	.byte	0x02, 0x4a
	.zero		1
	.zero		1


	//----- nvinfo : EIATTR_EXIT_INSTR_OFFSETS
	.align		4
        /*01cc*/ 	.byte	0x04, 0x1c
        /*01ce*/ 	.short	(.L_170 - .L_169)


	//   ....[0]....
.L_169:
        /*01d0*/ 	.word	0x00000030


	//   ....[1]....
        /*01d4*/ 	.word	0x00005c50


	//   ....[2]....
        /*01d8*/ 	.word	0x00005cc0


	//----- nvinfo : EIATTR_MAX_THREADS
	.align		4
.L_170:
        /*01dc*/ 	.byte	0x04, 0x05
        /*01de*/ 	.short	(.L_172 - .L_171)
.L_171:
        /*01e0*/ 	.word	0x00000100
        /*01e4*/ 	.word	0x00000001
        /*01e8*/ 	.word	0x00000001


	//----- nvinfo : EIATTR_CRS_STACK_SIZE
	.align		4
.L_172:
        /*01ec*/ 	.byte	0x04, 0x1e
        /*01ee*/ 	.short	(.L_174 - .L_173)
.L_173:
        /*01f0*/ 	.word	0x00000000


	//----- nvinfo : EIATTR_CBANK_PARAM_SIZE
	.align		4
.L_174:
        /*01f4*/ 	.byte	0x03, 0x19
        /*01f6*/ 	.short	0x0015


	//----- nvinfo : EIATTR_PARAM_CBANK
	.align		4
        /*01f8*/ 	.byte	0x04, 0x0a
        /*01fa*/ 	.short	(.L_176 - .L_175)
	.align		4
.L_175:
        /*01fc*/ 	.word	index@(.nv.constant0._ZN6thrust24THRUST_300001_SM_1000_NS8cuda_cub4core6detail13_kernel_agentINS1_8__reduce11ReduceAgentIPN4cuda3std3__45tupleIJflEEESC_SB_lNS1_9__extrema9arg_max_fIflNS9_4lessIfEEEEEEJSC_SC_iSH_EEEvDpT0_)
        /*0200*/ 	.short	0x0380
        /*0202*/ 	.short	0x0015


	//----- nvinfo : EIATTR_SW_WAR
	.align		4
.L_176:
        /*0204*/ 	.byte	0x04, 0x36
        /*0206*/ 	.short	(.L_178 - .L_177)
.L_177:
        /*0208*/ 	.word	0x00000008
.L_178:


//--------------------- .nv.info._ZN6thrust24THRUST_300001_SM_1000_NS8cuda_cub4core6detail13_kernel_agentINS1_8__reduce10DrainAgentIlEEJN3cub18CUB_300001_SM_10009GridQueueIyEElEEEvDpT0_ --------------------------
	.section	.nv.info._ZN6thrust24THRUST_300001_SM_1000_NS8cuda_cub4core6detail13_kernel_agentINS1_8__reduce10DrainAgentIlEEJN3cub18CUB_300001_SM_10009GridQueueIyEElEEEvDpT0_,"",@"SHT_CUDA_INFO"
	.sectionflags	@""
	.align	4


	//----- nvinfo : EIATTR_CUDA_API_VERSION
	.align		4
        /*0000*/ 	.byte	0x04, 0x37
        /*0002*/ 	.short	(.L_180 - .L_179)
.L_179:
        /*0004*/ 	.word	0x00000082


	//----- nvinfo : EIATTR_KPARAM_INFO
	.align		4
.L_180:
        /*0008*/ 	.byte	0x04, 0x17
        /*000a*/ 	.short	(.L_182 - .L_181)
.L_181:
        /*000c*/ 	.word	0x00000000
        /*0010*/ 	.short	0x0001
        /*0012*/ 	.short	0x0008
        /*0014*/ 	.byte	0x00, 0xf0, 0x21, 0x00


	//----- nvinfo : EIATTR_KPARAM_INFO
	.align		4
.L_182:
        /*0018*/ 	.byte	0x04, 0x17
        /*001a*/ 	.short	(.L_184 - .L_183)
.L_183:
        /*001c*/ 	.word	0x00000000
        /*0020*/ 	.short	0x0000
        /*0022*/ 	.short	0x0000
        /*0024*/ 	.byte	0x00, 0xf0, 0x21, 0x00


	//----- nvinfo : EIATTR_SPARSE_MMA_MASK
	.align		4
.L_184:
        /*0028*/ 	.byte	0x03, 0x50
        /*002a*/ 	.short	0x0000


	//----- nvinfo : EIATTR_MAXREG_COUNT
	.align		4
        /*002c*/ 	.byte	0x03, 0x1b
        /*002e*/ 	.short	0x00ff


	//----- nvinfo : EIATTR_MERCURY_ISA_VERSION
	.align		4
        /*0030*/ 	.byte	0x03, 0x5f
        /*0032*/ 	.short	0x0101


	//----- nvinfo : EIATTR_VRC_CTA_INIT_COUNT
	.align		4
        /*0034*/ 	.byte	0x02, 0x4a
	.zero		1
	.zero		1


	//----- nvinfo : EIATTR_EXIT_INSTR_OFFSETS
	.align		4
        /*0038*/ 	.byte	0x04, 0x1c
        /*003a*/ 	.short	(.L_186 - .L_185)


	//   ....[0]....
.L_185:
        /*003c*/ 	.word	0x00000060


	//----- nvinfo : EIATTR_MAX_THREADS
	.align		4
.L_186:
        /*0040*/ 	.byte	0x04, 0x05
        /*0042*/ 	.short	(.L_188 - .L_187)
.L_187:
        /*0044*/ 	.word	0x00000001
        /*0048*/ 	.word	0x00000001
        /*004c*/ 	.word	0x00000001


	//----- nvinfo : EIATTR_CBANK_PARAM_SIZE
	.align		4
.L_188:
        /*0050*/ 	.byte	0x03, 0x19
        /*0052*/ 	.short	0x0010


	//----- nvinfo : EIATTR_PARAM_CBANK
	.align		4
        /*0054*/ 	.byte	0x04, 0x0a
        /*0056*/ 	.short	(.L_190 - .L_189)
	.align		4
.L_189:
        /*0058*/ 	.word	index@(.nv.constant0._ZN6thrust24THRUST_300001_SM_1000_NS8cuda_cub4core6detail13_kernel_agentINS1_8__reduce10DrainAgentIlEEJN3cub18CUB_300001_SM_10009GridQueueIyEElEEEvDpT0_)
        /*005c*/ 	.short	0x0380
        /*005e*/ 	.short	0x0010


	//----- nvinfo : EIATTR_SW_WAR
	.align		4
.L_190:
        /*0060*/ 	.byte	0x04, 0x36
        /*0062*/ 	.short	(.L_192 - .L_191)
.L_191:
        /*0064*/ 	.word	0x00000008
.L_192:


//--------------------- .nv.info._ZN6thrust24THRUST_300001_SM_1000_NS8cuda_cub4core6detail13_kernel_agentINS1_8__reduce11ReduceAgentINS0_12zip_iteratorIN4cuda3std3__45tupleIJNS0_6detail15normal_iteratorINS0_10device_ptrIfEEEENS0_17counting_iteratorIlNS0_11use_defaultESI_SI_EEEEEEEPNSB_IJflEEESM_lNS1_9__extrema9arg_max_fIflNSA_4lessIfEEEEEEJSL_SN_lN3cub18CUB_300001_SM_100013GridEvenShareIlEENSV_9GridQueueIyEESS_EEEvDpT0_ --------------------------
	.section	.nv.info._ZN6thrust24THRUST_300001_SM_1000_NS8cuda_cub4core6detail13_kernel_agentINS1_8__reduce11ReduceAgentINS0_12zip_iteratorIN4cuda3std3__45tupleIJNS0_6detail15normal_iteratorINS0_10device_ptrIfEEEENS0_17counting_iteratorIlNS0_11use_defaultESI_SI_EEEEEEEPNSB_IJflEEESM_lNS1_9__extrema9arg_max_fIflNSA_4lessIfEEEEEEJSL_SN_lN3cub18CUB_300001_SM_100013GridEvenShareIlEENSV_9GridQueueIyEESS_EEEvDpT0_,"",@"SHT_CUDA_INFO"
	.sectionflags	@""
	.align	4


	//----- nvinfo : EIATTR_CUDA_API_VERSION
	.align		4
        /*0000*/ 	.byte	0x04, 0x37
        /*0002*/ 	.short	(.L_194 - .L_193)
.L_193:
        /*0004*/ 	.word	0x00000082


	//----- nvinfo : EIATTR_KPARAM_INFO
	.align		4
.L_194:
        /*0008*/ 	.byte	0x04, 0x17
        /*000a*/ 	.short	(.L_196 - .L_195)
.L_195:
        /*000c*/ 	.word	0x00000000
        /*0010*/ 	.short	0x0005
        /*0012*/ 	.short	0x0070
        /*0014*/ 	.byte	0x00, 0xf0, 0x05, 0x00


	//----- nvinfo : EIATTR_KPARAM_INFO
	.align		4
.L_196:
        /*0018*/ 	.byte	0x04, 0x17
        /*001a*/ 	.short	(.L_198 - .L_197)
.L_197:
        /*001c*/ 	.word	0x00000000
        /*0020*/ 	.short	0x0004
        /*0022*/ 	.short	0x0068
        /*0024*/ 	.byte	0x00, 0xf0, 0x21, 0x00


	//----- nvinfo : EIATTR_KPARAM_INFO
	.align		4
.L_198:
        /*0028*/ 	.byte	0x04, 0x17
        /*002a*/ 	.short	(.L_200 - .L_199)
.L_199:
        /*002c*/ 	.word	0x00000000
        /*0030*/ 	.short	0x0003
        /*0032*/ 	.short	0x0020
        /*0034*/ 	.byte	0x00, 0xf0, 0x21, 0x01


	//----- nvinfo : EIATTR_KPARAM_INFO
	.align		4
.L_200:
        /*0038*/ 	.byte	0x04, 0x17
        /*003a*/ 	.short	(.L_202 - .L_201)
.L_201:
        /*003c*/ 	.word	0x00000000
        /*0040*/ 	.short	0x0002
        /*0042*/ 	.short	0x0018
        /*0044*/ 	.byte	0x00, 0xf0, 0x21, 0x00


	//----- nvinfo : EIATTR_KPARAM_INFO
	.align		4
.L_202:
        /*0048*/ 	.byte	0x04, 0x17
        /*004a*/ 	.short	(.L_204 - .L_203)
.L_203:
        /*004c*/ 	.word	0x00000000
        /*0050*/ 	.short	0x0001
        /*0052*/ 	.short	0x0010
        /*0054*/ 	.byte	0x00, 0xf5, 0x21, 0x00


	//----- nvinfo : EIATTR_KPARAM_INFO
	.align		4
.L_204:
        /*0058*/ 	.byte	0x04, 0x17
        /*005a*/ 	.short	(.L_206 - .L_205)
.L_205:
        /*005c*/ 	.word	0x00000000
        /*0060*/ 	.short	0x0000
        /*0062*/ 	.short	0x0000
        /*0064*/ 	.byte	0x00, 0xf0, 0x41, 0x00


	//----- nvinfo : EIATTR_SPARSE_MMA_MASK
	.align		4
.L_206:
        /*0068*/ 	.byte	0x03, 0x50
        /*006a*/ 	.short	0x0000


	//----- nvinfo : EIATTR_MAXREG_COUNT
	.align		4
        /*006c*/ 	.byte	0x03, 0x1b
        /*006e*/ 	.short	0x00ff


	//----- nvinfo : EIATTR_NUM_BARRIERS
	.align		4
        /*0070*/ 	.byte	0x02, 0x4c
        /*0072*/ 	.byte	0x01
	.zero		1


	//----- nvinfo : EIATTR_MERCURY_ISA_VERSION
	.align		4
        /*0074*/ 	.byte	0x03, 0x5f
        /*0076*/ 	.short	0x0101


	//----- nvinfo : EIATTR_COOP_GROUP_MASK_REGIDS
	.align		4
        /*0078*/ 	.byte	0x04, 0x29
        /*007a*/ 	.short	(.L_208 - .L_207)


	//   ....[0]....
.L_207:
        /*007c*/ 	.word	0xffffffff


	//   ....[1]....
        /*0080*/ 	.word	0xffffffff


	//   ....[2]....
        /*0084*/ 	.word	0xffffffff


	//   ....[3]....
        /*0088*/ 	.word	0xffffffff


	//   ....[4]....
        /*008c*/ 	.word	0xffffffff


	//   ....[5]....
        /*0090*/ 	.word	0xffffffff


	//   ....[6]....
        /*0094*/ 	.word	0xffffffff


	//   ....[7]....
        /*0098*/ 	.word	0xffffffff


	//   ....[8]....
        /*009c*/ 	.word	0xffffffff


	//   ....[9]....
        /*00a0*/ 	.word	0xffffffff


	//   ....[10]....
        /*00a4*/ 	.word	0xffffffff


	//   ....[11]....
        /*00a8*/ 	.word	0xffffffff


	//   ....[12]....
        /*00ac*/ 	.word	0xffffffff


	//   ....[13]....
        /*00b0*/ 	.word	0xffffffff


	//   ....[14]....
        /*00b4*/ 	.word	0xffffffff


	//   ....[15]....
        /*00b8*/ 	.word	0xffffffff


	//   ....[16]....
        /*00bc*/ 	.word	0xffffffff


	//   ....[17]....
        /*00c0*/ 	.word	0xffffffff


	//   ....[18]....
        /*00c4*/ 	.word	0xffffffff


	//   ....[19]....
        /*00c8*/ 	.word	0xffffffff


	//   ....[20]....
        /*00cc*/ 	.word	0xffffffff


	//   ....[21]....
        /*00d0*/ 	.word	0xffffffff


	//   ....[22]....
        /*00d4*/ 	.word	0xffffffff


	//   ....[23]....
        /*00d8*/ 	.word	0xffffffff


	//   ....[24]....
        /*00dc*/ 	.word	0xffffffff


	//   ....[25]....
        /*00e0*/ 	.word	0xffffffff


	//   ....[26]....
        /*00e4*/ 	.word	0xffffffff


	//   ....[27]....
        /*00e8*/ 	.word	0xffffffff


	//   ....[28]....
        /*00ec*/ 	.word	0xffffffff


	//   ....[29]....
        /*00f0*/ 	.word	0xffffffff


	//   ....[30]....
        /*00f4*/ 	.word	0xffffffff


	//   ....[31]....
        /*00f8*/ 	.word	0xffffffff


	//   ....[32]....
        /*00fc*/ 	.word	0xffffffff


	//   ....[33]....
        /*0100*/ 	.word	0xffffffff


	//   ....[34]....
        /*0104*/ 	.word	0xffffffff


	//   ....[35]....
        /*0108*/ 	.word	0xffffffff


	//   ....[36]....
        /*010c*/ 	.word	0xffffffff


	//   ....[37]....
        /*0110*/ 	.word	0xffffffff


	//   ....[38]....
        /*0114*/ 	.word	0xffffffff


	//   ....[39]....
        /*0118*/ 	.word	0xffffffff


	//   ....[40]....
        /*011c*/ 	.word	0xffffffff


	//   ....[41]....
        /*0120*/ 	.word	0xffffffff


	//   ....[42]....
        /*0124*/ 	.word	0xffffffff


	//   ....[43]....
        /*0128*/ 	.word	0xffffffff


	//   ....[44]....
        /*012c*/ 	.word	0xffffffff


	//----- nvinfo : EIATTR_COOP_GROUP_INSTR_OFFSETS
	.align		4
.L_208:
        /*0130*/ 	.byte	0x04, 0x28
        /*0132*/ 	.short	(.L_210 - .L_209)


	//   ....[0]....
.L_209:
        /*0134*/ 	.word	0x00000c20


	//   ....[1]....
        /*0138*/ 	.word	0x00000c50


	//   ....[2]....
        /*013c*/ 	.word	0x00000c60


	//   ....[3]....
        /*0140*/ 	.word	0x00000dc0


	//   ....[4]....
        /*0144*/ 	.word	0x00000e00


	//   ....[5]....
        /*0148*/ 	.word	0x00000e40


	//   ....[6]....
        /*014c*/ 	.word	0x00000f80


	//   ....[7]....
        /*0150*/ 	.word	0x00000fb0


	//   ....[8]....
        /*0154*/ 	.word	0x00000fe0


	//   ....[9]....
        /*0158*/ 	.word	0x00001110


	//   ....[10]....
        /*015c*/ 	.word	0x00001140


	//   ....[11]....
        /*0160*/ 	.word	0x00001170


	//   ....[12]....
        /*0164*/ 	.word	0x000012a0


	//   ....[13]....
        /*0168*/ 	.word	0x000012d0


	//   ....[14]....
        /*016c*/ 	.word	0x00001300


	//   ....[15]....
        /*0170*/ 	.word	0x00001eb0


	//   ....[16]....
        /*0174*/ 	.word	0x00001ec0


	//   ....[17]....
        /*0178*/ 	.word	0x00001f40


	//   ....[18]....
        /*017c*/ 	.word	0x000020c0


	//   ....[19]....
        /*0180*/ 	.word	0x000020f0


	//   ....[20]....
        /*0184*/ 	.word	0x00002120


	//   ....[21]....
        /*0188*/ 	.word	0x00002250


	//   ....[22]....
        /*018c*/ 	.word	0x00002280


	//   ....[23]....
        /*0190*/ 	.word	0x000022b0


	//   ....[24]....
        /*0194*/ 	.word	0x000023e0


	//   ....[25]....
        /*0198*/ 	.word	0x00002410


	//   ....[26]....
        /*019c*/ 	.word	0x00002440


	//   ....[27]....
        /*01a0*/ 	.word	0x00002570


	//   ....[28]....
        /*01a4*/ 	.word	0x000025a0


	//   ....[29]....
        /*01a8*/ 	.word	0x000025d0


	//   ....[30]....
        /*01ac*/ 	.word	0x000048a0


	//   ....[31]....
        /*01b0*/ 	.word	0x000048c0


	//   ....[32]....
        /*01b4*/ 	.word	0x000048d0


	//   ....[33]....
        /*01b8*/ 	.word	0x00004a70


	//   ....[34]....
        /*01bc*/ 	.word	0x00004aa0


	//   ....[35]....
        /*01c0*/ 	.word	0x00004ad0


	//   ....[36]....
        /*01c4*/ 	.word	0x00004c00


	//   ....[37]....
        /*01c8*/ 	.word	0x00004c30


	//   ....[38]....
        /*01cc*/ 	.word	0x00004c60


	//   ....[39]....
        /*01d0*/ 	.word	0x00004d90


	//   ....[40]....
        /*01d4*/ 	.word	0x00004dc0


	//   ....[41]....
        /*01d8*/ 	.word	0x00004df0


	//   ....[42]....
        /*01dc*/ 	.word	0x00004f20


	//   ....[43]....
        /*01e0*/ 	.word	0x00004f50


	//   ....[44]....
        /*01e4*/ 	.word	0x00004f80


	//----- nvinfo : EIATTR_VRC_CTA_INIT_COUNT
	.align		4
.L_210:
        /*01e8*/ 	.byte	0x02, 0x4a
	.zero		1
	.zero		1


	//----- nvinfo : EIATTR_EXIT_INSTR_OFFSETS
	.align		4
        /*01ec*/ 	.byte	0x04, 0x1c
        /*01ee*/ 	.short	(.L_212 - .L_211)


	//   ....[0]....
.L_211:
        /*01f0*/ 	.word	0x00005a90


	//   ....[1]....
        /*01f4*/ 	.word	0x00005b00


	//----- nvinfo : EIATTR_MAX_THREADS
	.align		4
.L_212:
        /*01f8*/ 	.byte	0x04, 0x05
        /*01fa*/ 	.short	(.L_214 - .L_213)
.L_213:
        /*01fc*/ 	.word	0x00000100
        /*0200*/ 	.word	0x00000001
        /*0204*/ 	.word	0x00000001


	//----- nvinfo : EIATTR_CRS_STACK_SIZE
	.align		4
.L_214:
        /*0208*/ 	.byte	0x04, 0x1e
        /*020a*/ 	.short	(.L_216 - .L_215)
.L_215:
        /*020c*/ 	.word	0x00000000


	//----- nvinfo : EIATTR_CBANK_PARAM_SIZE
	.align		4
.L_216:
        /*0210*/ 	.byte	0x03, 0x19
        /*0212*/ 	.short	0x0071


	//----- nvinfo : EIATTR_PARAM_CBANK
	.align		4
        /*0214*/ 	.byte	0x04, 0x0a
        /*0216*/ 	.short	(.L_218 - .L_217)
	.align		4
.L_217:
        /*0218*/ 	.word	index@(.nv.constant0._ZN6thrust24THRUST_300001_SM_1000_NS8cuda_cub4core6detail13_kernel_agentINS1_8__reduce11ReduceAgentINS0_12zip_iteratorIN4cuda3std3__45tupleIJNS0_6detail15normal_iteratorINS0_10device_ptrIfEEEENS0_17counting_iteratorIlNS0_11use_defaultESI_SI_EEEEEEEPNSB_IJflEEESM_lNS1_9__extrema9arg_max_fIflNSA_4lessIfEEEEEEJSL_SN_lN3cub18CUB_300001_SM_100013GridEvenShareIlEENSV_9GridQueueIyEESS_EEEvDpT0_)
        /*021c*/ 	.short	0x0380
        /*021e*/ 	.short	0x0071


	//----- nvinfo : EIATTR_SW_WAR
	.align		4
.L_218:
        /*0220*/ 	.byte	0x04, 0x36
        /*0222*/ 	.short	(.L_220 - .L_219)
.L_219:
        /*0224*/ 	.word	0x00000008
.L_220:


//--------------------- .nv.info._ZN6thrust24THRUST_300001_SM_1000_NS8cuda_cub4core6detail13_kernel_agentINS1_8__reduce11ReduceAgentINS0_12zip_iteratorIN4cuda3std3__45tupleIJNS0_6detail15normal_iteratorINS0_10device_ptrIfEEEENS0_17counting_iteratorIlNS0_11use_defaultESI_SI_EEEEEEEPNSB_IJflEEESM_lNS1_9__extrema9arg_max_fIflNSA_4lessIfEEEEEEJSL_SN_lSS_EEEvDpT0_ --------------------------
	.section	.nv.info._ZN6thrust24THRUST_300001_SM_1000_NS8cuda_cub4core6detail13_kernel_agentINS1_8__reduce11ReduceAgentINS0_12zip_iteratorIN4cuda3std3__45tupleIJNS0_6detail15normal_iteratorINS0_10device_ptrIfEEEENS0_17counting_iteratorIlNS0_11use_defaultESI_SI_EEEEEEEPNSB_IJflEEESM_lNS1_9__extrema9arg_max_fIflNSA_4lessIfEEEEEEJSL_SN_lSS_EEEvDpT0_,"",@"SHT_CUDA_INFO"
	.sectionflags	@""
	.align	4


	//----- nvinfo : EIATTR_CUDA_API_VERSION
	.align		4
        /*0000*/ 	.byte	0x04, 0x37
        /*0002*/ 	.short	(.L_222 - .L_221)
.L_221:
        /*0004*/ 	.word	0x00000082


	//----- nvinfo : EIATTR_KPARAM_INFO
	.align		4
.L_222:
        /*0008*/ 	.byte	0x04, 0x17
        /*000a*/ 	.short	(.L_224 - .L_223)
.L_223:
        /*000c*/ 	.word	0x00000000
        /*0010*/ 	.short	0x0003
        /*0012*/ 	.short	0x0020
        /*0014*/ 	.byte	0x00, 0xf0, 0x05, 0x00


	//----- nvinfo : EIATTR_KPARAM_INFO
	.align		4
.L_224:
        /*0018*/ 	.byte	0x04, 0x17
        /*001a*/ 	.short	(.L_226 - .L_225)
.L_225:
        /*001c*/ 	.word	0x00000000
        /*0020*/ 	.short	0x0002
        /*0022*/ 	.short	0x0018
        /*0024*/ 	.byte	0x00, 0xf0, 0x21, 0x00


	//----- nvinfo : EIATTR_KPARAM_INFO
	.align		4
.L_226:
        /*0028*/ 	.byte	0x04, 0x17
        /*002a*/ 	.short	(.L_228 - .L_227)
.L_227:
        /*002c*/ 	.word	0x00000000
        /*0030*/ 	.short	0x0001
        /*0032*/ 	.short	0x0010
        /*0034*/ 	.byte	0x00, 0xf5, 0x21, 0x00


	//----- nvinfo : EIATTR_KPARAM_INFO
	.align		4
.L_228:
        /*0038*/ 	.byte	0x04, 0x17
        /*003a*/ 	.short	(.L_230 - .L_229)
.L_229:
        /*003c*/ 	.word	0x00000000
        /*0040*/ 	.short	0x0000
        /*0042*/ 	.short	0x0000
        /*0044*/ 	.byte	0x00, 0xf0, 0x41, 0x00


	//----- nvinfo : EIATTR_SPARSE_MMA_MASK
	.align		4
.L_230:
        /*0048*/ 	.byte	0x03, 0x50
        /*004a*/ 	.short	0x0000


	//----- nvinfo : EIATTR_MAXREG_COUNT
	.align		4
        /*004c*/ 	.byte	0x03, 0x1b
        /*004e*/ 	.short	0x00ff


	//----- nvinfo : EIATTR_NUM_BARRIERS
	.align		4
        /*0050*/ 	.byte	0x02, 0x4c
        /*0052*/ 	.byte	0x01
	.zero		1


	//----- nvinfo : EIATTR_MERCURY_ISA_VERSION
	.align		4
        /*0054*/ 	.byte	0x03, 0x5f
        /*0056*/ 	.short	0x0101


	//----- nvinfo : EIATTR_COOP_GROUP_MASK_REGIDS
	.align		4
        /*0058*/ 	.byte	0x04, 0x29
        /*005a*/ 	.short	(.L_232 - .L_231)


	//   ....[0]....
.L_231:
        /*005c*/ 	.word	0xffffffff


	//   ....[1]....
        /*0060*/ 	.word	0xffffffff


	//   ....[2]....
        /*0064*/ 	.word	0xffffffff


	//   ....[3]....
        /*0068*/ 	.word	0xffffffff


	//   ....[4]....
        /*006c*/ 	.word	0xffffffff


	//   ....[5]....
        /*0070*/ 	.word	0xffffffff


	//   ....[6]....
        /*0074*/ 	.word	0xffffffff


	//   ....[7]....
        /*0078*/ 	.word	0xffffffff


	//   ....[8]....
        /*007c*/ 	.word	0xffffffff


	//   ....[9]....
        /*0080*/ 	.word	0xffffffff


	//   ....[10]....
        /*0084*/ 	.word	0xffffffff


	//   ....[11]....
        /*0088*/ 	.word	0xffffffff


	//   ....[12]....
        /*008c*/ 	.word	0xffffffff


	//   ....[13]....
        /*0090*/ 	.word	0xffffffff


	//   ....[14]....
        /*0094*/ 	.word	0xffffffff


	//   ....[15]....
        /*0098*/ 	.word	0xffffffff


	//   ....[16]....
        /*009c*/ 	.word	0xffffffff


	//   ....[17]....
        /*00a0*/ 	.word	0xffffffff


	//   ....[18]....
        /*00a4*/ 	.word	0xffffffff


	//   ....[19]....
        /*00a8*/ 	.word	0xffffffff


	//   ....[20]....
        /*00ac*/ 	.word	0xffffffff


	//   ....[21]....
        /*00b0*/ 	.word	0xffffffff


	//   ....[22]....
        /*00b4*/ 	.word	0xffffffff


	//   ....[23]....
        /*00b8*/ 	.word	0xffffffff


	//   ....[24]....
        /*00bc*/ 	.word	0xffffffff


	//   ....[25]....
        /*00c0*/ 	.word	0xffffffff


	//   ....[26]....
        /*00c4*/ 	.word	0xffffffff


	//   ....[27]....
        /*00c8*/ 	.word	0xffffffff


	//   ....[28]....
        /*00cc*/ 	.word	0xffffffff


	//   ....[29]....
        /*00d0*/ 	.word	0xffffffff


	//   ....[30]....
        /*00d4*/ 	.word	0xffffffff


	//   ....[31]....
        /*00d8*/ 	.word	0xffffffff


	//   ....[32]....
        /*00dc*/ 	.word	0xffffffff


	//   ....[33]....
        /*00e0*/ 	.word	0xffffffff


	//   ....[34]....
        /*00e4*/ 	.word	0xffffffff


	//   ....[35]....
        /*00e8*/ 	.word	0xffffffff


	//   ....[36]....
        /*00ec*/ 	.word	0xffffffff


	//   ....[37]....
        /*00f0*/ 	.word	0xffffffff


	//   ....[38]....
        /*00f4*/ 	.word	0xffffffff


	//   ....[39]....
        /*00f8*/ 	.word	0xffffffff


	//   ....[40]....
        /*00fc*/ 	.word	0xffffffff


	//   ....[41]....
        /*0100*/ 	.word	0xffffffff


	//   ....[42]....
        /*0104*/ 	.word	0xffffffff


	//   ....[43]....
        /*0108*/ 	.word	0xffffffff


	//   ....[44]....
        /*010c*/ 	.word	0xffffffff


	//----- nvinfo : EIATTR_COOP_GROUP_INSTR_OFFSETS
	.align		4
.L_232:
        /*0110*/ 	.byte	0x04, 0x28
        /*0112*/ 	.short	(.L_234 - .L_233)


	//   ....[0]....
.L_233:
        /*0114*/ 	.word	0x00000b20


	//   ....[1]....
        /*0118*/ 	.word	0x00000b50


	//   ....[2]....
        /*011c*/ 	.word	0x00000b60


	//   ....[3]....
        /*0120*/ 	.word	0x00000cd0


	//   ....[4]....
        /*0124*/ 	.word	0x00000d10


	//   ....[5]....
        /*0128*/ 	.word	0x00000d40


	//   ....[6]....
        /*012c*/ 	.word	0x00000e80


	//   ....[7]....
        /*0130*/ 	.word	0x00000eb0


	//   ....[8]....
        /*0134*/ 	.word	0x00000ee0


	//   ....[9]....
        /*0138*/ 	.word	0x00001010


	//   ....[10]....
        /*013c*/ 	.word	0x00001040


	//   ....[11]....
        /*0140*/ 	.word	0x00001070


	//   ....[12]....
        /*0144*/ 	.word	0x000011a0


	//   ....[13]....
        /*0148*/ 	.word	0x000011d0


	//   ....[14]....
        /*014c*/ 	.word	0x00001200


	//   ....[15]....
        /*0150*/ 	.word	0x00001dc0


	//   ....[16]....
        /*0154*/ 	.word	0x00001dd0


	//   ....[17]....
        /*0158*/ 	.word	0x00001e50


	//   ....[18]....
        /*015c*/ 	.word	0x00001fc0


	//   ....[19]....
        /*0160*/ 	.word	0x00001ff0


	//   ....[20]....
        /*0164*/ 	.word	0x00002020


	//   ....[21]....
        /*0168*/ 	.word	0x00002150


	//   ....[22]....
        /*016c*/ 	.word	0x00002180


	//   ....[23]....
        /*0170*/ 	.word	0x000021b0


	//   ....[24]....
        /*0174*/ 	.word	0x000022e0


	//   ....[25]....
        /*0178*/ 	.word	0x00002310


	//   ....[26]....
        /*017c*/ 	.word	0x00002340


	//   ....[27]....
        /*0180*/ 	.word	0x00002470


	//   ....[28]....
        /*0184*/ 	.word	0x000024a0


	//   ....[29]....
        /*0188*/ 	.word	0x000024d0


	//   ....[30]....
        /*018c*/ 	.word	0x00004400


	//   ....[31]....
        /*0190*/ 	.word	0x00004420


	//   ....[32]....
        /*0194*/ 	.word	0x00004430


	//   ....[33]....
        /*0198*/ 	.word	0x000045d0


	//   ....[34]....
        /*019c*/ 	.word	0x00004600


	//   ....[35]....
        /*01a0*/ 	.word	0x00004630


	//   ....[36]....
        /*01a4*/ 	.word	0x00004760


	//   ....[37]....
        /*01a8*/ 	.word	0x00004790


	//   ....[38]....
        /*01ac*/ 	.word	0x000047c0


	//   ....[39]....
        /*01b0*/ 	.word	0x000048f0


	//   ....[40]....
        /*01b4*/ 	.word	0x00004920


	//   ....[41]....
        /*01b8*/ 	.word	0x00004950


	//   ....[42]....
        /*01bc*/ 	.word	0x00004a80


	//   ....[43]....
        /*01c0*/ 	.word	0x00004ab0


	//   ....[44]....
        /*01c4*/ 	.word	0x00004ae0


	//----- nvinfo : EIATTR_VRC_CTA_INIT_COUNT
	.align		4
.L_234:
        /*01c8*/ 	.byte	0x02, 0x4a
	.zero		1
	.zero		1


	//----- nvinfo : EIATTR_EXIT_INSTR_OFFSETS
	.align		4
        /*01cc*/ 	.byte	0x04, 0x1c
        /*01ce*/ 	.short	(.L_236 - .L_235)


	//   ....[0]....
.L_235:
        /*01d0*/ 	.word	0x00000040


	//   ....[1]....
        /*01d4*/ 	.word	0x000055f0


	//   ....[2]....
        /*01d8*/ 	.word	0x00005660


	//----- nvinfo : EIATTR_MAX_THREADS
	.align		4
.L_236:
        /*01dc*/ 	.byte	0x04, 0x05
        /*01de*/ 	.short	(.L_238 - .L_237)
.L_237:
        /*01e0*/ 	.word	0x00000100
        /*01e4*/ 	.word	0x00000001
        /*01e8*/ 	.word	0x00000001


	//----- nvinfo : EIATTR_CRS_STACK_SIZE
	.align		4
.L_238:
        /*01ec*/ 	.byte	0x04, 0x1e
        /*01ee*/ 	.short	(.L_240 - .L_239)
.L_239:
        /*01f0*/ 	.word	0x00000000


	//----- nvinfo : EIATTR_CBANK_PARAM_SIZE
	.align		4
.L_240:
        /*01f4*/ 	.byte	0x03, 0x19
        /*01f6*/ 	.short	0x0021


	//----- nvinfo : EIATTR_PARAM_CBANK
	.align		4
        /*01f8*/ 	.byte	0x04, 0x0a
        /*01fa*/ 	.short	(.L_242 - .L_241)
	.align		4
.L_241:
        /*01fc*/ 	.word	index@(.nv.constant0._ZN6thrust24THRUST_300001_SM_1000_NS8cuda_cub4core6detail13_kernel_agentINS1_8__reduce11ReduceAgentINS0_12zip_iteratorIN4cuda3std3__45tupleIJNS0_6detail15normal_iteratorINS0_10device_ptrIfEEEENS0_17counting_iteratorIlNS0_11use_defaultESI_SI_EEEEEEEPNSB_IJflEEESM_lNS1_9__extrema9arg_max_fIflNSA_4lessIfEEEEEEJSL_SN_lSS_EEEvDpT0_)
        /*0200*/ 	.short	0x0380
        /*0202*/ 	.short	0x0021


	//----- nvinfo : EIATTR_SW_WAR
	.align		4
.L_242:
        /*0204*/ 	.byte	0x04, 0x36
        /*0206*/ 	.short	(.L_244 - .L_243)
.L_243:
        /*0208*/ 	.word	0x00000008
.L_244:


//--------------------- .nv.info._ZN6thrust24THRUST_300001_SM_1000_NS8cuda_cub4core6detail13_kernel_agentINS1_8__reduce11ReduceAgentIPN4cuda3std3__45tupleIJflEEESC_SB_iNS1_9__extrema9arg_max_fIflNS9_4lessIfEEEEEEJSC_SC_iSH_EEEvDpT0_ --------------------------
	.section	.nv.info._ZN6thrust24THRUST_300001_SM_1000_NS8cuda_cub4core6detail13_kernel_agentINS1_8__reduce11ReduceAgentIPN4cuda3std3__45tupleIJflEEESC_SB_iNS1_9__extrema9arg_max_fIflNS9_4lessIfEEEEEEJSC_SC_iSH_EEEvDpT0_,"",@"SHT_CUDA_INFO"
	.sectionflags	@""
	.align	4


	//----- nvinfo : EIATTR_CUDA_API_VERSION
	.align		4
        /*0000*/ 	.byte	0x04, 0x37
        /*0002*/ 	.short	(.L_246 - .L_245)
.L_245:
        /*0004*/ 	.word	0x00000082


	//----- nvinfo : EIATTR_KPARAM_INFO
	.align		4
.L_246:
        /*0008*/ 	.byte	0x04, 0x17
        /*000a*/ 	.short	(.L_248 - .L_247)
.L_247:
        /*000c*/ 	.word	0x00000000
        /*0010*/ 	.short	0x0003
        /*0012*/ 	.short	0x0014
        /*0014*/ 	.byte	0x00, 0xf0, 0x05, 0x00


	//----- nvinfo : EIATTR_KPARAM_INFO
	.align		4
.L_248:
        /*0018*/ 	.byte	0x04, 0x17
        /*001a*/ 	.short	(.L_250 - .L_249)
.L_249:
        /*001c*/ 	.word	0x00000000
        /*0020*/ 	.short	0x0002
        /*0022*/ 	.short	0x0010
        /*0024*/ 	.byte	0x00, 0xf0, 0x11, 0x00


	//----- nvinfo : EIATTR_KPARAM_INFO
	.align		4
.L_250:
        /*0028*/ 	.byte	0x04, 0x17
        /*002a*/ 	.short	(.L_252 - .L_251)
.L_251:
        /*002c*/ 	.word	0x00000000
        /*0030*/ 	.short	0x0001
        /*0032*/ 	.short	0x0008
        /*0034*/ 	.byte	0x00, 0xf5, 0x21, 0x00


	//----- nvinfo : EIATTR_KPARAM_INFO
	.align		4
.L_252:
        /*0038*/ 	.byte	0x04, 0x17
        /*003a*/ 	.short	(.L_254 - .L_253)
.L_253:
        /*003c*/ 	.word	0x00000000
        /*0040*/ 	.short	0x0000
        /*0042*/ 	.short	0x0000
        /*0044*/ 	.byte	0x00, 0xf5, 0x21, 0x00


	//----- nvinfo : EIATTR_SPARSE_MMA_MASK
	.align		4
.L_254:
        /*0048*/ 	.byte	0x03, 0x50
        /*004a*/ 	.short	0x0000


	//----- nvinfo : EIATTR_MAXREG_COUNT
	.align		4
        /*004c*/ 	.byte	0x03, 0x1b
        /*004e*/ 	.short	0x00ff


	//----- nvinfo : EIATTR_NUM_BARRIERS
	.align		4
        /*0050*/ 	.byte	0x02, 0x4c
        /*0052*/ 	.byte	0x01
	.zero		1


	//----- nvinfo : EIATTR_MERCURY_ISA_VERSION
	.align		4
        /*0054*/ 	.byte	0x03, 0x5f
        /*0056*/ 	.short	0x0101


	//----- nvinfo : EIATTR_COOP_GROUP_MASK_REGIDS
	.align		4
        /*0058*/ 	.byte	0x04, 0x29
        /*005a*/ 	.short	(.L_256 - .L_255)


	//   ....[0]....
.L_255:
        /*005c*/ 	.word	0xffffffff


	//   ....[1]....
        /*0060*/ 	.word	0xffffffff


	//   ....[2]....
        /*0064*/ 	.word	0xffffffff


	//   ....[3]....
        /*0068*/ 	.word	0xffffffff


	//   ....[4]....
        /*006c*/ 	.word	0xffffffff


	//   ....[5]....
        /*0070*/ 	.word	0xffffffff


	//   ....[6]....
        /*0074*/ 	.word	0xffffffff


	//   ....[7]....
        /*0078*/ 	.word	0xffffffff


	//   ....[8]....
        /*007c*/ 	.word	0xffffffff


	//   ....[9]....
        /*0080*/ 	.word	0xffffffff


	//   ....[10]....
        /*0084*/ 	.word	0xffffffff


	//   ....[11]....
        /*0088*/ 	.word	0xffffffff


	//   ....[12]....
        /*008c*/ 	.word	0xffffffff


	//   ....[13]....
        /*0090*/ 	.word	0xffffffff


	//   ....[14]....
        /*0094*/ 	.word	0xffffffff


	//   ....[15]....
        /*0098*/ 	.word	0xffffffff


	//   ....[16]....
        /*009c*/ 	.word	0xffffffff


	//   ....[17]....
        /*00a0*/ 	.word	0xffffffff


	//   ....[18]....
        /*00a4*/ 	.word	0xffffffff


	//   ....[19]....
        /*00a8*/ 	.word	0xffffffff


	//   ....[20]....
        /*00ac*/ 	.word	0xffffffff


	//   ....[21]....
        /*00b0*/ 	.word	0xffffffff


	//   ....[22]....
        /*00b4*/ 	.word	0xffffffff


	//   ....[23]....
        /*00b8*/ 	.word	0xffffffff


	//   ....[24]....
        /*00bc*/ 	.word	0xffffffff


	//   ....[25]....
        /*00c0*/ 	.word	0xffffffff


	//   ....[26]....
        /*00c4*/ 	.word	0xffffffff


	//   ....[27]....
        /*00c8*/ 	.word	0xffffffff


	//   ....[28]....
        /*00cc*/ 	.word	0xffffffff


	//   ....[29]....
        /*00d0*/ 	.word	0xffffffff


	//   ....[30]....
        /*00d4*/ 	.word	0xffffffff


	//   ....[31]....
        /*00d8*/ 	.word	0xffffffff


	//   ....[32]....
        /*00dc*/ 	.word	0xffffffff


	//   ....[33]....
        /*00e0*/ 	.word	0xffffffff


	//   ....[34]....
        /*00e4*/ 	.word	0xffffffff


	//   ....[35]....
        /*00e8*/ 	.word	0xffffffff


	//   ....[36]....
        /*00ec*/ 	.word	0xffffffff


	//   ....[37]....
        /*00f0*/ 	.word	0xffffffff


	//   ....[38]....
        /*00f4*/ 	.word	0xffffffff


	//   ....[39]....
        /*00f8*/ 	.word	0xffffffff


	//   ....[40]....
        /*00fc*/ 	.word	0xffffffff


	//   ....[41]....
        /*0100*/ 	.word	0xffffffff


	//   ....[42]....
        /*0104*/ 	.word	0xffffffff


	//   ....[43]....
        /*0108*/ 	.word	0xffffffff


	//   ....[44]....
        /*010c*/ 	.word	0xffffffff


	//----- nvinfo : EIATTR_COOP_GROUP_INSTR_OFFSETS
	.align		4
.L_256:
        /*0110*/ 	.byte	0x04, 0x28
        /*0112*/ 	.short	(.L_258 - .L_257)


	//   ....[0]....
.L_257:
        /*0114*/ 	.word	0x00000a60


	//   ....[1]....
        /*0118*/ 	.word	0x00000a90


	//   ....[2]....
        /*011c*/ 	.word	0x00000aa0


	//   ....[3]....
        /*0120*/ 	.word	0x00000c00


	//   ....[4]....
        /*0124*/ 	.word	0x00000c40


	//   ....[5]....
        /*0128*/ 	.word	0x00000c80


	//   ....[6]....
        /*012c*/ 	.word	0x00000dc0


	//   ....[7]....
        /*0130*/ 	.word	0x00000df0


	//   ....[8]....
        /*0134*/ 	.word	0x00000e20


	//   ....[9]....
        /*0138*/ 	.word	0x00000f50


	//   ....[10]....
        /*013c*/ 	.word	0x00000f80


	//   ....[11]....
        /*0140*/ 	.word	0x00000fb0


	//   ....[12]....
        /*0144*/ 	.word	0x000010e0


	//   ....[13]....
        /*0148*/ 	.word	0x00001110


	//   ....[14]....
        /*014c*/ 	.word	0x00001140


	//   ....[15]....
        /*0150*/ 	.word	0x00001d00


	//   ....[16]....
        /*0154*/ 	.word	0x00001d10


	//   ....[17]....
        /*0158*/ 	.word	0x00001d20


	//   ....[18]....
        /*015c*/ 	.word	0x00001ef0


	//   ....[19]....
        /*0160*/ 	.word	0x00001f30


	//   ....[20]....
        /*0164*/ 	.word	0x00001f60


	//   ....[21]....
        /*0168*/ 	.word	0x00002090


	//   ....[22]....
        /*016c*/ 	.word	0x000020c0


	//   ....[23]....
        /*0170*/ 	.word	0x000020f0


	//   ....[24]....
        /*0174*/ 	.word	0x00002220


	//   ....[25]....
        /*0178*/ 	.word	0x00002250


	//   ....[26]....
        /*017c*/ 	.word	0x00002280


	//   ....[27]....
        /*0180*/ 	.word	0x000023b0


	//   ....[28]....
        /*0184*/ 	.word	0x000023e0


	//   ....[29]....
        /*0188*/ 	.word	0x00002410


	//   ....[30]....
        /*018c*/ 	.word	0x000042a0


	//   ....[31]....
        /*0190*/ 	.word	0x000042c0


	//   ....[32]....
        /*0194*/ 	.word	0x000042d0


	//   ....[33]....
        /*0198*/ 	.word	0x00004470


	//   ....[34]....
        /*019c*/ 	.word	0x000044a0


	//   ....[35]....
        /*01a0*/ 	.word	0x000044d0


	//   ....[36]....
        /*01a4*/ 	.word	0x00004600


	//   ....[37]....
        /*01a8*/ 	.word	0x00004630


	//   ....[38]....
        /*01ac*/ 	.word	0x00004660


	//   ....[39]....
        /*01b0*/ 	.word	0x00004790


	//   ....[40]....
        /*01b4*/ 	.word	0x000047c0


	//   ....[41]....
        /*01b8*/ 	.word	0x000047f0


	//   ....[42]....
        /*01bc*/ 	.word	0x00004920


	//   ....[43]....
        /*01c0*/ 	.word	0x00004950


	//   ....[44]....
        /*01c4*/ 	.word	0x00004980


	//----- nvinfo : EIATTR_VRC_CTA_INIT_COUNT
	.align		4
.L_258:
        /*01c8*/ 	.byte	0x02, 0x4a
	.zero		1
	.zero		1


	//----- nvinfo : EIATTR_EXIT_INSTR_OFFSETS
	.align		4
        /*01cc*/ 	.byte	0x04, 0x1c
        /*01ce*/ 	.short	(.L_260 - .L_259)


	//   ....[0]....
.L_259:
        /*01d0*/ 	.word	0x00000030


	//   ....[1]....
        /*01d4*/ 	.word	0x00005490


	//   ....[2]....
        /*01d8*/ 	.word	0x00005500


	//----- nvinfo : EIATTR_MAX_THREADS
	.align		4
.L_260:
        /*01dc*/ 	.byte	0x04, 0x05
        /*01de*/ 	.short	(.L_262 - .L_261)
.L_261:
        /*01e0*/ 	.word	0x00000100
        /*01e4*/ 	.word	0x00000001
        /*01e8*/ 	.word	0x00000001


	//----- nvinfo : EIATTR_CRS_STACK_SIZE
	.align		4
.L_262:
        /*01ec*/ 	.byte	0x04, 0x1e
        /*01ee*/ 	.short	(.L_264 - .L_263)
.L_263:
        /*01f0*/ 	.word	0x00000000


	//----- nvinfo : EIATTR_CBANK_PARAM_SIZE
	.align		4
.L_264:
        /*01f4*/ 	.byte	0x03, 0x19
        /*01f6*/ 	.short	0x0015


	//----- nvinfo : EIATTR_PARAM_CBANK
	.align		4
        /*01f8*/ 	.byte	0x04, 0x0a
        /*01fa*/ 	.short	(.L_266 - .L_265)
	.align		4
.L_265:
        /*01fc*/ 	.word	index@(.nv.constant0._ZN6thrust24THRUST_300001_SM_1000_NS8cuda_cub4core6detail13_kernel_agentINS1_8__reduce11ReduceAgentIPN4cuda3std3__45tupleIJflEEESC_SB_iNS1_9__extrema9arg_max_fIflNS9_4lessIfEEEEEEJSC_SC_iSH_EEEvDpT0_)
        /*0200*/ 	.short	0x0380
        /*0202*/ 	.short	0x0015


	//----- nvinfo : EIATTR_SW_WAR
	.align		4
.L_266:
        /*0204*/ 	.byte	0x04, 0x36
        /*0206*/ 	.short	(.L_268 - .L_267)
.L_267:
        /*0208*/ 	.word	0x00000008
.L_268:


//--------------------- .nv.info._ZN6thrust24THRUST_300001_SM_1000_NS8cuda_cub4core6detail13_kernel_agentINS1_8__reduce10DrainAgentIiEEJN3cub18CUB_300001_SM_10009GridQueueIjEEiEEEvDpT0_ --------------------------
	.section	.nv.info._ZN6thrust24THRUST_300001_SM_1000_NS8cuda_cub4core6detail13_kernel_agentINS1_8__reduce10DrainAgentIiEEJN3cub18CUB_300001_SM_10009GridQueueIjEEiEEEvDpT0_,"",@"SHT_CUDA_INFO"
	.sectionflags	@""
	.align	4


	//----- nvinfo : EIATTR_CUDA_API_VERSION
	.align		4
        /*0000*/ 	.byte	0x04, 0x37
        /*0002*/ 	.short	(.L_270 - .L_269)
.L_269:
        /*0004*/ 	.word	0x00000082


	//----- nvinfo : EIATTR_KPARAM_INFO
	.align		4
.L_270:
        /*0008*/ 	.byte	0x04, 0x17
        /*000a*/ 	.short	(.L_272 - .L_271)
.L_271:
        /*000c*/ 	.word	0x00000000
        /*0010*/ 	.short	0x0001
        /*0012*/ 	.short	0x0008
        /*0014*/ 	.byte	0x00, 0xf0, 0x11, 0x00


	//----- nvinfo : EIATTR_KPARAM_INFO
	.align		4
.L_272:
        /*0018*/ 	.byte	0x04, 0x17
        /*001a*/ 	.short	(.L_274 - .L_273)
.L_273:
        /*001c*/ 	.word	0x00000000
        /*0020*/ 	.short	0x0000
        /*0022*/ 	.short	0x0000
        /*0024*/ 	.byte	0x00, 0xf0, 0x21, 0x00


	//----- nvinfo : EIATTR_SPARSE_MMA_MASK
	.align		4
.L_274:
        /*0028*/ 	.byte	0x03, 0x50
        /*002a*/ 	.short	0x0000


	//----- nvinfo : EIATTR_MAXREG_COUNT
	.align		4
        /*002c*/ 	.byte	0x03, 0x1b
        /*002e*/ 	.short	0x00ff


	//----- nvinfo : EIATTR_MERCURY_ISA_VERSION
	.align		4
        /*0030*/ 	.byte	0x03, 0x5f
        /*0032*/ 	.short	0x0101


	//----- nvinfo : EIATTR_VRC_CTA_INIT_COUNT
	.align		4
        /*0034*/ 	.byte	0x02, 0x4a
	.zero		1
	.zero		1


	//----- nvinfo : EIATTR_EXIT_INSTR_OFFSETS
	.align		4
        /*0038*/ 	.byte	0x04, 0x1c
        /*003a*/ 	.short	(.L_276 - .L_275)


	//   ....[0]....
.L_275:
        /*003c*/ 	.word	0x00000060


	//----- nvinfo : EIATTR_MAX_THREADS
	.align		4
.L_276:
        /*0040*/ 	.byte	0x04, 0x05
        /*0042*/ 	.short	(.L_278 - .L_277)
.L_277:
        /*0044*/ 	.word	0x00000001
        /*0048*/ 	.word	0x00000001
        /*004c*/ 	.word	0x00000001


	//----- nvinfo : EIATTR_CBANK_PARAM_SIZE
	.align		4
.L_278:
        /*0050*/ 	.byte	0x03, 0x19
        /*0052*/ 	.short	0x000c


	//----- nvinfo : EIATTR_PARAM_CBANK
	.align		4
        /*0054*/ 	.byte	0x04, 0x0a
        /*0056*/ 	.short	(.L_280 - .L_279)
	.align		4
.L_279:
        /*0058*/ 	.word	index@(.nv.constant0._ZN6thrust24THRUST_300001_SM_1000_NS8cuda_cub4core6detail13_kernel_agentINS1_8__reduce10DrainAgentIiEEJN3cub18CUB_300001_SM_10009GridQueueIjEEiEEEvDpT0_)
        /*005c*/ 	.short	0x0380
        /*005e*/ 	.short	0x000c


	//----- nvinfo : EIATTR_SW_WAR
	.align		4
.L_280:
        /*0060*/ 	.byte	0x04, 0x36
        /*0062*/ 	.short	(.L_282 - .L_281)
.L_281:
        /*0064*/ 	.word	0x00000008
.L_282:


//--------------------- .nv.info._ZN6thrust24THRUST_300001_SM_1000_NS8cuda_cub4core6detail13_kernel_agentINS1_8__reduce11ReduceAgentINS0_12zip_iteratorIN4cuda3std3__45tupleIJNS0_6detail15normal_iteratorINS0_10device_ptrIfEEEENS0_17counting_iteratorIlNS0_11use_defaultESI_SI_EEEEEEEPNSB_IJflEEESM_iNS1_9__extrema9arg_max_fIflNSA_4lessIfEEEEEEJSL_SN_iN3cub18CUB_300001_SM_100013GridEvenShareIiEENSV_9GridQueueIjEESS_EEEvDpT0_ --------------------------
	.section	.nv.info._ZN6thrust24THRUST_300001_SM_1000_NS8cuda_cub4core6detail13_kernel_agentINS1_8__reduce11ReduceAgentINS0_12zip_iteratorIN4cuda3std3__45tupleIJNS0_6detail15normal_iteratorINS0_10device_ptrIfEEEENS0_17counting_iteratorIlNS0_11use_defaultESI_SI_EEEEEEEPNSB_IJflEEESM_iNS1_9__extrema9arg_max_fIflNSA_4lessIfEEEEEEJSL_SN_iN3cub18CUB_300001_SM_100013GridEvenShareIiEENSV_9GridQueueIjEESS_EEEvDpT0_,"",@"SHT_CUDA_INFO"
	.sectionflags	@""
	.align	4


	//----- nvinfo : EIATTR_CUDA_API_VERSION
	.align		4
        /*0000*/ 	.byte	0x04, 0x37
        /*0002*/ 	.short	(.L_284 - .L_283)
.L_283:
        /*0004*/ 	.word	0x00000082


	//----- nvinfo : EIATTR_KPARAM_INFO
	.align		4
.L_284:
        /*0008*/ 	.byte	0x04, 0x17
        /*000a*/ 	.short	(.L_286 - .L_285)
.L_285:
        /*000c*/ 	.word	0x00000000
        /*0010*/ 	.short	0x0005
        /*0012*/ 	.short	0x0050
        /*0014*/ 	.byte	0x00, 0xf0, 0x05, 0x00


	//----- nvinfo : EIATTR_KPARAM_INFO
	.align		4
.L_286:
        /*0018*/ 	.byte	0x04, 0x17
        /*001a*/ 	.short	(.L_288 - .L_287)
.L_287:
        /*001c*/ 	.word	0x00000000
        /*0020*/ 	.short	0x0004
        /*0022*/ 	.short	0x0048
        /*0024*/ 	.byte	0x00, 0xf0, 0x21, 0x00


	//----- nvinfo : EIATTR_KPARAM_INFO
	.align		4
.L_288:
        /*0028*/ 	.byte	0x04, 0x17
        /*002a*/ 	.short	(.L_290 - .L_289)
.L_289:
        /*002c*/ 	.word	0x00000000
        /*0030*/ 	.short	0x0003
        /*0032*/ 	.short	0x001c
        /*0034*/ 	.byte	0x00, 0xf0, 0xa1, 0x00


	//----- nvinfo : EIATTR_KPARAM_INFO
	.align		4
.L_290:
        /*0038*/ 	.byte	0x04, 0x17
        /*003a*/ 	.short	(.L_292 - .L_291)
.L_291:
        /*003c*/ 	.word	0x00000000
        /*0040*/ 	.short	0x0002
        /*0042*/ 	.short	0x0018
        /*0044*/ 	.byte	0x00, 0xf0, 0x11, 0x00


	//----- nvinfo : EIATTR_KPARAM_INFO
	.align		4
.L_292:
        /*0048*/ 	.byte	0x04, 0x17
        /*004a*/ 	.short	(.L_294 - .L_293)
.L_293:
        /*004c*/ 	.word	0x00000000
        /*0050*/ 	.short	0x0001
        /*0052*/ 	.short	0x0010
        /*0054*/ 	.byte	0x00, 0xf5, 0x21, 0x00


	//----- nvinfo : EIATTR_KPARAM_INFO
	.align		4
.L_294:
        /*0058*/ 	.byte	0x04, 0x17
        /*005a*/ 	.short	(.L_296 - .L_295)
.L_295:
        /*005c*/ 	.word	0x00000000
        /*0060*/ 	.short	0x0000
        /*0062*/ 	.short	0x0000
        /*0064*/ 	.byte	0x00, 0xf0, 0x41, 0x00


	//----- nvinfo : EIATTR_SPARSE_MMA_MASK
	.align		4
.L_296:
        /*0068*/ 	.byte	0x03, 0x50
        /*006a*/ 	.short	0x0000


	//----- nvinfo : EIATTR_MAXREG_COUNT
	.align		4
        /*006c*/ 	.byte	0x03, 0x1b
        /*006e*/ 	.short	0x00ff


	//----- nvinfo : EIATTR_NUM_BARRIERS
	.align		4
        /*0070*/ 	.byte	0x02, 0x4c
        /*0072*/ 	.byte	0x01
	.zero		1


	//----- nvinfo : EIATTR_MERCURY_ISA_VERSION
	.align		4
        /*0074*/ 	.byte	0x03, 0x5f
        /*0076*/ 	.short	0x0101


	//----- nvinfo : EIATTR_COOP_GROUP_MASK_REGIDS
	.align		4
        /*0078*/ 	.byte	0x04, 0x29
        /*007a*/ 	.short	(.L_298 - .L_297)


	//   ....[0]....
.L_297:
        /*007c*/ 	.word	0xffffffff


	//   ....[1]....
        /*0080*/ 	.word	0xffffffff


	//   ....[2]....
        /*0084*/ 	.word	0xffffffff


	//   ....[3]....
        /*0088*/ 	.word	0xffffffff


	//   ....[4]....
        /*008c*/ 	.word	0xffffffff


	//   ....[5]....
        /*0090*/ 	.word	0xffffffff


	//   ....[6]....
        /*0094*/ 	.word	0xffffffff


	//   ....[7]....
        /*0098*/ 	.word	0xffffffff


	//   ....[8]....
        /*009c*/ 	.word	0xffffffff


	//   ....[9]....
        /*00a0*/ 	.word	0xffffffff


	//   ....[10]....
        /*00a4*/ 	.word	0xffffffff


	//   ....[11]....
        /*00a8*/ 	.word	0xffffffff


	//   ....[12]....
        /*00ac*/ 	.word	0xffffffff


	//   ....[13]....
        /*00b0*/ 	.word	0xffffffff


	//   ....[14]....
        /*00b4*/ 	.word	0xffffffff


	//   ....[15]....
        /*00b8*/ 	.word	0xffffffff


	//   ....[16]....
        /*00bc*/ 	.word	0xffffffff


	//   ....[17]....
        /*00c0*/ 	.word	0xffffffff


	//   ....[18]....
        /*00c4*/ 	.word	0xffffffff


	//   ....[19]....
        /*00c8*/ 	.word	0xffffffff


	//   ....[20]....
        /*00cc*/ 	.word	0xffffffff


	//   ....[21]....
        /*00d0*/ 	.word	0xffffffff


	//   ....[22]....
        /*00d4*/ 	.word	0xffffffff


	//   ....[23]....
        /*00d8*/ 	.word	0xffffffff


	//   ....[24]....
        /*00dc*/ 	.word	0xffffffff


	//   ....[25]....
        /*00e0*/ 	.word	0xffffffff


	//   ....[26]....
        /*00e4*/ 	.word	0xffffffff


	//   ....[27]....
        /*00e8*/ 	.word	0xffffffff


	//   ....[28]....
        /*00ec*/ 	.word	0xffffffff


	//   ....[29]....
        /*00f0*/ 	.word	0xffffffff


	//   ....[30]....
        /*00f4*/ 	.word	0xffffffff


	//   ....[31]....
        /*00f8*/ 	.word	0xffffffff


	//   ....[32]....
        /*00fc*/ 	.word	0xffffffff


	//   ....[33]....
        /*0100*/ 	.word	0xffffffff


	//   ....[34]....
        /*0104*/ 	.word	0xffffffff


	//   ....[35]....
        /*0108*/ 	.word	0xffffffff


	//   ....[36]....
        /*010c*/ 	.word	0xffffffff


	//   ....[37]....
        /*0110*/ 	.word	0xffffffff


	//   ....[38]....
        /*0114*/ 	.word	0xffffffff


	//   ....[39]....
        /*0118*/ 	.word	0xffffffff


	//   ....[40]....
        /*011c*/ 	.word	0xffffffff


	//   ....[41]....
        /*0120*/ 	.word	0xffffffff


	//   ....[42]....
        /*0124*/ 	.word	0xffffffff


	//   ....[43]....
        /*0128*/ 	.word	0xffffffff


	//   ....[44]....
        /*012c*/ 	.word	0xffffffff


	//----- nvinfo : EIATTR_COOP_GROUP_INSTR_OFFSETS
	.align		4
.L_298:
        /*0130*/ 	.byte	0x04, 0x28
        /*0132*/ 	.short	(.L_300 - .L_299)


	//   ....[0]....
.L_299:
        /*0134*/ 	.word	0x00000b70


	//   ....[1]....
        /*0138*/ 	.word	0x00000ba0


	//   ....[2]....
        /*013c*/ 	.word	0x00000bb0


	//   ....[3]....
        /*0140*/ 	.word	0x00000d20


	//   ....[4]....
        /*0144*/ 	.word	0x00000d60


	//   ....[5]....
        /*0148*/ 	.word	0x00000d90


	//   ....[6]....
        /*014c*/ 	.word	0x00000ed0


	//   ....[7]....
        /*0150*/ 	.word	0x00000f00


	//   ....[8]....
        /*0154*/ 	.word	0x00000f30


	//   ....[9]....
        /*0158*/ 	.word	0x00001060


	//   ....[10]....
        /*015c*/ 	.word	0x00001090


	//   ....[11]....
        /*0160*/ 	.word	0x000010c0


	//   ....[12]....
        /*0164*/ 	.word	0x000011f0


	//   ....[13]....
        /*0168*/ 	.word	0x00001220


	//   ....[14]....
        /*016c*/ 	.word	0x00001250


	//   ....[15]....
        /*0170*/ 	.word	0x00001e00


	//   ....[16]....
        /*0174*/ 	.word	0x00001e10


	//   ....[17]....
        /*0178*/ 	.word	0x00001e90


	//   ....[18]....
        /*017c*/ 	.word	0x00002010


	//   ....[19]....
        /*0180*/ 	.word	0x00002040


	//   ....[20]....
        /*0184*/ 	.word	0x00002070


	//   ....[21]....
        /*0188*/ 	.word	0x000021a0


	//   ....[22]....
        /*018c*/ 	.word	0x000021d0


	//   ....[23]....
        /*0190*/ 	.word	0x00002200


	//   ....[24]....
        /*0194*/ 	.word	0x00002330


	//   ....[25]....
        /*0198*/ 	.word	0x00002360


	//   ....[26]....
        /*019c*/ 	.word	0x00002390


	//   ....[27]....
        /*01a0*/ 	.word	0x000024c0


	//   ....[28]....
        /*01a4*/ 	.word	0x000024f0


	//   ....[29]....
        /*01a8*/ 	.word	0x00002520


	//   ....[30]....
        /*01ac*/ 	.word	0x000046b0


	//   ....[31]....
        /*01b0*/ 	.word	0x000046d0


	//   ....[32]....
        /*01b4*/ 	.word	0x000046e0


	//   ....[33]....
        /*01b8*/ 	.word	0x00004880


	//   ....[34]....
        /*01bc*/ 	.word	0x000048b0


	//   ....[35]....
        /*01c0*/ 	.word	0x000048e0


	//   ....[36]....
        /*01c4*/ 	.word	0x00004a10


	//   ....[37]....
        /*01c8*/ 	.word	0x00004a40


	//   ....[38]....
        /*01cc*/ 	.word	0x00004a70


	//   ....[39]....
        /*01d0*/ 	.word	0x00004ba0


	//   ....[40]....
        /*01d4*/ 	.word	0x00004bd0


	//   ....[41]....
        /*01d8*/ 	.word	0x00004c00


	//   ....[42]....
        /*01dc*/ 	.word	0x00004d30


	//   ....[43]....
        /*01e0*/ 	.word	0x00004d60


	//   ....[44]....
        /*01e4*/ 	.word	0x00004d90


	//----- nvinfo : EIATTR_VRC_CTA_INIT_COUNT
	.align		4
.L_300:
        /*01e8*/ 	.byte	0x02, 0x4a
	.zero		1
	.zero		1


	//----- nvinfo : EIATTR_EXIT_INSTR_OFFSETS
	.align		4
        /*01ec*/ 	.byte	0x04, 0x1c
        /*01ee*/ 	.short	(.L_302 - .L_301)


	//   ....[0]....
.L_301:
        /*01f0*/ 	.word	0x000058a0


	//   ....[1]....
        /*01f4*/ 	.word	0x00005910


	//----- nvinfo : EIATTR_MAX_THREADS
	.align		4
.L_302:
        /*01f8*/ 	.byte	0x04, 0x05
        /*01fa*/ 	.short	(.L_304 - .L_303)
.L_303:
        /*01fc*/ 	.word	0x00000100
        /*0200*/ 	.word	0x00000001
        /*0204*/ 	.word	0x00000001


	//----- nvinfo : EIATTR_CRS_STACK_SIZE
	.align		4
.L_304:
        /*0208*/ 	.byte	0x04, 0x1e
        /*020a*/ 	.short	(.L_306 - .L_305)
.L_305:
        /*020c*/ 	.word	0x00000000


	//----- nvinfo : EIATTR_CBANK_PARAM_SIZE
	.align		4
.L_306:
        /*0210*/ 	.byte	0x03, 0x19
        /*0212*/ 	.short	0x0051


	//----- nvinfo : EIATTR_PARAM_CBANK
	.align		4
        /*0214*/ 	.byte	0x04, 0x0a
        /*0216*/ 	.short	(.L_308 - .L_307)
	.align		4
.L_307:
        /*0218*/ 	.word	index@(.nv.constant0._ZN6thrust24THRUST_300001_SM_1000_NS8cuda_cub4core6detail13_kernel_agentINS1_8__reduce11ReduceAgentINS0_12zip_iteratorIN4cuda3std3__45tupleIJNS0_6detail15normal_iteratorINS0_10device_ptrIfEEEENS0_17counting_iteratorIlNS0_11use_defaultESI_SI_EEEEEEEPNSB_IJflEEESM_iNS1_9__extrema9arg_max_fIflNSA_4lessIfEEEEEEJSL_SN_iN3cub18CUB_300001_SM_100013GridEvenShareIiEENSV_9GridQueueIjEESS_EEEvDpT0_)
        /*021c*/ 	.short	0x0380
        /*021e*/ 	.short	0x0051


	//----- nvinfo : EIATTR_SW_WAR
	.align		4
.L_308:
        /*0220*/ 	.byte	0x04, 0x36
        /*0222*/ 	.short	(.L_310 - .L_309)
.L_309:
        /*0224*/ 	.word	0x00000008
.L_310:


//--------------------- .nv.info._ZN6thrust24THRUST_300001_SM_1000_NS8cuda_cub4core6detail13_kernel_agentINS1_8__reduce11ReduceAgentINS0_12zip_iteratorIN4cuda3std3__45tupleIJNS0_6detail15normal_iteratorINS0_10device_ptrIfEEEENS0_17counting_iteratorIlNS0_11use_defaultESI_SI_EEEEEEEPNSB_IJflEEESM_iNS1_9__extrema9arg_max_fIflNSA_4lessIfEEEEEEJSL_SN_iSS_EEEvDpT0_ --------------------------
	.section	.nv.info._ZN6thrust24THRUST_300001_SM_1000_NS8cuda_cub4core6detail13_kernel_agentINS1_8__reduce11ReduceAgentINS0_12zip_iteratorIN4cuda3std3__45tupleIJNS0_6detail15normal_iteratorINS0_10device_ptrIfEEEENS0_17counting_iteratorIlNS0_11use_defaultESI_SI_EEEEEEEPNSB_IJflEEESM_iNS1_9__extrema9arg_max_fIflNSA_4lessIfEEEEEEJSL_SN_iSS_EEEvDpT0_,"",@"SHT_CUDA_INFO"
	.sectionflags	@""
	.align	4


	//----- nvinfo : EIATTR_CUDA_API_VERSION
	.align		4
        /*0000*/ 	.byte	0x04, 0x37
        /*0002*/ 	.short	(.L_312 - .L_311)
.L_311:
        /*0004*/ 	.word	0x00000082


	//----- nvinfo : EIATTR_KPARAM_INFO
	.align		4
.L_312:
        /*0008*/ 	.byte	0x04, 0x17
        /*000a*/ 	.short	(.L_314 - .L_313)
.L_313:
        /*000c*/ 	.word	0x00000000
        /*0010*/ 	.short	0x0003
        /*0012*/ 	.short	0x001c
        /*0014*/ 	.byte	0x00, 0xf0, 0x05, 0x00


	//----- nvinfo : EIATTR_KPARAM_INFO
	.align		4
.L_314:
        /*0018*/ 	.byte	0x04, 0x17
        /*001a*/ 	.short	(.L_316 - .L_315)
.L_315:
        /*001c*/ 	.word	0x00000000
        /*0020*/ 	.short	0x0002
        /*0022*/ 	.short	0x0018
        /*0024*/ 	.byte	0x00, 0xf0, 0x11, 0x00


	//----- nvinfo : EIATTR_KPARAM_INFO
	.align		4
.L_316:
        /*0028*/ 	.byte	0x04, 0x17
        /*002a*/ 	.short	(.L_318 - .L_317)
.L_317:
        /*002c*/ 	.word	0x00000000
        /*0030*/ 	.short	0x0001
        /*0032*/ 	.short	0x0010
        /*0034*/ 	.byte	0x00, 0xf5, 0x21, 0x00


	//----- nvinfo : EIATTR_KPARAM_INFO
	.align		4
.L_318:
        /*0038*/ 	.byte	0x04, 0x17
        /*003a*/ 	.short	(.L_320 - .L_319)
.L_319:
        /*003c*/ 	.word	0x00000000
        /*0040*/ 	.short	0x0000
        /*0042*/ 	.short	0x0000
        /*0044*/ 	.byte	0x00, 0xf0, 0x41, 0x00


	//----- nvinfo : EIATTR_SPARSE_MMA_MASK
	.align		4
.L_320:
        /*0048*/ 	.byte	0x03, 0x50
        /*004a*/ 	.short	0x0000


	//----- nvinfo : EIATTR_MAXREG_COUNT
	.align		4
        /*004c*/ 	.byte	0x03, 0x1b
        /*004e*/ 	.short	0x00ff


	//----- nvinfo : EIATTR_NUM_BARRIERS
	.align		4
        /*0050*/ 	.byte	0x02, 0x4c
        /*0052*/ 	.byte	0x01
	.zero		1


	//----- nvinfo : EIATTR_MERCURY_ISA_VERSION
	.align		4
        /*0054*/ 	.byte	0x03, 0x5f
        /*0056*/ 	.short	0x0101


	//----- nvinfo : EIATTR_COOP_GROUP_MASK_REGIDS
	.align		4
        /*0058*/ 	.byte	0x04, 0x29
        /*005a*/ 	.short	(.L_322 - .L_321)


	//   ....[0]....
.L_321:
        /*005c*/ 	.word	0xffffffff


	//   ....[1]....
        /*0060*/ 	.word	0xffffffff


	//   ....[2]....
        /*0064*/ 	.word	0xffffffff


	//   ....[3]....
        /*0068*/ 	.word	0xffffffff


	//   ....[4]....
        /*006c*/ 	.word	0xffffffff


	//   ....[5]....
        /*0070*/ 	.word	0xffffffff


	//   ....[6]....
        /*0074*/ 	.word	0xffffffff


	//   ....[7]....
        /*0078*/ 	.word	0xffffffff


	//   ....[8]....
        /*007c*/ 	.word	0xffffffff


	//   ....[9]....
        /*0080*/ 	.word	0xffffffff


	//   ....[10]....
        /*0084*/ 	.word	0xffffffff


	//   ....[11]....
        /*0088*/ 	.word	0xffffffff


	//   ....[12]....
        /*008c*/ 	.word	0xffffffff


	//   ....[13]....
        /*0090*/ 	.word	0xffffffff


	//   ....[14]....
        /*0094*/ 	.word	0xffffffff


	//   ....[15]....
        /*0098*/ 	.word	0xffffffff


	//   ....[16]....
        /*009c*/ 	.word	0xffffffff


	//   ....[17]....
        /*00a0*/ 	.word	0xffffffff


	//   ....[18]....
        /*00a4*/ 	.word	0xffffffff


	//   ....[19]....
        /*00a8*/ 	.word	0xffffffff


	//   ....[20]....
        /*00ac*/ 	.word	0xffffffff


	//   ....[21]....
        /*00b0*/ 	.word	0xffffffff


	//   ....[22]....
        /*00b4*/ 	.word	0xffffffff


	//   ....[23]....
        /*00b8*/ 	.word	0xffffffff


	//   ....[24]....
        /*00bc*/ 	.word	0xffffffff


	//   ....[25]....
        /*00c0*/ 	.word	0xffffffff


	//   ....[26]....
        /*00c4*/ 	.word	0xffffffff


	//   ....[27]....
        /*00c8*/ 	.word	0xffffffff


	//   ....[28]....
        /*00cc*/ 	.word	0xffffffff


	//   ....[29]....
        /*00d0*/ 	.word	0xffffffff


	//   ....[30]....
        /*00d4*/ 	.word	0xffffffff


	//   ....[31]....
        /*00d8*/ 	.word	0xffffffff


	//   ....[32]....
        /*00dc*/ 	.word	0xffffffff


	//   ....[33]....
        /*00e0*/ 	.word	0xffffffff


	//   ....[34]....
        /*00e4*/ 	.word	0xffffffff


	//   ....[35]....
        /*00e8*/ 	.word	0xffffffff


	//   ....[36]....
        /*00ec*/ 	.word	0xffffffff


	//   ....[37]....
        /*00f0*/ 	.word	0xffffffff


	//   ....[38]....
        /*00f4*/ 	.word	0xffffffff


	//   ....[39]....
        /*00f8*/ 	.word	0xffffffff


	//   ....[40]....
        /*00fc*/ 	.word	0xffffffff


	//   ....[41]....
        /*0100*/ 	.word	0xffffffff


	//   ....[42]....
        /*0104*/ 	.word	0xffffffff


	//   ....[43]....
        /*0108*/ 	.word	0xffffffff


	//   ....[44]....
        /*010c*/ 	.word	0xffffffff


	//----- nvinfo : EIATTR_COOP_GROUP_INSTR_OFFSETS
	.align		4
.L_322:
        /*0110*/ 	.byte	0x04, 0x28
        /*0112*/ 	.short	(.L_324 - .L_323)


	//   ....[0]....
.L_323:
        /*0114*/ 	.word	0x00000b00


	//   ....[1]....
        /*0118*/ 	.word	0x00000b30


	//   ....[2]....
        /*011c*/ 	.word	0x00000b40


	//   ....[3]....
        /*0120*/ 	.word	0x00000cb0


	//   ....[4]....
        /*0124*/ 	.word	0x00000cf0


	//   ....[5]....
        /*0128*/ 	.word	0x00000d20


	//   ....[6]....
        /*012c*/ 	.word	0x00000e60


	//   ....[7]....
        /*0130*/ 	.word	0x00000e90


	//   ....[8]....
        /*0134*/ 	.word	0x00000ec0


	//   ....[9]....
        /*0138*/ 	.word	0x00000ff0


	//   ....[10]....
        /*013c*/ 	.word	0x00001020


	//   ....[11]....
        /*0140*/ 	.word	0x00001050


	//   ....[12]....
        /*0144*/ 	.word	0x00001180


	//   ....[13]....
        /*0148*/ 	.word	0x000011b0


	//   ....[14]....
        /*014c*/ 	.word	0x000011e0


	//   ....[15]....
        /*0150*/ 	.word	0x00001da0


	//   ....[16]....
        /*0154*/ 	.word	0x00001db0


	//   ....[17]....
        /*0158*/ 	.word	0x00001e30


	//   ....[18]....
        /*015c*/ 	.word	0x00001fa0


	//   ....[19]....
        /*0160*/ 	.word	0x00001fd0


	//   ....[20]....
        /*0164*/ 	.word	0x00002000


	//   ....[21]....
        /*0168*/ 	.word	0x00002130


	//   ....[22]....
        /*016c*/ 	.word	0x00002160


	//   ....[23]....
        /*0170*/ 	.word	0x00002190


	//   ....[24]....
        /*0174*/ 	.word	0x000022c0


	//   ....[25]....
        /*0178*/ 	.word	0x000022f0


	//   ....[26]....
        /*017c*/ 	.word	0x00002320


	//   ....[27]....
        /*0180*/ 	.word	0x00002450


	//   ....[28]....
        /*0184*/ 	.word	0x00002480


	//   ....[29]....
        /*0188*/ 	.word	0x000024b0


	//   ....[30]....
        /*018c*/ 	.word	0x000043f0


	//   ....[31]....
        /*0190*/ 	.word	0x00004410


	//   ....[32]....
        /*0194*/ 	.word	0x00004420


	//   ....[33]....
        /*0198*/ 	.word	0x000045c0


	//   ....[34]....
        /*019c*/ 	.word	0x000045f0


	//   ....[35]....
        /*01a0*/ 	.word	0x00004620


	//   ....[36]....
        /*01a4*/ 	.word	0x00004750


	//   ....[37]....
        /*01a8*/ 	.word	0x00004780


	//   ....[38]....
        /*01ac*/ 	.word	0x000047b0


	//   ....[39]....
        /*01b0*/ 	.word	0x000048e0


	//   ....[40]....
        /*01b4*/ 	.word	0x00004910


	//   ....[41]....
        /*01b8*/ 	.word	0x00004940


	//   ....[42]....
        /*01bc*/ 	.word	0x00004a70


	//   ....[43]....
        /*01c0*/ 	.word	0x00004aa0


	//   ....[44]....
        /*01c4*/ 	.word	0x00004ad0


	//----- nvinfo : EIATTR_VRC_CTA_INIT_COUNT
	.align		4
.L_324:
        /*01c8*/ 	.byte	0x02, 0x4a
	.zero		1
	.zero		1


	//----- nvinfo : EIATTR_EXIT_INSTR_OFFSETS
	.align		4
        /*01cc*/ 	.byte	0x04, 0x1c
        /*01ce*/ 	.short	(.L_326 - .L_325)


	//   ....[0]....
.L_325:
        /*01d0*/ 	.word	0x00000030


	//   ....[1]....
        /*01d4*/ 	.word	0x000055e0


	//   ....[2]....
        /*01d8*/ 	.word	0x00005650


	//----- nvinfo : EIATTR_MAX_THREADS
	.align		4
.L_326:
        /*01dc*/ 	.byte	0x04, 0x05
        /*01de*/ 	.short	(.L_328 - .L_327)
.L_327:
        /*01e0*/ 	.word	0x00000100
        /*01e4*/ 	.word	0x00000001
        /*01e8*/ 	.word	0x00000001


	//----- nvinfo : EIATTR_CRS_STACK_SIZE
	.align		4
.L_328:
        /*01ec*/ 	.byte	0x04, 0x1e
        /*01ee*/ 	.short	(.L_330 - .L_329)
.L_329:
        /*01f0*/ 	.word	0x00000000


	//----- nvinfo : EIATTR_CBANK_PARAM_SIZE
	.align		4
.L_330:
        /*01f4*/ 	.byte	0x03, 0x19
        /*01f6*/ 	.short	0x001d


	//----- nvinfo : EIATTR_PARAM_CBANK
	.align		4
        /*01f8*/ 	.byte	0x04, 0x0a
        /*01fa*/ 	.short	(.L_332 - .L_331)
	.align		4
.L_331:
        /*01fc*/ 	.word	index@(.nv.constant0._ZN6thrust24THRUST_300001_SM_1000_NS8cuda_cub4core6detail13_kernel_agentINS1_8__reduce11ReduceAgentINS0_12zip_iteratorIN4cuda3std3__45tupleIJNS0_6detail15normal_iteratorINS0_10device_ptrIfEEEENS0_17counting_iteratorIlNS0_11use_defaultESI_SI_EEEEEEEPNSB_IJflEEESM_iNS1_9__extrema9arg_max_fIflNSA_4lessIfEEEEEEJSL_SN_iSS_EEEvDpT0_)
        /*0200*/ 	.short	0x0380
        /*0202*/ 	.short	0x001d


	//----- nvinfo : EIATTR_SW_WAR
	.align		4
.L_332:
        /*0204*/ 	.byte	0x04, 0x36
        /*0206*/ 	.short	(.L_334 - .L_333)
.L_333:
        /*0208*/ 	.word	0x00000008
.L_334:


//--------------------- .nv.info._Z14calcMagnitudesPK6float2Pfj --------------------------
	.section	.nv.info._Z14calcMagnitudesPK6float2Pfj,"",@"SHT_CUDA_INFO"
	.sectionflags	@""
	.align	4


	//----- nvinfo : EIATTR_CUDA_API_VERSION
	.align		4
        /*0000*/ 	.byte	0x04, 0x37
        /*0002*/ 	.short	(.L_336 - .L_335)
.L_335:
        /*0004*/ 	.word	0x00000082


	//----- nvinfo : EIATTR_KPARAM_INFO
	.align		4
.L_336:
        /*0008*/ 	.byte	0x04, 0x17
        /*000a*/ 	.short	(.L_338 - .L_337)
.L_337:
        /*000c*/ 	.word	0x00000000
        /*0010*/ 	.short	0x0002
        /*0012*/ 	.short	0x0010
        /*0014*/ 	.byte	0x00, 0xf0, 0x11, 0x00


	//----- nvinfo : EIATTR_KPARAM_INFO
	.align		4
.L_338:
        /*0018*/ 	.byte	0x04, 0x17
        /*001a*/ 	.short	(.L_340 - .L_339)
.L_339:
        /*001c*/ 	.word	0x00000000
        /*0020*/ 	.short	0x0001
        /*0022*/ 	.short	0x0008
        /*0024*/ 	.byte	0x00, 0xf5, 0x21, 0x00


	//----- nvinfo : EIATTR_KPARAM_INFO
	.align		4
.L_340:
        /*0028*/ 	.byte	0x04, 0x17
        /*002a*/ 	.short	(.L_342 - .L_341)
.L_341:
        /*002c*/ 	.word	0x00000000
        /*0030*/ 	.short	0x0000
        /*0032*/ 	.short	0x0000
        /*0034*/ 	.byte	0x00, 0xf5, 0x21, 0x00


	//----- nvinfo : EIATTR_SPARSE_MMA_MASK
	.align		4
.L_342:
        /*0038*/ 	.byte	0x03, 0x50
        /*003a*/ 	.short	0x0000


	//----- nvinfo : EIATTR_MAXREG_COUNT
	.align		4
        /*003c*/ 	.byte	0x03, 0x1b
        /*003e*/ 	.short	0x00ff


	//----- nvinfo : EIATTR_MERCURY_ISA_VERSION
	.align		4
        /*0040*/ 	.byte	0x03, 0x5f
        /*0042*/ 	.short	0x0101


	//----- nvinfo : EIATTR_VRC_CTA_INIT_COUNT
	.align		4
        /*0044*/ 	.byte	0x02, 0x4a
	.zero		1
	.zero		1


	//----- nvinfo : EIATTR_EXIT_INSTR_OFFSETS
	.align		4
        /*0048*/ 	.byte	0x04, 0x1c
        /*004a*/ 	.short	(.L_344 - .L_343)


	//   ....[0]....
.L_343:
        /*004c*/ 	.word	0x00000070


	//   ....[1]....
        /*0050*/ 	.word	0x00000330


	//----- nvinfo : EIATTR_CRS_STACK_SIZE
	.align		4
.L_344:
        /*0054*/ 	.byte	0x04, 0x1e
        /*0056*/ 	.short	(.L_346 - .L_345)
.L_345:
        /*0058*/ 	.word	0x00000000


	//----- nvinfo : EIATTR_CBANK_PARAM_SIZE
	.align		4
.L_346:
        /*005c*/ 	.byte	0x03, 0x19
        /*005e*/ 	.short	0x0014


	//----- nvinfo : EIATTR_PARAM_CBANK
	.align		4
        /*0060*/ 	.byte	0x04, 0x0a
        /*0062*/ 	.short	(.L_348 - .L_347)
	.align		4
.L_347:
        /*0064*/ 	.word	index@(.nv.constant0._Z14calcMagnitudesPK6float2Pfj)
        /*0068*/ 	.short	0x0380
        /*006a*/ 	.short	0x0014


	//----- nvinfo : EIATTR_SW_WAR
	.align		4
.L_348:
        /*006c*/ 	.byte	0x04, 0x36
        /*006e*/ 	.short	(.L_350 - .L_349)
.L_349:
        /*0070*/ 	.word	0x00000008
.L_350:


//--------------------- .nv.callgraph             --------------------------
	.section	.nv.callgraph,"",@"SHT_CUDA_CALLGRAPH"
	.align	4
	.sectionentsize	8
	.align		4
        /*0000*/ 	.word	0x00000000
	.align		4
        /*0004*/ 	.word	0xffffffff
	.align		4
        /*0008*/ 	.word	0x00000000
	.align		4
        /*000c*/ 	.word	0xfffffffe
	.align		4
        /*0010*/ 	.word	0x00000000
	.align		4
        /*0014*/ 	.word	0xfffffffd
	.align		4
        /*0018*/ 	.word	0x00000000
	.align		4
        /*001c*/ 	.word	0xfffffffc


//--------------------- .nv.constant4             --------------------------
	.section	.nv.constant4,"a",@progbits
	.align	8
	.align		8
.nv.constant4:
        /*0000*/ 	.dword	_ZN34_INTERNAL_f6c624ca_4_k_cu_5652a9c54cuda3std3__45__cpo5beginE
	.align		8
        /*0008*/ 	.dword	_ZN34_INTERNAL_f6c624ca_4_k_cu_5652a9c54cuda3std3__45__cpo3endE
	.align		8
        /*0010*/ 	.dword	_ZN34_INTERNAL_f6c624ca_4_k_cu_5652a9c54cuda3std3__45__cpo6cbeginE
	.align		8
        /*0018*/ 	.dword	_ZN34_INTERNAL_f6c624ca_4_k_cu_5652a9c54cuda3std3__45__cpo4cendE
	.align		8
        /*0020*/ 	.dword	_ZN34_INTERNAL_f6c624ca_4_k_cu_5652a9c54cuda3std3__45__cpo6rbeginE
	.align		8
        /*0028*/ 	.dword	_ZN34_INTERNAL_f6c624ca_4_k_cu_5652a9c54cuda3std3__45__cpo4rendE
	.align		8
        /*0030*/ 	.dword	_ZN34_INTERNAL_f6c624ca_4_k_cu_5652a9c54cuda3std3__45__cpo7crbeginE
	.align		8
        /*0038*/ 	.dword	_ZN34_INTERNAL_f6c624ca_4_k_cu_5652a9c54cuda3std3__45__cpo5crendE
	.align		8
        /*0040*/ 	.dword	_ZN34_INTERNAL_f6c624ca_4_k_cu_5652a9c54cuda3std3__436_GLOBAL__N__f6c624ca_4_k_cu_5652a9c56ignoreE
	.align		8
        /*0048*/ 	.dword	_ZN34_INTERNAL_f6c624ca_4_k_cu_5652a9c54cuda3std3__419piecewise_constructE
	.align		8
        /*0050*/ 	.dword	_ZN34_INTERNAL_f6c624ca_4_k_cu_5652a9c54cuda3std3__48in_placeE
	.align		8
        /*0058*/ 	.dword	_ZN34_INTERNAL_f6c624ca_4_k_cu_5652a9c54cuda3std3__420unreachable_sentinelE
	.align		8
        /*0060*/ 	.dword	_ZN34_INTERNAL_f6c624ca_4_k_cu_5652a9c54cuda3std3__47nulloptE
	.align		8
        /*0068*/ 	.dword	_ZN34_INTERNAL_f6c624ca_4_k_cu_5652a9c54cuda3std3__48unexpectE
	.align		8
        /*0070*/ 	.dword	_ZN34_INTERNAL_f6c624ca_4_k_cu_5652a9c54cuda3std6ranges3__45__cpo4swapE
	.align		8
        /*0078*/ 	.dword	_ZN34_INTERNAL_f6c624ca_4_k_cu_5652a9c54cuda3std6ranges3__45__cpo9iter_moveE
	.align		8
        /*0080*/ 	.dword	_ZN34_INTERNAL_f6c624ca_4_k_cu_5652a9c54cuda3std6ranges3__45__cpo5beginE
	.align		8
        /*0088*/ 	.dword	_ZN34_INTERNAL_f6c624ca_4_k_cu_5652a9c54cuda3std6ranges3__45__cpo3endE
	.align		8
        /*0090*/ 	.dword	_ZN34_INTERNAL_f6c624ca_4_k_cu_5652a9c54cuda3std6ranges3__45__cpo6cbeginE
	.align		8
        /*0098*/ 	.dword	_ZN34_INTERNAL_f6c624ca_4_k_cu_5652a9c54cuda3std6ranges3__45__cpo4cendE
	.align		8
        /*00a0*/ 	.dword	_ZN34_INTERNAL_f6c624ca_4_k_cu_5652a9c54cuda3std6ranges3__45__cpo7advanceE
	.align		8
        /*00a8*/ 	.dword	_ZN34_INTERNAL_f6c624ca_4_k_cu_5652a9c54cuda3std6ranges3__45__cpo9iter_swapE
	.align		8
        /*00b0*/ 	.dword	_ZN34_INTERNAL_f6c624ca_4_k_cu_5652a9c54cuda3std6ranges3__45__cpo4nextE
	.align		8
        /*00b8*/ 	.dword	_ZN34_INTERNAL_f6c624ca_4_k_cu_5652a9c54cuda3std6ranges3__45__cpo4prevE
	.align		8
        /*00c0*/ 	.dword	_ZN34_INTERNAL_f6c624ca_4_k_cu_5652a9c54cuda3std6ranges3__45__cpo4dataE
	.align		8
        /*00c8*/ 	.dword	_ZN34_INTERNAL_f6c624ca_4_k_cu_5652a9c54cuda3std6ranges3__45__cpo5cdataE
	.align		8
        /*00d0*/ 	.dword	_ZN34_INTERNAL_f6c624ca_4_k_cu_5652a9c54cuda3std6ranges3__45__cpo4sizeE
	.align		8
        /*00d8*/ 	.dword	_ZN34_INTERNAL_f6c624ca_4_k_cu_5652a9c54cuda3std6ranges3__45__cpo5ssizeE
	.align		8
        /*00e0*/ 	.dword	_ZN34_INTERNAL_f6c624ca_4_k_cu_5652a9c54cuda3std6ranges3__45__cpo8distanceE
	.align		8
        /*00e8*/ 	.dword	_ZN34_INTERNAL_f6c624ca_4_k_cu_5652a9c56thrust24THRUST_300001_SM_1000_NS8cuda_cub3parE
	.align		8
        /*00f0*/ 	.dword	_ZN34_INTERNAL_f6c624ca_4_k_cu_5652a9c56thrust24THRUST_300001_SM_1000_NS8cuda_cub10par_nosyncE
	.align		8
        /*00f8*/ 	.dword	_ZN34_INTERNAL_f6c624ca_4_k_cu_5652a9c56thrust24THRUST_300001_SM_1000_NS6system6detail10sequential3seqE
	.align		8
        /*0100*/ 	.dword	_ZN34_INTERNAL_f6c624ca_4_k_cu_5652a9c56thrust24THRUST_300001_SM_1000_NS6system3cpp3parE
	.align		8
        /*0108*/ 	.dword	_ZN34_INTERNAL_f6c624ca_4_k_cu_5652a9c56thrust24THRUST_300001_SM_1000_NS12placeholders2_1E
	.align		8
        /*0110*/ 	.dword	_ZN34_INTERNAL_f6c624ca_4_k_cu_5652a9c56thrust24THRUST_300001_SM_1000_NS12placeholders2_2E
	.align		8
        /*0118*/ 	.dword	_ZN34_INTERNAL_f6c624ca_4_k_cu_5652a9c56thrust24THRUST_300001_SM_1000_NS12placeholders2_3E
	.align		8
        /*0120*/ 	.dword	_ZN34_INTERNAL_f6c624ca_4_k_cu_5652a9c56thrust24THRUST_300001_SM_1000_NS12placeholders2_4E
	.align		8
        /*0128*/ 	.dword	_ZN34_INTERNAL_f6c624ca_4_k_cu_5652a9c56thrust24THRUST_300001_SM_1000_NS12placeholders2_5E
	.align		8
        /*0130*/ 	.dword	_ZN34_INTERNAL_f6c624ca_4_k_cu_5652a9c56thrust24THRUST_300001_SM_1000_NS12placeholders2_6E
	.align		8
        /*0138*/ 	.dword	_ZN34_INTERNAL_f6c624ca_4_k_cu_5652a9c56thrust24THRUST_300001_SM_1000_NS12placeholders2_7E
	.align		8
        /*0140*/ 	.dword	_ZN34_INTERNAL_f6c624ca_4_k_cu_5652a9c56thrust24THRUST_300001_SM_1000_NS12placeholders2_8E
	.align		8
        /*0148*/ 	.dword	_ZN34_INTERNAL_f6c624ca_4_k_cu_5652a9c56thrust24THRUST_300001_SM_1000_NS12placeholders2_9E
	.align		8
        /*0150*/ 	.dword	_ZN34_INTERNAL_f6c624ca_4_k_cu_5652a9c56thrust24THRUST_300001_SM_1000_NS12placeholders3_10E
	.align		8
        /*0158*/ 	.dword	_ZN34_INTERNAL_f6c624ca_4_k_cu_5652a9c56thrust24THRUST_300001_SM_1000_NS3seqE
	.align		8
        /*0160*/ 	.dword	_ZN34_INTERNAL_f6c624ca_4_k_cu_5652a9c56thrust24THRUST_300001_SM_1000_NS6deviceE


//--------------------- .text._ZN3cub18CUB_300001_SM_10006detail8for_each13static_kernelINS2_12policy_hub_t12policy_500_tEmN6thrust24THRUST_300001_SM_1000_NS8cuda_cub20__uninitialized_fill7functorINS7_10device_ptrI6float2EESC_EEEEvT0_T1_ --------------------------
	.section	.text._ZN3cub18CUB_300001_SM_10006detail8for_each13static_kernelINS2_12policy_hub_t12policy_500_tEmN6thrust24THRUST_300001_SM_1000_NS8cuda_cub20__uninitialized_fill7functorINS7_10device_ptrI6float2EESC_EEEEvT0_T1_,"ax",@progbits
	.align	128
        .global         _ZN3cub18CUB_300001_SM_10006detail8for_each13static_kernelINS2_12policy_hub_t12policy_500_tEmN6thrust24THRUST_300001_SM_1000_NS8cuda_cub20__uninitialized_fill7functorINS7_10device_ptrI6float2EESC_EEEEvT0_T1_
        .type           _ZN3cub18CUB_300001_SM_10006detail8for_each13static_kernelINS2_12policy_hub_t12policy_500_tEmN6thrust24THRUST_300001_SM_1000_NS8cuda_cub20__uninitialized_fill7functorINS7_10device_ptrI6float2EESC_EEEEvT0_T1_,@function
        .size           _ZN3cub18CUB_300001_SM_10006detail8for_each13static_kernelINS2_12policy_hub_t12policy_500_tEmN6thrust24THRUST_300001_SM_1000_NS8cuda_cub20__uninitialized_fill7functorINS7_10device_ptrI6float2EESC_EEEEvT0_T1_,(.L_x_714 - _ZN3cub18CUB_300001_SM_10006detail8for_each13static_kernelINS2_12policy_hub_t12policy_500_tEmN6thrust24THRUST_300001_SM_1000_NS8cuda_cub20__uninitialized_fill7functorINS7_10device_ptrI6float2EESC_EEEEvT0_T1_)
        .other          _ZN3cub18CUB_300001_SM_10006detail8for_each13static_kernelINS2_12policy_hub_t12policy_500_tEmN6thrust24THRUST_300001_SM_1000_NS8cuda_cub20__uninitialized_fill7functorINS7_10device_ptrI6float2EESC_EEEEvT0_T1_,@"STO_CUDA_ENTRY STV_DEFAULT"
_ZN3cub18CUB_300001_SM_10006detail8for_each13static_kernelINS2_12policy_hub_t12policy_500_tEmN6thrust24THRUST_300001_SM_1000_NS8cuda_cub20__uninitialized_fill7functorINS7_10device_ptrI6float2EESC_EEEEvT0_T1_:
.text._ZN3cub18CUB_300001_SM_10006detail8for_each13static_kernelINS2_12policy_hub_t12policy_500_tEmN6thrust24THRUST_300001_SM_1000_NS8cuda_cub20__uninitialized_fill7functorINS7_10device_ptrI6float2EESC_EEEEvT0_T1_:
[----:B------:R-:W-:Y:S08]  /*0000*/  LDC R1, c[0x0][0x37c] ;  /* 0x0000df00ff017b82 */ /* 0x000ff00000000800 */
[----:B------:R-:W0:Y:S01]  /*0010*/  S2UR UR4, SR_CTAID.X ;  /* 0x00000000000479c3 */ /* 0x000e220000002500 */
[----:B------:R-:W1:Y:S01]  /*0020*/  LDCU.64 UR6, c[0x0][0x380] ;  /* 0x00007000ff0677ac */ /* 0x000e620008000a00 */
[----:B------:R-:W2:Y:S01]  /*0030*/  LDCU.64 UR8, c[0x0][0x358] ;  /* 0x00006b00ff0877ac */ /* 0x000ea20008000a00 */
[----:B0-----:R-:W-:-:S04]  /*0040*/  UIMAD.WIDE.U32 UR4, UR4, 0x200, URZ ;  /* 0x00000200040478a5 */ /* 0x001fc8000f8e00ff */
[----:B-1----:R-:W-:-:S04]  /*0050*/  UIADD3 UR6, UP0, UPT, -UR4, UR6, URZ ;  /* 0x0000000604067290 */ /* 0x002fc8000ff1e1ff */
[----:B------:R-:W-:Y:S02]  /*0060*/  UIADD3.X UR7, UPT, UPT, ~UR5, UR7, URZ, UP0, !UPT ;  /* 0x0000000705077290 */ /* 0x000fe400087fe5ff */
[----:B------:R-:W-:-:S04]  /*0070*/  UISETP.GE.U32.AND UP0, UPT, UR6, 0x200, UPT ;  /* 0x000002000600788c */ /* 0x000fc8000bf06070 */
[----:B------:R-:W-:-:S09]  /*0080*/  UISETP.GE.U32.AND.EX UP0, UPT, UR7, URZ, UPT, UP0 ;  /* 0x000000ff0700728c */ /* 0x000fd2000bf06100 */
[----:B--2---:R-:W-:Y:S05]  /*0090*/  BRA.U !UP0, `(.L_x_0) ;  /* 0x0000000108287547 */ /* 0x004fea000b800000 */
[----:B------:R-:W0:Y:S01]  /*00a0*/  S2R R0, SR_TID.X ;  /* 0x0000000000007919 */ /* 0x000e220000002100 */
[----:B------:R-:W1:Y:S01]  /*00b0*/  LDCU.64 UR6, c[0x0][0x388] ;  /* 0x00007100ff0677ac */ /* 0x000e620008000a00 */
[----:B------:R-:W2:Y:S01]  /*00c0*/  LDC.64 R4, c[0x0][0x390] ;  /* 0x0000e400ff047b82 */ /* 0x000ea20000000a00 */
[----:B0-----:R-:W-:-:S05]  /*00d0*/  IADD3 R0, P0, PT, R0, UR4, RZ ;  /* 0x0000000400007c10 */ /* 0x001fca000ff1e0ff */
[----:B------:R-:W-:Y:S01]  /*00e0*/  IMAD.X R3, RZ, RZ, UR5, P0 ;  /* 0x00000005ff037e24 */ /* 0x000fe200080e06ff */
[----:B-1----:R-:W-:-:S04]  /*00f0*/  LEA R2, P0, R0, UR6, 0x3 ;  /* 0x0000000600027c11 */ /* 0x002fc8000f8018ff */
[----:B------:R-:W-:-:S05]  /*0100*/  LEA.HI.X R3, R0, UR7, R3, 0x3, P0 ;  /* 0x0000000700037c11 */ /* 0x000fca00080f1c03 */
[----:B--2---:R-:W-:Y:S04]  /*0110*/  STG.E.64 desc[UR8][R2.64], R4 ;  /* 0x0000000402007986 */ /* 0x004fe8000c101b08 */
[----:B------:R-:W-:Y:S01]  /*0120*/  STG.E.64 desc[UR8][R2.64+0x800], R4 ;  /* 0x0008000402007986 */ /* 0x000fe2000c101b08 */
[----:B------:R-:W-:Y:S05]  /*0130*/  EXIT ;  /* 0x000000000000794d */ /* 0x000fea0003800000 */
.L_x_0:
[----:B------:R-:W0:Y:S01]  /*0140*/  S2R R0, SR_TID.X ;  /* 0x0000000000007919 */ /* 0x000e220000002100 */
[----:B------:R-:W-:Y:S01]  /*0150*/  IMAD.U32 R2, RZ, RZ, UR7 ;  /* 0x00000007ff027e24 */ /* 0x000fe2000f8e00ff */
[----:B------:R-:W1:Y:S01]  /*0160*/  LDCU.64 UR10, c[0x0][0x388] ;  /* 0x00007100ff0a77ac */ /* 0x000e620008000a00 */
[----:B------:R-:W-:Y:S01]  /*0170*/  IMAD.U32 R6, RZ, RZ, UR7 ;  /* 0x00000007ff067e24 */ /* 0x000fe2000f8e00ff */
[----:B0-----:R-:W-:-:S04]  /*0180*/  ISETP.LT.U32.AND P0, PT, R0, UR6, PT ;  /* 0x0000000600007c0c */ /* 0x001fc8000bf01070 */
[----:B------:R-:W-:Y:S01]  /*0190*/  ISETP.GT.U32.AND.EX P0, PT, R2, RZ, PT, P0 ;  /* 0x000000ff0200720c */ /* 0x000fe20003f04100 */
[C---:B------:R-:W-:Y:S01]  /*01a0*/  VIADD R2, R0.reuse, 0x100 ;  /* 0x0000010000027836 */ /* 0x040fe20000000000 */
[----:B------:R-:W-:-:S04]  /*01b0*/  IADD3 R0, P2, PT, R0, UR4, RZ ;  /* 0x0000000400007c10 */ /* 0x000fc8000ff5e0ff */
[----:B------:R-:W-:Y:S01]  /*01c0*/  ISETP.LT.U32.AND P1, PT, R2, UR6, PT ;  /* 0x0000000602007c0c */ /* 0x000fe2000bf21070 */
[----:B------:R-:W-:Y:S01]  /*01d0*/  IMAD.X R3, RZ, RZ, UR5, P2 ;  /* 0x00000005ff037e24 */ /* 0x000fe200090e06ff */
[----:B-1----:R-:W-:Y:S02]  /*01e0*/  LEA R2, P2, R0, UR10, 0x3 ;  /* 0x0000000a00027c11 */ /* 0x002fe4000f8418ff */
[----:B------:R-:W-:Y:S02]  /*01f0*/  ISETP.GT.U32.AND.EX P1, PT, R6, RZ, PT, P1 ;  /* 0x000000ff0600720c */ /* 0x000fe40003f24110 */
[----:B------:R-:W-:Y:S01]  /*0200*/  LEA.HI.X R3, R0, UR11, R3, 0x3, P2 ;  /* 0x0000000b00037c11 */ /* 0x000fe200090f1c03 */
[----:B------:R-:W0:Y:S04]  /*0210*/  @P0 LDC.64 R4, c[0x0][0x390] ;  /* 0x0000e400ff040b82 */ /* 0x000e280000000a00 */
[----:B0-----:R0:W-:Y:S06]  /*0220*/  @P0 STG.E.64 desc[UR8][R2.64], R4 ;  /* 0x0000000402000986 */ /* 0x0011ec000c101b08 */
[----:B------:R-:W-:Y:S05]  /*0230*/  @!P1 EXIT ;  /* 0x000000000000994d */ /* 0x000fea0003800000 */
[----:B0-----:R-:W0:Y:S02]  /*0240*/  LDC.64 R4, c[0x0][0x390] ;  /* 0x0000e400ff047b82 */ /* 0x001e240000000a00 */
[----:B0-----:R-:W-:Y:S01]  /*0250*/  STG.E.64 desc[UR8][R2.64+0x800], R4 ;  /* 0x0008000402007986 */ /* 0x001fe2000c101b08 */
[----:B------:R-:W-:Y:S05]  /*0260*/  EXIT ;  /* 0x000000000000794d */ /* 0x000fea0003800000 */
.L_x_1:
[----:B------:R-:W-:-:S00]  /*0270*/  BRA `(.L_x_1) ;  /* 0xfffffffc00fc7947 */ /* 0x000fc0000383ffff */
[----:B------:R-:W-:-:S00]  /*0280*/  NOP ;  /* 0x0000000000007918 */ /* 0x000fc00000000000 */
[----:B------:R-:W-:-:S00]  /*0290*/  NOP ;  /* 0x0000000000007918 */ /* 0x000fc00000000000 */
[----:B------:R-:W-:-:S00]  /*02a0*/  NOP ;  /* 0x0000000000007918 */ /* 0x000fc00000000000 */
[----:B------:R-:W-:-:S00]  /*02b0*/  NOP ;  /* 0x0000000000007918 */ /* 0x000fc00000000000 */
[----:B------:R-:W-:-:S00]  /*02c0*/  NOP ;  /* 0x0000000000007918 */ /* 0x000fc00000000000 */
[----:B------:R-:W-:-:S00]  /*02d0*/  NOP ;  /* 0x0000000000007918 */ /* 0x000fc00000000000 */
[----:B------:R-:W-:-:S00]  /*02e0*/  NOP ;  /* 0x0000000000007918 */ /* 0x000fc00000000000 */
[----:B------:R-:W-:-:S00]  /*02f0*/  NOP ;  /* 0x0000000000007918 */ /* 0x000fc00000000000 */
.L_x_714:


//--------------------- .text._ZN3cub18CUB_300001_SM_10006detail8for_each13static_kernelINS2_12policy_hub_t12policy_500_tEmN6thrust24THRUST_300001_SM_1000_NS8cuda_cub20__uninitialized_fill7functorINS7_10device_ptrIfEEfEEEEvT0_T1_ --------------------------
	.section	.text._ZN3cub18CUB_300001_SM_10006detail8for_each13static_kernelINS2_12policy_hub_t12policy_500_tEmN6thrust24THRUST_300001_SM_1000_NS8cuda_cub20__uninitialized_fill7functorINS7_10device_ptrIfEEfEEEEvT0_T1_,"ax",@progbits
	.align	128
        .global         _ZN3cub18CUB_300001_SM_10006detail8for_each13static_kernelINS2_12policy_hub_t12policy_500_tEmN6thrust24THRUST_300001_SM_1000_NS8cuda_cub20__uninitialized_fill7functorINS7_10device_ptrIfEEfEEEEvT0_T1_
        .type           _ZN3cub18CUB_300001_SM_10006detail8for_each13static_kernelINS2_12policy_hub_t12policy_500_tEmN6thrust24THRUST_300001_SM_1000_NS8cuda_cub20__uninitialized_fill7functorINS7_10device_ptrIfEEfEEEEvT0_T1_,@function
        .size           _ZN3cub18CUB_300001_SM_10006detail8for_each13static_kernelINS2_12policy_hub_t12policy_500_tEmN6thrust24THRUST_300001_SM_1000_NS8cuda_cub20__uninitialized_fill7functorINS7_10device_ptrIfEEfEEEEvT0_T1_,(.L_x_715 - _ZN3cub18CUB_300001_SM_10006detail8for_each13static_kernelINS2_12policy_hub_t12policy_500_tEmN6thrust24THRUST_300001_SM_1000_NS8cuda_cub20__uninitialized_fill7functorINS7_10device_ptrIfEEfEEEEvT0_T1_)
        .other          _ZN3cub18CUB_300001_SM_10006detail8for_each13static_kernelINS2_12policy_hub_t12policy_500_tEmN6thrust24THRUST_300001_SM_1000_NS8cuda_cub20__uninitialized_fill7functorINS7_10device_ptrIfEEfEEEEvT0_T1_,@"STO_CUDA_ENTRY STV_DEFAULT"
_ZN3cub18CUB_300001_SM_10006detail8for_each13static_kernelINS2_12policy_hub_t12policy_500_tEmN6thrust24THRUST_300001_SM_1000_NS8cuda_cub20__uninitialized_fill7functorINS7_10device_ptrIfEEfEEEEvT0_T1_:
.text._ZN3cub18CUB_300001_SM_10006detail8for_each13static_kernelINS2_12policy_hub_t12policy_500_tEmN6thrust24THRUST_300001_SM_1000_NS8cuda_cub20__uninitialized_fill7functorINS7_10device_ptrIfEEfEEEEvT0_T1_:
        /* <DEDUP_REMOVED lines=12> */
[----:B------:R-:W2:Y:S01]  /*00c0*/  LDC R5, c[0x0][0x390] ;  /* 0x0000e400ff057b82 */ /* 0x000ea20000000800 */
[----:B0-----:R-:W-:-:S05]  /*00d0*/  IADD3 R0, P0, PT, R0, UR4, RZ ;  /* 0x0000000400007c10 */ /* 0x001fca000ff1e0ff */
[----:B------:R-:W-:Y:S01]  /*00e0*/  IMAD.X R3, RZ, RZ, UR5, P0 ;  /* 0x00000005ff037e24 */ /* 0x000fe200080e06ff */
[----:B-1----:R-:W-:-:S04]  /*00f0*/  LEA R2, P0, R0, UR6, 0x2 ;  /* 0x0000000600027c11 */ /* 0x002fc8000f8010ff */
[----:B------:R-:W-:-:S05]  /*0100*/  LEA.HI.X R3, R0, UR7, R3, 0x2, P0 ;  /* 0x0000000700037c11 */ /* 0x000fca00080f1403 */
[----:B--2---:R-:W-:Y:S04]  /*0110*/  STG.E desc[UR8][R2.64], R5 ;  /* 0x0000000502007986 */ /* 0x004fe8000c101908 */
[----:B------:R-:W-:Y:S01]  /*0120*/  STG.E desc[UR8][R2.64+0x400], R5 ;  /* 0x0004000502007986 */ /* 0x000fe2000c101908 */
[----:B------:R-:W-:Y:S05]  /*0130*/  EXIT ;  /* 0x000000000000794d */ /* 0x000fea0003800000 */
.L_x_2:
        /* <DEDUP_REMOVED lines=13> */
[----:B------:R-:W0:Y:S04]  /*0210*/  @P0 LDC R5, c[0x0][0x390] ;  /* 0x0000e400ff050b82 */ /* 0x000e280000000800 */
[----:B0-----:R0:W-:Y:S06]  /*0220*/  @P0 STG.E desc[UR8][R2.64], R5 ;  /* 0x0000000502000986 */ /* 0x0011ec000c101908 */
[----:B------:R-:W-:Y:S05]  /*0230*/  @!P1 EXIT ;  /* 0x000000000000994d */ /* 0x000fea0003800000 */
[----:B0-----:R-:W0:Y:S02]  /*0240*/  LDC R5, c[0x0][0x390] ;  /* 0x0000e400ff057b82 */ /* 0x001e240000000800 */
[----:B0-----:R-:W-:Y:S01]  /*0250*/  STG.E desc[UR8][R2.64+0x400], R5 ;  /* 0x0004000502007986 */ /* 0x001fe2000c101908 */
[----:B------:R-:W-:Y:S05]  /*0260*/  EXIT ;  /* 0x000000000000794d */ /* 0x000fea0003800000 */
.L_x_3:
        /* <DEDUP_REMOVED lines=9> */
.L_x_715:


//--------------------- .text._ZN3cub18CUB_300001_SM_10006detail11EmptyKernelIvEEvv --------------------------
	.section	.text._ZN3cub18CUB_300001_SM_10006detail11EmptyKernelIvEEvv,"ax",@progbits
	.align	128
        .global         _ZN3cub18CUB_300001_SM_10006detail11EmptyKernelIvEEvv
        .type           _ZN3cub18CUB_300001_SM_10006detail11EmptyKernelIvEEvv,@function
        .size           _ZN3cub18CUB_300001_SM_10006detail11EmptyKernelIvEEvv,(.L_x_716 - _ZN3cub18CUB_300001_SM_10006detail11EmptyKernelIvEEvv)
        .other          _ZN3cub18CUB_300001_SM_10006detail11EmptyKernelIvEEvv,@"STO_CUDA_ENTRY STV_DEFAULT"
_ZN3cub18CUB_300001_SM_10006detail11EmptyKernelIvEEvv:
.text._ZN3cub18CUB_300001_SM_10006detail11EmptyKernelIvEEvv:
[----:B------:R-:W-:Y:S01]  /*0000*/  LDC R1, c[0x0][0x37c] ;  /* 0x0000df00ff017b82 */ /* 0x000fe20000000800 */
[----:B------:R-:W-:Y:S05]  /*0010*/  EXIT ;  /* 0x000000000000794d */ /* 0x000fea0003800000 */
.L_x_4:
        /* <DEDUP_REMOVED lines=14> */
.L_x_716:


//--------------------- .text._ZN6thrust24THRUST_300001_SM_1000_NS8cuda_cub4core6detail13_kernel_agentINS1_8__reduce11ReduceAgentIPN4cuda3std3__45tupleIJflEEESC_SB_lNS1_9__extrema9arg_max_fIflNS9_4lessIfEEEEEEJSC_SC_iSH_EEEvDpT0_ --------------------------
	.section	.text._ZN6thrust24THRUST_300001_SM_1000_NS8cuda_cub4core6detail13_kernel_agentINS1_8__reduce11ReduceAgentIPN4cuda3std3__45tupleIJflEEESC_SB_lNS1_9__extrema9arg_max_fIflNS9_4lessIfEEEEEEJSC_SC_iSH_EEEvDpT0_,"ax",@progbits
	.align	128
        .global         _ZN6thrust24THRUST_300001_SM_1000_NS8cuda_cub4core6detail13_kernel_agentINS1_8__reduce11ReduceAgentIPN4cuda3std3__45tupleIJflEEESC_SB_lNS1_9__extrema9arg_max_fIflNS9_4lessIfEEEEEEJSC_SC_iSH_EEEvDpT0_
        .type           _ZN6thrust24THRUST_300001_SM_1000_NS8cuda_cub4core6detail13_kernel_agentINS1_8__reduce11ReduceAgentIPN4cuda3std3__45tupleIJflEEESC_SB_lNS1_9__extrema9arg_max_fIflNS9_4lessIfEEEEEEJSC_SC_iSH_EEEvDpT0_,@function
        .size           _ZN6thrust24THRUST_300001_SM_1000_NS8cuda_cub4core6detail13_kernel_agentINS1_8__reduce11ReduceAgentIPN4cuda3std3__45tupleIJflEEESC_SB_lNS1_9__extrema9arg_max_fIflNS9_4lessIfEEEEEEJSC_SC_iSH_EEEvDpT0_,(.L_x_717 - _ZN6thrust24THRUST_300001_SM_1000_NS8cuda_cub4core6detail13_kernel_agentINS1_8__reduce11ReduceAgentIPN4cuda3std3__45tupleIJflEEESC_SB_lNS1_9__extrema9arg_max_fIflNS9_4lessIfEEEEEEJSC_SC_iSH_EEEvDpT0_)
        .other          _ZN6thrust24THRUST_300001_SM_1000_NS8cuda_cub4core6detail13_kernel_agentINS1_8__reduce11ReduceAgentIPN4cuda3std3__45tupleIJflEEESC_SB_lNS1_9__extrema9arg_max_fIflNS9_4lessIfEEEEEEJSC_SC_iSH_EEEvDpT0_,@"STO_CUDA_ENTRY STV_DEFAULT"
_ZN6thrust24THRUST_300001_SM_1000_NS8cuda_cub4core6detail13_kernel_agentINS1_8__reduce11ReduceAgentIPN4cuda3std3__45tupleIJflEEESC_SB_lNS1_9__extrema9arg_max_fIflNS9_4lessIfEEEEEEJSC_SC_iSH_EEEvDpT0_:
.text._ZN6thrust24THRUST_300001_SM_1000_NS8cuda_cub4core6detail13_kernel_agentINS1_8__reduce11ReduceAgentIPN4cuda3std3__45tupleIJflEEESC_SB_lNS1_9__extrema9arg_max_fIflNS9_4lessIfEEEEEEJSC_SC_iSH_EEEvDpT0_:
[----:B------:R-:W-:Y:S01]  /*0000*/  LDC R1, c[0x0][0x37c] ;  /* 0x0000df00ff017b82 */ /* 0x000fe20000000800 */
[----:B------:R-:W0:Y:S02]  /*0010*/  LDCU UR8, c[0x0][0x390] ;  /* 0x00007200ff0877ac */ /* 0x000e240008000800 */
[----:B0-----:R-:W-:-:S13]  /*0020*/  ISETP.NE.AND P0, PT, RZ, UR8, PT ;  /* 0x00000008ff007c0c */ /* 0x001fda000bf05270 */
[----:B------:R-:W-:Y:S05]  /*0030*/  @!P0 EXIT ;  /* 0x000000000000894d */ /* 0x000fea0003800000 */
[----:B------:R-:W-:Y:S01]  /*0040*/  UISETP.GT.AND UP0, UPT, UR8, 0x4ff, UPT ;  /* 0x000004ff0800788c */ /* 0x000fe2000bf04270 */
[----:B------:R-:W-:Y:S01]  /*0050*/  BSSY.RECONVERGENT B0, `(.L_x_5) ;  /* 0x00005bf000007945 */ /* 0x000fe20003800200 */
[----:B------:R-:W0:Y:S07]  /*0060*/  LDCU.64 UR10, c[0x0][0x358] ;  /* 0x00006b00ff0a77ac */ /* 0x000e2e0008000a00 */
[----:B------:R-:W-:Y:S05]  /*0070*/  BRA.U UP0, `(.L_x_6) ;  /* 0x0000003100807547 */ /* 0x000fea000b800000 */
[----:B------:R-:W1:Y:S01]  /*0080*/  S2R R0, SR_TID.X ;  /* 0x0000000000007919 */ /* 0x000e620000002100 */
[----:B------:R-:W2:Y:S01]  /*0090*/  LDCU UR4, c[0x0][0x390] ;  /* 0x00007200ff0477ac */ /* 0x000ea20008000800 */
[----:B------:R-:W-:Y:S01]  /*00a0*/  BSSY.RECONVERGENT B1, `(.L_x_7) ;  /* 0x000000b000017945 */ /* 0x000fe20003800200 */
[----:B------:R-:W-:Y:S01]  /*00b0*/  IMAD.MOV.U32 R4, RZ, RZ, RZ ;  /* 0x000000ffff047224 */ /* 0x000fe200078e00ff */
[----:B------:R-:W-:Y:S02]  /*00c0*/  CS2R R2, SRZ ;  /* 0x0000000000027805 */ /* 0x000fe4000001ff00 */
[----:B-1----:R-:W-:Y:S01]  /*00d0*/  ISETP.GE.AND P0, PT, R0, UR8, PT ;  /* 0x0000000800007c0c */ /* 0x002fe2000bf06270 */
[----:B------:R-:W-:-:S12]  /*00e0*/  IMAD.MOV.U32 R5, RZ, RZ, R0 ;  /* 0x000000ffff057224 */ /* 0x000fd800078e0000 */
[----:B--2---:R-:W-:Y:S05]  /*00f0*/  @P0 BRA `(.L_x_8) ;  /* 0x0000000000140947 */ /* 0x004fea0003800000 */
[----:B------:R-:W1:Y:S02]  /*0100*/  LDC.64 R6, c[0x0][0x380] ;  /* 0x0000e000ff067b82 */ /* 0x000e640000000a00 */
[----:B-1----:R-:W-:-:S05]  /*0110*/  IMAD.WIDE.U32 R6, R0, 0x10, R6 ;  /* 0x0000001000067825 */ /* 0x002fca00078e0006 */
[----:B0-----:R1:W5:Y:S04]  /*0120*/  LDG.E.CONSTANT R4, desc[UR10][R6.64] ;  /* 0x0000000a06047981 */ /* 0x001368000c1e9900 */
[----:B------:R1:W5:Y:S01]  /*0130*/  LDG.E.64.CONSTANT R2, desc[UR10][R6.64+0x8] ;  /* 0x0000080a06027981 */ /* 0x000362000c1e9b00 */
[----:B------:R-:W-:-:S07]  /*0140*/  VIADD R5, R0, 0x100 ;  /* 0x0000010000057836 */ /* 0x000fce0000000000 */
.L_x_8:
[----:B0-----:R-:W-:Y:S05]  /*0150*/  BSYNC.RECONVERGENT B1 ;  /* 0x0000000000017941 */ /* 0x001fea0003800200 */
.L_x_7:
[----:B------:R-:W-:Y:S01]  /*0160*/  ISETP.GE.AND P0, PT, R5, UR8, PT ;  /* 0x0000000805007c0c */ /* 0x000fe2000bf06270 */
[----:B------:R-:W-:-:S12]  /*0170*/  BSSY.RECONVERGENT B1, `(.L_x_9) ;  /* 0x0000088000017945 */ /* 0x000fd80003800200 */
[----:B------:R-:W-:Y:S05]  /*0180*/  @P0 BRA `(.L_x_10) ;  /* 0x0000000800180947 */ /* 0x000fea0003800000 */
[----:B-1----:R-:W-:Y:S01]  /*0190*/  LOP3.LUT R6, RZ, R5, RZ, 0x33, !PT ;  /* 0x00000005ff067212 */ /* 0x002fe200078e33ff */
[----:B------:R-:W-:Y:S04]  /*01a0*/  BSSY.RECONVERGENT B2, `(.L_x_11) ;  /* 0x000002b000027945 */ /* 0x000fe80003800200 */
[----:B------:R-:W-:-:S05]  /*01b0*/  VIADD R12, R6, UR8 ;  /* 0x00000008060c7c36 */ /* 0x000fca0008000000 */
[----:B------:R-:W-:-:S04]  /*01c0*/  LOP3.LUT R6, R12, 0x300, RZ, 0xc0, !PT ;  /* 0x000003000c067812 */ /* 0x000fc800078ec0ff */
[----:B------:R-:W-:-:S13]  /*01d0*/  ISETP.NE.AND P0, PT, R6, 0x300, PT ;  /* 0x000003000600780c */ /* 0x000fda0003f05270 */
[----:B------:R-:W-:Y:S05]  /*01e0*/  @!P0 BRA `(.L_x_12) ;  /* 0x0000000000988947 */ /* 0x000fea0003800000 */
[----:B------:R-:W0:Y:S01]  /*01f0*/  LDC.64 R6, c[0x0][0x380] ;  /* 0x0000e000ff067b82 */ /* 0x000e220000000a00 */
[----:B------:R-:W-:-:S04]  /*0200*/  LEA.HI R8, R12, 0x1, RZ, 0x18 ;  /* 0x000000010c087811 */ /* 0x000fc800078fc0ff */
[----:B------:R-:W-:-:S05]  /*0210*/  LOP3.LUT R8, R8, 0x3, RZ, 0xc0, !PT ;  /* 0x0000000308087812 */ /* 0x000fca00078ec0ff */
[----:B------:R-:W-:Y:S02]  /*0220*/  IMAD.MOV R10, RZ, RZ, -R8 ;  /* 0x000000ffff0a7224 */ /* 0x000fe400078e0a08 */
[----:B0-----:R-:W-:-:S04]  /*0230*/  IMAD.WIDE.U32 R6, R5, 0x10, R6 ;  /* 0x0000001005067825 */ /* 0x001fc800078e0006 */
[----:B------:R-:W-:-:S07]  /*0240*/  IMAD.MOV.U32 R11, RZ, RZ, R6 ;  /* 0x000000ffff0b7224 */ /* 0x000fce00078e0006 */
.L_x_15:
[----:B------:R-:W-:-:S05]  /*0250*/  IMAD.MOV.U32 R6, RZ, RZ, R11 ;  /* 0x000000ffff067224 */ /* 0x000fca00078e000b */
[----:B------:R-:W2:Y:S04]  /*0260*/  LDG.E.CONSTANT R14, desc[UR10][R6.64] ;  /* 0x0000000a060e7981 */ /* 0x000ea8000c1e9900 */
[----:B------:R-:W3:Y:S01]  /*0270*/  LDG.E.64.CONSTANT R8, desc[UR10][R6.64+0x8] ;  /* 0x0000080a06087981 */ /* 0x000ee2000c1e9b00 */
[----:B------:R-:W-:Y:S01]  /*0280*/  VIADD R10, R10, 0x1 ;  /* 0x000000010a0a7836 */ /* 0x000fe20000000000 */
[----:B------:R-:W-:Y:S01]  /*0290*/  BSSY.RECONVERGENT B3, `(.L_x_13) ;  /* 0x0000018000037945 */ /* 0x000fe20003800200 */
[----:B-----5:R-:W-:Y:S01]  /*02a0*/  IMAD.MOV.U32 R17, RZ, RZ, R3 ;  /* 0x000000ffff117224 */ /* 0x020fe200078e0003 */
[----:B------:R-:W-:Y:S01]  /*02b0*/  IADD3 R11, P3, PT, R6, 0x1000, RZ ;  /* 0x00001000060b7810 */ /* 0x000fe20007f7e0ff */
[----:B------:R-:W-:Y:S01]  /*02c0*/  IMAD.MOV.U32 R15, RZ, RZ, R2 ;  /* 0x000000ffff0f7224 */ /* 0x000fe200078e0002 */
[----:B------:R-:W-:Y:S01]  /*02d0*/  ISETP.NE.AND P2, PT, R10, RZ, PT ;  /* 0x000000ff0a00720c */ /* 0x000fe20003f45270 */
[----:B------:R-:W-:Y:S01]  /*02e0*/  IMAD.MOV.U32 R13, RZ, RZ, R4 ;  /* 0x000000ffff0d7224 */ /* 0x000fe200078e0004 */
[----:B--2---:R-:W-:Y:S01]  /*02f0*/  FSETP.GEU.AND P0, PT, R4, R14, PT ;  /* 0x0000000e0400720b */ /* 0x004fe20003f0e000 */
[----:B------:R-:W-:-:S02]  /*0300*/  IMAD.MOV.U32 R4, RZ, RZ, R14 ;  /* 0x000000ffff047224 */ /* 0x000fc400078e000e */
[----:B---3--:R-:W-:Y:S02]  /*0310*/  IMAD.MOV.U32 R2, RZ, RZ, R8 ;  /* 0x000000ffff027224 */ /* 0x008fe400078e0008 */
[----:B------:R-:W-:-:S08]  /*0320*/  IMAD.MOV.U32 R3, RZ, RZ, R9 ;  /* 0x000000ffff037224 */ /* 0x000fd000078e0009 */
[----:B------:R-:W-:Y:S05]  /*0330*/  @!P0 BRA `(.L_x_14) ;  /* 0x0000000000348947 */ /* 0x000fea0003800000 */
[----:B------:R-:W-:Y:S01]  /*0340*/  FSETP.GEU.AND P4, PT, R14, R13, PT ;  /* 0x0000000d0e00720b */ /* 0x000fe20003f8e000 */
[----:B------:R-:W-:Y:S02]  /*0350*/  IMAD.MOV.U32 R4, RZ, RZ, R13 ;  /* 0x000000ffff047224 */ /* 0x000fe400078e000d */
[----:B------:R-:W-:Y:S02]  /*0360*/  IMAD.MOV.U32 R2, RZ, RZ, R15 ;  /* 0x000000ffff027224 */ /* 0x000fe400078e000f */
[----:B------:R-:W-:-:S08]  /*0370*/  IMAD.MOV.U32 R3, RZ, RZ, R17 ;  /* 0x000000ffff037224 */ /* 0x000fd000078e0011 */
[CC--:B------:R-:W-:Y:S02]  /*0380*/  @P4 ISETP.LT.U32.AND P1, PT, R15.reuse, R8.reuse, PT ;  /* 0x000000080f00420c */ /* 0x0c0fe40003f21070 */
[-C--:B------:R-:W-:Y:S02]  /*0390*/  @P4 ISETP.GE.U32.AND P0, PT, R15, R8.reuse, PT ;  /* 0x000000080f00420c */ /* 0x080fe40003f06070 */
[CC--:B------:R-:W-:Y:S02]  /*03a0*/  @P4 ISETP.LT.AND.EX P1, PT, R17.reuse, R9.reuse, PT, P1 ;  /* 0x000000091100420c */ /* 0x0c0fe40003f21310 */
[-C--:B------:R-:W-:Y:S02]  /*03b0*/  @P4 ISETP.GE.AND.EX P0, PT, R17, R9.reuse, PT, P0 ;  /* 0x000000091100420c */ /* 0x080fe40003f06300 */
[----:B------:R-:W-:Y:S02]  /*03c0*/  @P4 SEL R8, R15, R8, P1 ;  /* 0x000000080f084207 */ /* 0x000fe40000800000 */
[----:B------:R-:W-:-:S02]  /*03d0*/  @P4 SEL R9, R17, R9, P1 ;  /* 0x0000000911094207 */ /* 0x000fc40000800000 */
[----:B------:R-:W-:Y:S01]  /*03e0*/  @P4 FSEL R4, R13, R14, !P0 ;  /* 0x0000000e0d044208 */ /* 0x000fe20004000000 */
[----:B------:R-:W-:Y:S02]  /*03f0*/  @P4 IMAD.MOV.U32 R2, RZ, RZ, R8 ;  /* 0x000000ffff024224 */ /* 0x000fe400078e0008 */
[----:B------:R-:W-:-:S07]  /*0400*/  @P4 IMAD.MOV.U32 R3, RZ, RZ, R9 ;  /* 0x000000ffff034224 */ /* 0x000fce00078e0009 */
.L_x_14:
[----:B------:R-:W-:Y:S05]  /*0410*/  BSYNC.RECONVERGENT B3 ;  /* 0x0000000000037941 */ /* 0x000fea0003800200 */
.L_x_13:
[----:B------:R-:W-:Y:S02]  /*0420*/  IMAD.X R7, RZ, RZ, R7, P3 ;  /* 0x000000ffff077224 */ /* 0x000fe400018e0607 */
[----:B------:R-:W-:Y:S01]  /*0430*/  VIADD R5, R5, 0x100 ;  /* 0x0000010005057836 */ /* 0x000fe20000000000 */
[----:B------:R-:W-:Y:S06]  /*0440*/  @P2 BRA `(.L_x_15) ;  /* 0xfffffffc00802947 */ /* 0x000fec000383ffff */
.L_x_12:
[----:B------:R-:W-:Y:S05]  /*0450*/  BSYNC.RECONVERGENT B2 ;  /* 0x0000000000027941 */ /* 0x000fea0003800200 */
.L_x_11:
[----:B------:R-:W0:Y:S01]  /*0460*/  LDC.64 R8, c[0x0][0x380] ;  /* 0x0000e000ff087b82 */ /* 0x000e220000000a00 */
[----:B------:R-:W-:-:S13]  /*0470*/  ISETP.GE.U32.AND P0, PT, R12, 0x300, PT ;  /* 0x000003000c00780c */ /* 0x000fda0003f06070 */
[----:B------:R-:W-:Y:S05]  /*0480*/  @!P0 BRA `(.L_x_10) ;  /* 0x0000000400588947 */ /* 0x000fea0003800000 */
.L_x_24:
[----:B0-----:R-:W-:-:S05]  /*0490*/  IMAD.WIDE R18, R5, 0x10, R8 ;  /* 0x0000001005127825 */ /* 0x001fca00078e0208 */
[----:B------:R-:W2:Y:S04]  /*04a0*/  LDG.E.CONSTANT R21, desc[UR10][R18.64] ;  /* 0x0000000a12157981 */ /* 0x000ea8000c1e9900 */
[----:B------:R-:W3:Y:S04]  /*04b0*/  LDG.E.64.CONSTANT R14, desc[UR10][R18.64+0x8] ;  /* 0x0000080a120e7981 */ /* 0x000ee8000c1e9b00 */
[----:B-----5:R0:W5:Y:S04]  /*04c0*/  LDG.E.CONSTANT R27, desc[UR10][R18.64+0x1000] ;  /* 0x0010000a121b7981 */ /* 0x020168000c1e9900 */
[----:B------:R0:W5:Y:S04]  /*04d0*/  LDG.E.CONSTANT R16, desc[UR10][R18.64+0x2000] ;  /* 0x0020000a12107981 */ /* 0x000168000c1e9900 */
[----:B------:R0:W5:Y:S04]  /*04e0*/  LDG.E.CONSTANT R17, desc[UR10][R18.64+0x3000] ;  /* 0x0030000a12117981 */ /* 0x000168000c1e9900 */
[----:B------:R0:W5:Y:S04]  /*04f0*/  LDG.E.64.CONSTANT R12, desc[UR10][R18.64+0x1008] ;  /* 0x0010080a120c7981 */ /* 0x000168000c1e9b00 */
[----:B------:R0:W5:Y:S04]  /*0500*/  LDG.E.64.CONSTANT R6, desc[UR10][R18.64+0x2008] ;  /* 0x0020080a12067981 */ /* 0x000168000c1e9b00 */
[----:B------:R0:W5:Y:S01]  /*0510*/  LDG.E.64.CONSTANT R10, desc[UR10][R18.64+0x3008] ;  /* 0x0030080a120a7981 */ /* 0x000162000c1e9b00 */
[----:B------:R-:W-:Y:S01]  /*0520*/  BSSY.RECONVERGENT B2, `(.L_x_16) ;  /* 0x0000011000027945 */ /* 0x000fe20003800200 */
[----:B--2---:R-:W-:Y:S01]  /*0530*/  FSETP.GEU.AND P0, PT, R4, R21, PT ;  /* 0x000000150400720b */ /* 0x004fe20003f0e000 */
[----:B------:R-:W-:-:S02]  /*0540*/  IMAD.MOV.U32 R20, RZ, RZ, R21 ;  /* 0x000000ffff147224 */ /* 0x000fc400078e0015 */
[----:B---3--:R-:W-:Y:S02]  /*0550*/  IMAD.MOV.U32 R23, RZ, RZ, R14 ;  /* 0x000000ffff177224 */ /* 0x008fe400078e000e */
[----:B------:R-:W-:-:S08]  /*0560*/  IMAD.MOV.U32 R25, RZ, RZ, R15 ;  /* 0x000000ffff197224 */ /* 0x000fd000078e000f */
[----:B0-----:R-:W-:Y:S05]  /*0570*/  @!P0 BRA `(.L_x_17) ;  /* 0x00000000002c8947 */ /* 0x001fea0003800000 */
[----:B------:R-:W-:Y:S01]  /*0580*/  FSETP.GEU.AND P2, PT, R21, R4, PT ;  /* 0x000000041500720b */ /* 0x000fe20003f4e000 */
[----:B------:R-:W-:Y:S02]  /*0590*/  IMAD.MOV.U32 R23, RZ, RZ, R2 ;  /* 0x000000ffff177224 */ /* 0x000fe400078e0002 */
[----:B------:R-:W-:Y:S02]  /*05a0*/  IMAD.MOV.U32 R25, RZ, RZ, R3 ;  /* 0x000000ffff197224 */ /* 0x000fe400078e0003 */
[----:B------:R-:W-:-:S08]  /*05b0*/  IMAD.MOV.U32 R20, RZ, RZ, R4 ;  /* 0x000000ffff147224 */ /* 0x000fd000078e0004 */
[CC--:B------:R-:W-:Y:S02]  /*05c0*/  @P2 ISETP.GE.U32.AND P0, PT, R2.reuse, R14.reuse, PT ;  /* 0x0000000e0200220c */ /* 0x0c0fe40003f06070 */
[-C--:B------:R-:W-:Y:S02]  /*05d0*/  @P2 ISETP.LT.U32.AND P1, PT, R2, R14.reuse, PT ;  /* 0x0000000e0200220c */ /* 0x080fe40003f21070 */
[CC--:B------:R-:W-:Y:S02]  /*05e0*/  @P2 ISETP.GE.AND.EX P0, PT, R3.reuse, R15.reuse, PT, P0 ;  /* 0x0000000f0300220c */ /* 0x0c0fe40003f06300 */
[----:B------:R-:W-:Y:S02]  /*05f0*/  @P2 ISETP.LT.AND.EX P1, PT, R3, R15, PT, P1 ;  /* 0x0000000f0300220c */ /* 0x000fe40003f21310 */
[----:B------:R-:W-:Y:S02]  /*0600*/  @P2 FSEL R20, R4, R21, !P0 ;  /* 0x0000001504142208 */ /* 0x000fe40004000000 */
[----:B------:R-:W-:-:S02]  /*0610*/  @P2 SEL R23, R2, R14, P1 ;  /* 0x0000000e02172207 */ /* 0x000fc40000800000 */
[----:B------:R-:W-:-:S07]  /*0620*/  @P2 SEL R25, R3, R15, P1 ;  /* 0x0000000f03192207 */ /* 0x000fce0000800000 */
.L_x_17:
[----:B------:R-:W-:Y:S05]  /*0630*/  BSYNC.RECONVERGENT B2 ;  /* 0x0000000000027941 */ /* 0x000fea0003800200 */
.L_x_16:
[----:B-----5:R-:W-:Y:S01]  /*0640*/  FSETP.GEU.AND P0, PT, R20, R27, PT ;  /* 0x0000001b1400720b */ /* 0x020fe20003f0e000 */
[----:B------:R-:W-:Y:S01]  /*0650*/  BSSY.RECONVERGENT B2, `(.L_x_18) ;  /* 0x0000010000027945 */ /* 0x000fe20003800200 */
[----:B------:R-:W-:Y:S02]  /*0660*/  IMAD.MOV.U32 R3, RZ, RZ, R27 ;  /* 0x000000ffff037224 */ /* 0x000fe400078e001b */
[----:B------:R-:W-:Y:S02]  /*0670*/  IMAD.MOV.U32 R19, RZ, RZ, R12 ;  /* 0x000000ffff137224 */ /* 0x000fe400078e000c */
[----:B------:R-:W-:-:S07]  /*0680*/  IMAD.MOV.U32 R21, RZ, RZ, R13 ;  /* 0x000000ffff157224 */ /* 0x000fce00078e000d */
[----:B------:R-:W-:Y:S05]  /*0690*/  @!P0 BRA `(.L_x_19) ;  /* 0x00000000002c8947 */ /* 0x000fea0003800000 */
        /* <DEDUP_REMOVED lines=11> */
.L_x_19:
[----:B------:R-:W-:Y:S05]  /*0750*/  BSYNC.RECONVERGENT B2 ;  /* 0x0000000000027941 */ /* 0x000fea0003800200 */
.L_x_18:
[----:B------:R-:W-:Y:S01]  /*0760*/  FSETP.GEU.AND P0, PT, R3, R16, PT ;  /* 0x000000100300720b */ /* 0x000fe20003f0e000 */
        /* <DEDUP_REMOVED lines=10> */
[----:B------:R-:W-:Y:S02]  /*0810*/  @P2 ISETP.LT.U32.AND P1, PT, R19, R6, PT ;  /* 0x000000061300220c */ /* 0x000fe40003f21070 */
[CC--:B------:R-:W-:Y:S02]  /*0820*/  @P2 ISETP.GE.AND.EX P0, PT, R21.reuse, R7.reuse, PT, P0 ;  /* 0x000000071500220c */ /* 0x0c0fe40003f06300 */
[----:B------:R-:W-:Y:S02]  /*0830*/  @P2 ISETP.LT.AND.EX P1, PT, R21, R7, PT, P1 ;  /* 0x000000071500220c */ /* 0x000fe40003f21310 */
[----:B------:R-:W-:Y:S02]  /*0840*/  @P2 FSEL R12, R3, R16, !P0 ;  /* 0x00000010030c2208 */ /* 0x000fe40004000000 */
[----:B------:R-:W-:-:S02]  /*0850*/  @P2 SEL R13, R19, R6, P1 ;  /* 0x00000006130d2207 */ /* 0x000fc40000800000 */
[----:B------:R-:W-:-:S07]  /*0860*/  @P2 SEL R15, R21, R7, P1 ;  /* 0x00000007150f2207 */ /* 0x000fce0000800000 */
.L_x_21:
[----:B------:R-:W-:Y:S05]  /*0870*/  BSYNC.RECONVERGENT B2 ;  /* 0x0000000000027941 */ /* 0x000fea0003800200 */
.L_x_20:
        /* <DEDUP_REMOVED lines=19> */
.L_x_23:
[----:B------:R-:W-:Y:S05]  /*09b0*/  BSYNC.RECONVERGENT B2 ;  /* 0x0000000000027941 */ /* 0x000fea0003800200 */
.L_x_22:
[----:B------:R-:W-:-:S05]  /*09c0*/  VIADD R5, R5, 0x400 ;  /* 0x0000040005057836 */ /* 0x000fca0000000000 */
[----:B------:R-:W-:-:S13]  /*09d0*/  ISETP.GE.AND P0, PT, R5, UR4, PT ;  /* 0x0000000405007c0c */ /* 0x000fda000bf06270 */
[----:B------:R-:W-:Y:S05]  /*09e0*/  @!P0 BRA `(.L_x_24) ;  /* 0xfffffff800a88947 */ /* 0x000fea000383ffff */
.L_x_10:
[----:B------:R-:W-:Y:S05]  /*09f0*/  BSYNC.RECONVERGENT B1 ;  /* 0x0000000000017941 */ /* 0x000fea0003800200 */
.L_x_9:
[----:B------:R-:W2:Y:S02]  /*0a00*/  LDCU UR6, c[0x0][0x390] ;  /* 0x00007200ff0677ac */ /* 0x000ea40008000800 */
[----:B--2---:R-:W-:-:S09]  /*0a10*/  UISETP.GE.AND UP0, UPT, UR6, 0x100, UPT ;  /* 0x000001000600788c */ /* 0x004fd2000bf06270 */
[----:B------:R-:W-:Y:S05]  /*0a20*/  BRA.U !UP0, `(.L_x_25) ;  /* 0x00000011088c7547 */ /* 0x000fea000b800000 */
[----:B0-----:R-:W0:Y:S01]  /*0a30*/  S2R R8, SR_LANEID ;  /* 0x0000000000087919 */ /* 0x001e220000000000 */
[----:B------:R-:W-:Y:S01]  /*0a40*/  BSSY.RECONVERGENT B1, `(.L_x_26) ;  /* 0x000001b000017945 */ /* 0x000fe20003800200 */
[----:B-1---5:R-:W-:Y:S01]  /*0a50*/  IMAD.MOV.U32 R6, RZ, RZ, R2 ;  /* 0x000000ffff067224 */ /* 0x022fe200078e0002 */
[----:B------:R1:W2:Y:S01]  /*0a60*/  SHFL.DOWN PT, R9, R4, 0x1, 0x1f ;  /* 0x08201f0004097f89 */ /* 0x0002a200000e0000 */
[----:B------:R-:W-:Y:S02]  /*0a70*/  IMAD.MOV.U32 R7, RZ, RZ, R3 ;  /* 0x000000ffff077224 */ /* 0x000fe400078e0003 */
[----:B------:R-:W-:Y:S01]  /*0a80*/  IMAD.MOV.U32 R5, RZ, RZ, R4 ;  /* 0x000000ffff057224 */ /* 0x000fe200078e0004 */
[----:B------:R1:W3:Y:S04]  /*0a90*/  SHFL.DOWN PT, R11, R2, 0x1, 0x1f ;  /* 0x08201f00020b7f89 */ /* 0x0002e800000e0000 */
[----:B------:R1:W4:Y:S01]  /*0aa0*/  SHFL.DOWN PT, R13, R3, 0x1, 0x1f ;  /* 0x08201f00030d7f89 */ /* 0x00032200000e0000 */
[----:B0-----:R-:W-:-:S02]  /*0ab0*/  ISETP.GT.AND P0, PT, R8, 0x1e, PT ;  /* 0x0000001e0800780c */ /* 0x001fc40003f04270 */
[C---:B------:R-:W-:Y:S02]  /*0ac0*/  ISETP.GT.AND P1, PT, R8.reuse, 0x1d, PT ;  /* 0x0000001d0800780c */ /* 0x040fe40003f24270 */
[----:B------:R-:W-:-:S09]  /*0ad0*/  ISETP.GT.AND P3, PT, R8, 0x1b, PT ;  /* 0x0000001b0800780c */ /* 0x000fd20003f64270 */
[----:B-1234-:R-:W-:Y:S05]  /*0ae0*/  @P0 BRA `(.L_x_27) ;  /* 0x0000000000400947 */ /* 0x01efea0003800000 */
[----:B------:R-:W-:Y:S01]  /*0af0*/  FSETP.GEU.AND P0, PT, R4, R9, PT ;  /* 0x000000090400720b */ /* 0x000fe20003f0e000 */
[----:B------:R-:W-:Y:S02]  /*0b00*/  IMAD.MOV.U32 R6, RZ, RZ, R11 ;  /* 0x000000ffff067224 */ /* 0x000fe400078e000b */
[----:B------:R-:W-:Y:S02]  /*0b10*/  IMAD.MOV.U32 R7, RZ, RZ, R13 ;  /* 0x000000ffff077224 */ /* 0x000fe400078e000d */
[----:B------:R-:W-:-:S08]  /*0b20*/  IMAD.MOV.U32 R5, RZ, RZ, R9 ;  /* 0x000000ffff057224 */ /* 0x000fd000078e0009 */
[----:B------:R-:W-:Y:S05]  /*0b30*/  @!P0 BRA `(.L_x_27) ;  /* 0x00000000002c8947 */ /* 0x000fea0003800000 */
[----:B------:R-:W-:Y:S01]  /*0b40*/  FSETP.GT.AND P4, PT, R4, R9, PT ;  /* 0x000000090400720b */ /* 0x000fe20003f84000 */
[----:B------:R-:W-:Y:S02]  /*0b50*/  IMAD.MOV.U32 R6, RZ, RZ, R2 ;  /* 0x000000ffff067224 */ /* 0x000fe400078e0002 */
[----:B------:R-:W-:Y:S02]  /*0b60*/  IMAD.MOV.U32 R7, RZ, RZ, R3 ;  /* 0x000000ffff077224 */ /* 0x000fe400078e0003 */
[----:B------:R-:W-:-:S08]  /*0b70*/  IMAD.MOV.U32 R5, RZ, RZ, R4 ;  /* 0x000000ffff057224 */ /* 0x000fd000078e0004 */
[CC--:B------:R-:W-:Y:S02]  /*0b80*/  @!P4 ISETP.GE.U32.AND P0, PT, R2.reuse, R11.reuse, PT ;  /* 0x0000000b0200c20c */ /* 0x0c0fe40003f06070 */
[----:B------:R-:W-:Y:S02]  /*0b90*/  @!P4 ISETP.LT.U32.AND P2, PT, R2, R11, PT ;  /* 0x0000000b0200c20c */ /* 0x000fe40003f41070 */
[CC--:B------:R-:W-:Y:S02]  /*0ba0*/  @!P4 ISETP.GE.AND.EX P0, PT, R3.reuse, R13.reuse, PT, P0 ;  /* 0x0000000d0300c20c */ /* 0x0c0fe40003f06300 */
[----:B------:R-:W-:Y:S02]  /*0bb0*/  @!P4 ISETP.LT.AND.EX P2, PT, R3, R13, PT, P2 ;  /* 0x0000000d0300c20c */ /* 0x000fe40003f41320 */
[----:B------:R-:W-:Y:S02]  /*0bc0*/  @!P4 FSEL R5, R4, R9, !P0 ;  /* 0x000000090405c208 */ /* 0x000fe40004000000 */
[----:B------:R-:W-:-:S02]  /*0bd0*/  @!P4 SEL R6, R2, R11, P2 ;  /* 0x0000000b0206c207 */ /* 0x000fc40001000000 */
[----:B------:R-:W-:-:S07]  /*0be0*/  @!P4 SEL R7, R3, R13, P2 ;  /* 0x0000000d0307c207 */ /* 0x000fce0001000000 */
.L_x_27:
[----:B------:R-:W-:Y:S05]  /*0bf0*/  BSYNC.RECONVERGENT B1 ;  /* 0x0000000000017941 */ /* 0x000fea0003800200 */
.L_x_26:
[----:B------:R0:W1:Y:S01]  /*0c00*/  SHFL.DOWN PT, R10, R5, 0x2, 0x1f ;  /* 0x08401f00050a7f89 */ /* 0x00006200000e0000 */
[----:B------:R-:W-:Y:S01]  /*0c10*/  BSSY.RECONVERGENT B1, `(.L_x_28) ;  /* 0x000001a000017945 */ /* 0x000fe20003800200 */
[C---:B------:R-:W-:Y:S01]  /*0c20*/  ISETP.GT.AND P5, PT, R8.reuse, 0x17, PT ;  /* 0x000000170800780c */ /* 0x040fe20003fa4270 */
[----:B------:R-:W-:Y:S01]  /*0c30*/  IMAD.MOV.U32 R4, RZ, RZ, R6 ;  /* 0x000000ffff047224 */ /* 0x000fe200078e0006 */
[----:B------:R0:W2:Y:S01]  /*0c40*/  SHFL.DOWN PT, R3, R6, 0x2, 0x1f ;  /* 0x08401f0006037f89 */ /* 0x0000a200000e0000 */
[C---:B------:R-:W-:Y:S01]  /*0c50*/  ISETP.GT.AND P4, PT, R8.reuse, 0xf, PT ;  /* 0x0000000f0800780c */ /* 0x040fe20003f84270 */
[----:B------:R-:W-:Y:S01]  /*0c60*/  IMAD.MOV.U32 R2, RZ, RZ, R5 ;  /* 0x000000ffff027224 */ /* 0x000fe200078e0005 */
[----:B------:R-:W-:Y:S01]  /*0c70*/  ISETP.NE.AND P2, PT, R8, RZ, PT ;  /* 0x000000ff0800720c */ /* 0x000fe20003f45270 */
[----:B------:R0:W3:Y:S01]  /*0c80*/  SHFL.DOWN PT, R12, R7, 0x2, 0x1f ;  /* 0x08401f00070c7f89 */ /* 0x0000e200000e0000 */
[----:B------:R-:W-:Y:S01]  /*0c90*/  IMAD.MOV.U32 R8, RZ, RZ, R7 ;  /* 0x000000ffff087224 */ /* 0x000fe200078e0007 */
[----:B------:R-:W-:Y:S10]  /*0ca0*/  @P1 BRA `(.L_x_29) ;  /* 0x0000000000401947 */ /* 0x000ff40003800000 */
[----:B-1----:R-:W-:Y:S01]  /*0cb0*/  FSETP.GEU.AND P0, PT, R5, R10, PT ;  /* 0x0000000a0500720b */ /* 0x002fe20003f0e000 */
[----:B--2---:R-:W-:Y:S02]  /*0cc0*/  IMAD.MOV.U32 R4, RZ, RZ, R3 ;  /* 0x000000ffff047224 */ /* 0x004fe400078e0003 */
[----:B---3--:R-:W-:Y:S02]  /*0cd0*/  IMAD.MOV.U32 R8, RZ, RZ, R12 ;  /* 0x000000ffff087224 */ /* 0x008fe400078e000c */
[----:B------:R-:W-:-:S08]  /*0ce0*/  IMAD.MOV.U32 R2, RZ, RZ, R10 ;  /* 0x000000ffff027224 */ /* 0x000fd000078e000a */
[----:B------:R-:W-:Y:S05]  /*0cf0*/  @!P0 BRA `(.L_x_29) ;  /* 0x00000000002c8947 */ /* 0x000fea0003800000 */
[----:B------:R-:W-:Y:S01]  /*0d00*/  FSETP.GT.AND P6, PT, R5, R10, PT ;  /* 0x0000000a0500720b */ /* 0x000fe20003fc4000 */
[----:B------:R-:W-:Y:S02]  /*0d10*/  IMAD.MOV.U32 R4, RZ, RZ, R6 ;  /* 0x000000ffff047224 */ /* 0x000fe400078e0006 */
[----:B------:R-:W-:Y:S02]  /*0d20*/  IMAD.MOV.U32 R8, RZ, RZ, R7 ;  /* 0x000000ffff087224 */ /* 0x000fe400078e0007 */
[----:B------:R-:W-:-:S08]  /*0d30*/  IMAD.MOV.U32 R2, RZ, RZ, R5 ;  /* 0x000000ffff027224 */ /* 0x000fd000078e0005 */
[CC--:B------:R-:W-:Y:S02]  /*0d40*/  @!P6 ISETP.GE.U32.AND P1, PT, R6.reuse, R3.reuse, PT ;  /* 0x000000030600e20c */ /* 0x0c0fe40003f26070 */
[CC--:B------:R-:W-:Y:S02]  /*0d50*/  @!P6 ISETP.LT.U32.AND P0, PT, R6.reuse, R3.reuse, PT ;  /* 0x000000030600e20c */ /* 0x0c0fe40003f01070 */
[CC--:B------:R-:W-:Y:S02]  /*0d60*/  @!P6 ISETP.GE.AND.EX P1, PT, R7.reuse, R12.reuse, PT, P1 ;  /* 0x0000000c0700e20c */ /* 0x0c0fe40003f26310 */
[----:B------:R-:W-:Y:S02]  /*0d70*/  @!P6 ISETP.LT.AND.EX P0, PT, R7, R12, PT, P0 ;  /* 0x0000000c0700e20c */ /* 0x000fe40003f01300 */
[----:B------:R-:W-:Y:S02]  /*0d80*/  @!P6 FSEL R2, R5, R10, !P1 ;  /* 0x0000000a0502e208 */ /* 0x000fe40004800000 */
[----:B------:R-:W-:-:S02]  /*0d90*/  @!P6 SEL R4, R6, R3, P0 ;  /* 0x000000030604e207 */ /* 0x000fc40000000000 */
[----:B------:R-:W-:-:S07]  /*0da0*/  @!P6 SEL R8, R7, R12, P0 ;  /* 0x0000000c0708e207 */ /* 0x000fce0000000000 */
.L_x_29:
[----:B------:R-:W-:Y:S05]  /*0db0*/  BSYNC.RECONVERGENT B1 ;  /* 0x0000000000017941 */ /* 0x000fea0003800200 */
.L_x_28:
[----:B0-----:R0:W4:Y:S01]  /*0dc0*/  SHFL.DOWN PT, R5, R2, 0x4, 0x1f ;  /* 0x08801f0002057f89 */ /* 0x00112200000e0000 */
[----:B------:R-:W-:Y:S01]  /*0dd0*/  BSSY.RECONVERGENT B1, `(.L_x_30) ;  /* 0x0000017000017945 */ /* 0x000fe20003800200 */
[----:B------:R-:W-:Y:S02]  /*0de0*/  IMAD.MOV.U32 R6, RZ, RZ, R4 ;  /* 0x000000ffff067224 */ /* 0x000fe400078e0004 */
[----:B------:R0:W0:Y:S01]  /*0df0*/  SHFL.DOWN PT, R9, R4, 0x4, 0x1f ;  /* 0x08801f0004097f89 */ /* 0x00002200000e0000 */
[----:B------:R-:W-:Y:S02]  /*0e00*/  IMAD.MOV.U32 R7, RZ, RZ, R8 ;  /* 0x000000ffff077224 */ /* 0x000fe400078e0008 */
[----:B--2---:R-:W-:Y:S01]  /*0e10*/  IMAD.MOV.U32 R3, RZ, RZ, R2 ;  /* 0x000000ffff037224 */ /* 0x004fe200078e0002 */
[----:B------:R2:W0:Y:S01]  /*0e20*/  SHFL.DOWN PT, R11, R8, 0x4, 0x1f ;  /* 0x08801f00080b7f89 */ /* 0x00042200000e0000 */
[----:B------:R-:W-:Y:S05]  /*0e30*/  @P3 BRA `(.L_x_31) ;  /* 0x0000000000403947 */ /* 0x000fea0003800000 */
[----:B----4-:R-:W-:Y:S01]  /*0e40*/  FSETP.GEU.AND P0, PT, R2, R5, PT ;  /* 0x000000050200720b */ /* 0x010fe20003f0e000 */
[----:B0-----:R-:W-:Y:S02]  /*0e50*/  IMAD.MOV.U32 R6, RZ, RZ, R9 ;  /* 0x000000ffff067224 */ /* 0x001fe400078e0009 */
        /* <DEDUP_REMOVED lines=14> */
.L_x_31:
[----:B------:R-:W-:Y:S05]  /*0f40*/  BSYNC.RECONVERGENT B1 ;  /* 0x0000000000017941 */ /* 0x000fea0003800200 */
.L_x_30:
[----:B--2---:R2:W2:Y:S01]  /*0f50*/  SHFL.DOWN PT, R8, R3, 0x8, 0x1f ;  /* 0x09001f0003087f89 */ /* 0x0044a200000e0000 */
[----:B------:R-:W-:Y:S01]  /*0f60*/  BSSY.RECONVERGENT B1, `(.L_x_32) ;  /* 0x0000017000017945 */ /* 0x000fe20003800200 */
[----:B0-----:R-:W-:Y:S02]  /*0f70*/  IMAD.MOV.U32 R4, RZ, RZ, R6 ;  /* 0x000000ffff047224 */ /* 0x001fe400078e0006 */
[----:B------:R0:W0:Y:S01]  /*0f80*/  SHFL.DOWN PT, R9, R6, 0x8, 0x1f ;  /* 0x09001f0006097f89 */ /* 0x00002200000e0000 */
[----:B----4-:R-:W-:Y:S02]  /*0f90*/  IMAD.MOV.U32 R5, RZ, RZ, R7 ;  /* 0x000000ffff057224 */ /* 0x010fe400078e0007 */
[----:B------:R-:W-:Y:S01]  /*0fa0*/  IMAD.MOV.U32 R2, RZ, RZ, R3 ;  /* 0x000000ffff027224 */ /* 0x000fe200078e0003 */
[----:B-1----:R1:W4:Y:S01]  /*0fb0*/  SHFL.DOWN PT, R10, R7, 0x8, 0x1f ;  /* 0x09001f00070a7f89 */ /* 0x00232200000e0000 */
[----:B------:R-:W-:Y:S05]  /*0fc0*/  @P5 BRA `(.L_x_33) ;  /* 0x0000000000405947 */ /* 0x000fea0003800000 */
[----:B--2---:R-:W-:Y:S01]  /*0fd0*/  FSETP.GEU.AND P0, PT, R3, R8, PT ;  /* 0x000000080300720b */ /* 0x004fe20003f0e000 */
[----:B0-----:R-:W-:Y:S02]  /*0fe0*/  IMAD.MOV.U32 R4, RZ, RZ, R9 ;  /* 0x000000ffff047224 */ /* 0x001fe400078e0009 */
[----:B----4-:R-:W-:Y:S02]  /*0ff0*/  IMAD.MOV.U32 R5, RZ, RZ, R10 ;  /* 0x000000ffff057224 */ /* 0x010fe400078e000a */
        /* <DEDUP_REMOVED lines=13> */
.L_x_33:
[----:B------:R-:W-:Y:S05]  /*10d0*/  BSYNC.RECONVERGENT B1 ;  /* 0x0000000000017941 */ /* 0x000fea0003800200 */
.L_x_32:
[----:B--2---:R2:W2:Y:S01]  /*10e0*/  SHFL.DOWN PT, R3, R2, 0x10, 0x1f ;  /* 0x0a001f0002037f89 */ /* 0x0044a200000e0000 */
[----:B------:R-:W-:Y:S01]  /*10f0*/  BSSY.RECONVERGENT B1, `(.L_x_34) ;  /* 0x0000017000017945 */ /* 0x000fe20003800200 */
[----:B-1----:R-:W-:Y:S02]  /*1100*/  IMAD.MOV.U32 R7, RZ, RZ, R4 ;  /* 0x000000ffff077224 */ /* 0x002fe400078e0004 */
[----:B0-----:R0:W1:Y:S01]  /*1110*/  SHFL.DOWN PT, R9, R4, 0x10, 0x1f ;  /* 0x0a001f0004097f89 */ /* 0x00106200000e0000 */
[----:B------:R-:W-:Y:S02]  /*1120*/  IMAD.MOV.U32 R6, RZ, RZ, R5 ;  /* 0x000000ffff067224 */ /* 0x000fe400078e0005 */
[----:B------:R-:W-:Y:S01]  /*1130*/  IMAD.MOV.U32 R8, RZ, RZ, R2 ;  /* 0x000000ffff087224 */ /* 0x000fe200078e0002 */
[----:B----4-:R0:W4:Y:S01]  /*1140*/  SHFL.DOWN PT, R10, R5, 0x10, 0x1f ;  /* 0x0a001f00050a7f89 */ /* 0x01012200000e0000 */
[----:B------:R-:W-:Y:S05]  /*1150*/  @P4 BRA `(.L_x_35) ;  /* 0x0000000000404947 */ /* 0x000fea0003800000 */
[----:B--2---:R-:W-:Y:S01]  /*1160*/  FSETP.GEU.AND P0, PT, R2, R3, PT ;  /* 0x000000030200720b */ /* 0x004fe20003f0e000 */
[----:B-1----:R-:W-:Y:S02]  /*1170*/  IMAD.MOV.U32 R7, RZ, RZ, R9 ;  /* 0x000000ffff077224 */ /* 0x002fe400078e0009 */
        /* <DEDUP_REMOVED lines=14> */
.L_x_35:
[----:B------:R-:W-:Y:S05]  /*1260*/  BSYNC.RECONVERGENT B1 ;  /* 0x0000000000017941 */ /* 0x000fea0003800200 */
.L_x_34:
[----:B------:R-:W-:Y:S04]  /*1270*/  BSSY.RECONVERGENT B1, `(.L_x_36) ;  /* 0x000000c000017945 */ /* 0x000fe80003800200 */
[----:B------:R-:W-:Y:S05]  /*1280*/  @P2 BRA `(.L_x_37) ;  /* 0x0000000000282947 */ /* 0x000fea0003800000 */
[----:B0-----:R-:W0:Y:S01]  /*1290*/  S2R R4, SR_CgaCtaId ;  /* 0x0000000000047919 */ /* 0x001e220000008800 */
[----:B--2---:R-:W-:Y:S02]  /*12a0*/  MOV R3, 0x400 ;  /* 0x0000040000037802 */ /* 0x004fe40000000f00 */
[----:B------:R-:W-:-:S04]  /*12b0*/  SHF.R.U32.HI R2, RZ, 0x1, R0 ;  /* 0x00000001ff027819 */ /* 0x000fc80000011600 */
[----:B------:R-:W-:Y:S02]  /*12c0*/  LOP3.LUT R2, R2, 0x1f0, RZ, 0xc0, !PT ;  /* 0x000001f002027812 */ /* 0x000fe400078ec0ff */
[----:B0-----:R-:W-:-:S05]  /*12d0*/  LEA R3, R4, R3, 0x18 ;  /* 0x0000000304037211 */ /* 0x001fca00078ec0ff */
[----:B------:R-:W-:Y:S02]  /*12e0*/  IMAD.IADD R5, R2, 0x1, R3 ;  /* 0x0000000102057824 */ /* 0x000fe400078e0203 */
[----:B------:R-:W-:Y:S02]  /*12f0*/  IMAD.MOV.U32 R2, RZ, RZ, R7 ;  /* 0x000000ffff027224 */ /* 0x000fe400078e0007 */
[----:B------:R-:W-:Y:S01]  /*1300*/  IMAD.MOV.U32 R3, RZ, RZ, R6 ;  /* 0x000000ffff037224 */ /* 0x000fe200078e0006 */
[----:B------:R0:W-:Y:S04]  /*1310*/  STS [R5+0x8], R8 ;  /* 0x0000080805007388 */ /* 0x0001e80000000800 */
[----:B------:R0:W-:Y:S02]  /*1320*/  STS.64 [R5+0x10], R2 ;  /* 0x0000100205007388 */ /* 0x0001e40000000a00 */
.L_x_37:
[----:B------:R-:W-:Y:S05]  /*1330*/  BSYNC.RECONVERGENT B1 ;  /* 0x0000000000017941 */ /* 0x000fea0003800200 */
.L_x_36:
[----:B------:R-:W-:Y:S01]  /*1340*/  BAR.SYNC.DEFER_BLOCKING 0x0 ;  /* 0x0000000000007b1d */ /* 0x000fe20000010000 */
[----:B------:R-:W-:-:S13]  /*1350*/  ISETP.NE.AND P1, PT, R0, RZ, PT ;  /* 0x000000ff0000720c */ /* 0x000fda0003f25270 */
[----:B------:R-:W-:Y:S05]  /*1360*/  @P1 BRA `(.L_x_38) ;  /* 0x0000004800341947 */ /* 0x000fea0003800000 */
[----:B0-2---:R-:W0:Y:S01]  /*1370*/  S2R R3, SR_CgaCtaId ;  /* 0x0000000000037919 */ /* 0x005e220000008800 */
[----:B------:R-:W-:Y:S01]  /*1380*/  MOV R0, 0x400 ;  /* 0x0000040000007802 */ /* 0x000fe20000000f00 */
[----:B------:R-:W-:Y:S03]  /*1390*/  BSSY.RECONVERGENT B1, `(.L_x_39) ;  /* 0x0000016000017945 */ /* 0x000fe60003800200 */
[----:B0-----:R-:W-:-:S05]  /*13a0*/  LEA R24, R3, R0, 0x18 ;  /* 0x0000000003187211 */ /* 0x001fca00078ec0ff */
[----:B------:R-:W0:Y:S04]  /*13b0*/  LDS R5, [R24+0x18] ;  /* 0x0000180018057984 */ /* 0x000e280000000800 */
[----:B------:R2:W1:Y:S04]  /*13c0*/  LDS.64 R2, [R24+0x20] ;  /* 0x0000200018027984 */ /* 0x0004680000000a00 */
[----:B------:R2:W1:Y:S04]  /*13d0*/  LDS R21, [R24+0x28] ;  /* 0x0000280018157984 */ /* 0x0004680000000800 */
[----:B------:R2:W1:Y:S01]  /*13e0*/  LDS R18, [R24+0x38] ;  /* 0x0000380018127984 */ /* 0x0004620000000800 */
[----:B0-----:R-:W-:Y:S01]  /*13f0*/  FSETP.GEU.AND P0, PT, R8, R5, PT ;  /* 0x000000050800720b */ /* 0x001fe20003f0e000 */
[----:B------:R-:W-:-:S12]  /*1400*/  IMAD.MOV.U32 R20, RZ, RZ, R5 ;  /* 0x000000ffff147224 */ /* 0x000fd800078e0005 */
[----:B-12---:R-:W-:Y:S05]  /*1410*/  @!P0 BRA `(.L_x_40) ;  /* 0x0000000000348947 */ /* 0x006fea0003800000 */
[----:B------:R-:W-:Y:S01]  /*1420*/  FSETP.GEU.AND P3, PT, R5, R8, PT ;  /* 0x000000080500720b */ /* 0x000fe20003f6e000 */
[----:B------:R-:W-:-:S12]  /*1430*/  IMAD.MOV.U32 R20, RZ, RZ, R8 ;  /* 0x000000ffff147224 */ /* 0x000fd800078e0008 */
[CC--:B------:R-:W-:Y:S02]  /*1440*/  @P3 ISETP.GE.U32.AND P0, PT, R7.reuse, R2.reuse, PT ;  /* 0x000000020700320c */ /* 0x0c0fe40003f06070 */
[CC--:B------:R-:W-:Y:S02]  /*1450*/  @P3 ISETP.LT.U32.AND P2, PT, R7.reuse, R2.reuse, PT ;  /* 0x000000020700320c */ /* 0x0c0fe40003f41070 */
[CC--:B------:R-:W-:Y:S02]  /*1460*/  @P3 ISETP.GE.AND.EX P0, PT, R6.reuse, R3.reuse, PT, P0 ;  /* 0x000000030600320c */ /* 0x0c0fe40003f06300 */
[----:B------:R-:W-:Y:S02]  /*1470*/  @P3 ISETP.LT.AND.EX P2, PT, R6, R3, PT, P2 ;  /* 0x000000030600320c */ /* 0x000fe40003f41320 */
[----:B------:R-:W-:Y:S02]  /*1480*/  @P3 FSEL R20, R8, R5, !P0 ;  /* 0x0000000508143208 */ /* 0x000fe40004000000 */
[----:B------:R-:W-:Y:S01]  /*1490*/  @P3 SEL R0, R7, R2, P2 ;  /* 0x0000000207003207 */ /* 0x000fe20001000000 */
[----:B------:R-:W-:Y:S01]  /*14a0*/  IMAD.MOV.U32 R2, RZ, RZ, R7 ;  /* 0x000000ffff027224 */ /* 0x000fe200078e0007 */
[----:B------:R-:W-:Y:S01]  /*14b0*/  @P3 SEL R5, R6, R3, P2 ;  /* 0x0000000306053207 */ /* 0x000fe20001000000 */
[----:B------:R-:W-:-:S02]  /*14c0*/  IMAD.MOV.U32 R3, RZ, RZ, R6 ;  /* 0x000000ffff037224 */ /* 0x000fc400078e0006 */
[----:B------:R-:W-:Y:S02]  /*14d0*/  @P3 IMAD.MOV.U32 R2, RZ, RZ, R0 ;  /* 0x000000ffff023224 */ /* 0x000fe400078e0000 */
[----:B------:R-:W-:-:S07]  /*14e0*/  @P3 IMAD.MOV.U32 R3, RZ, RZ, R5 ;  /* 0x000000ffff033224 */ /* 0x000fce00078e0005 */
.L_x_40:
[----:B------:R-:W-:Y:S05]  /*14f0*/  BSYNC.RECONVERGENT B1 ;  /* 0x0000000000017941 */ /* 0x000fea0003800200 */
.L_x_39:
[----:B------:R-:W0:Y:S01]  /*1500*/  LDS.64 R14, [R24+0x30] ;  /* 0x00003000180e7984 */ /* 0x000e220000000a00 */
[----:B------:R-:W-:Y:S01]  /*1510*/  FSETP.GEU.AND P0, PT, R20, R21, PT ;  /* 0x000000151400720b */ /* 0x000fe20003f0e000 */
[----:B------:R-:W-:Y:S01]  /*1520*/  BSSY.RECONVERGENT B1, `(.L_x_41) ;  /* 0x0000019000017945 */ /* 0x000fe20003800200 */
[----:B------:R-:W-:Y:S01]  /*1530*/  IMAD.MOV.U32 R23, RZ, RZ, R21 ;  /* 0x000000ffff177224 */ /* 0x000fe200078e0015 */
[----:B------:R1:W2:Y:S04]  /*1540*/  LDS R19, [R24+0x48] ;  /* 0x0000480018137984 */ /* 0x0002a80000000800 */
[----:B------:R1:W1:Y:S04]  /*1550*/  LDS R17, [R24+0x58] ;  /* 0x0000580018117984 */ /* 0x0002680000000800 */
[----:B------:R0:W1:Y:S04]  /*1560*/  LDS R16, [R24+0x68] ;  /* 0x0000680018107984 */ /* 0x0000680000000800 */
[----:B------:R0:W1:Y:S04]  /*1570*/  LDS R0, [R24+0x78] ;  /* 0x0000780018007984 */ /* 0x0000680000000800 */
[----:B---3--:R3:W1:Y:S04]  /*1580*/  LDS.64 R12, [R24+0x40] ;  /* 0x00004000180c7984 */ /* 0x0086680000000a00 */
[----:B----4-:R3:W4:Y:S04]  /*1590*/  LDS.64 R10, [R24+0x50] ;  /* 0x00005000180a7984 */ /* 0x0107280000000a00 */
[----:B------:R3:W1:Y:S04]  /*15a0*/  LDS.64 R8, [R24+0x60] ;  /* 0x0000600018087984 */ /* 0x0006680000000a00 */
[----:B------:R3:W1:Y:S04]  /*15b0*/  LDS.64 R6, [R24+0x70] ;  /* 0x0000700018067984 */ /* 0x0006680000000a00 */
[----:B------:R3:W1:Y:S01]  /*15c0*/  LDS.64 R4, [R24+0x80] ;  /* 0x0000800018047984 */ /* 0x0006620000000a00 */
[----:B0-----:R-:W-:-:S02]  /*15d0*/  IMAD.MOV.U32 R25, RZ, RZ, R14 ;  /* 0x000000ffff197224 */ /* 0x001fc400078e000e */
[----:B------:R-:W-:Y:S01]  /*15e0*/  IMAD.MOV.U32 R22, RZ, RZ, R15 ;  /* 0x000000ffff167224 */ /* 0x000fe200078e000f */
[----:B------:R-:W-:Y:S06]  /*15f0*/  @!P0 BRA `(.L_x_42) ;  /* 0x00000000002c8947 */ /* 0x000fec0003800000 */
        /* <DEDUP_REMOVED lines=11> */
.L_x_42:
[----:B------:R-:W-:Y:S05]  /*16b0*/  BSYNC.RECONVERGENT B1 ;  /* 0x0000000000017941 */ /* 0x000fea0003800200 */
.L_x_41:
[----:B------:R-:W-:Y:S01]  /*16c0*/  FSETP.GEU.AND P0, PT, R23, R18, PT ;  /* 0x000000121700720b */ /* 0x000fe20003f0e000 */
[----:B------:R-:W-:Y:S01]  /*16d0*/  BSSY.RECONVERGENT B1, `(.L_x_43) ;  /* 0x0000010000017945 */ /* 0x000fe20003800200 */
[----:B------:R-:W-:Y:S02]  /*16e0*/  IMAD.MOV.U32 R2, RZ, RZ, R18 ;  /* 0x000000ffff027224 */ /* 0x000fe400078e0012 */
[----:B-1----:R-:W-:Y:S02]  /*16f0*/  IMAD.MOV.U32 R3, RZ, RZ, R12 ;  /* 0x000000ffff037224 */ /* 0x002fe400078e000c */
        /* <DEDUP_REMOVED lines=13> */
.L_x_44:
[----:B------:R-:W-:Y:S05]  /*17d0*/  BSYNC.RECONVERGENT B1 ;  /* 0x0000000000017941 */ /* 0x000fea0003800200 */
.L_x_43:
[----:B--2---:R-:W-:Y:S01]  /*17e0*/  FSETP.GEU.AND P0, PT, R2, R19, PT ;  /* 0x000000130200720b */ /* 0x004fe20003f0e000 */
[----:B------:R-:W-:Y:S01]  /*17f0*/  BSSY.RECONVERGENT B1, `(.L_x_45) ;  /* 0x0000010000017945 */ /* 0x000fe20003800200 */
[----:B------:R-:W-:Y:S02]  /*1800*/  IMAD.MOV.U32 R12, RZ, RZ, R19 ;  /* 0x000000ffff0c7224 */ /* 0x000fe400078e0013 */
[----:B----4-:R-:W-:Y:S02]  /*1810*/  IMAD.MOV.U32 R15, RZ, RZ, R10 ;  /* 0x000000ffff0f7224 */ /* 0x010fe400078e000a */
[----:B------:R-:W-:-:S07]  /*1820*/  IMAD.MOV.U32 R14, RZ, RZ, R11 ;  /* 0x000000ffff0e7224 */ /* 0x000fce00078e000b */
[----:B------:R-:W-:Y:S05]  /*1830*/  @!P0 BRA `(.L_x_46) ;  /* 0x00000000002c8947 */ /* 0x000fea0003800000 */
[----:B------:R-:W-:Y:S01]  /*1840*/  FSETP.GEU.AND P3, PT, R19, R2, PT ;  /* 0x000000021300720b */ /* 0x000fe20003f6e000 */
[----:B------:R-:W-:Y:S02]  /*1850*/  IMAD.MOV.U32 R15, RZ, RZ, R3 ;  /* 0x000000ffff0f7224 */ /* 0x000fe400078e0003 */
[----:B------:R-:W-:Y:S02]  /*1860*/  IMAD.MOV.U32 R14, RZ, RZ, R20 ;  /* 0x000000ffff0e7224 */ /* 0x000fe400078e0014 */
[----:B------:R-:W-:-:S08]  /*1870*/  IMAD.MOV.U32 R12, RZ, RZ, R2 ;  /* 0x000000ffff0c7224 */ /* 0x000fd000078e0002 */
[CC--:B------:R-:W-:Y:S02]  /*1880*/  @P3 ISETP.GE.U32.AND P0, PT, R3.reuse, R10.reuse, PT ;  /* 0x0000000a0300320c */ /* 0x0c0fe40003f06070 */
[CC--:B------:R-:W-:Y:S02]  /*1890*/  @P3 ISETP.LT.U32.AND P2, PT, R3.reuse, R10.reuse, PT ;  /* 0x0000000a0300320c */ /* 0x0c0fe40003f41070 */
[CC--:B------:R-:W-:Y:S02]  /*18a0*/  @P3 ISETP.GE.AND.EX P0, PT, R20.reuse, R11.reuse, PT, P0 ;  /* 0x0000000b1400320c */ /* 0x0c0fe40003f06300 */
[----:B------:R-:W-:Y:S02]  /*18b0*/  @P3 ISETP.LT.AND.EX P2, PT, R20, R11, PT, P2 ;  /* 0x0000000b1400320c */ /* 0x000fe40003f41320 */
[----:B------:R-:W-:Y:S02]  /*18c0*/  @P3 FSEL R12, R2, R19, !P0 ;  /* 0x00000013020c3208 */ /* 0x000fe40004000000 */
[----:B------:R-:W-:-:S02]  /*18d0*/  @P3 SEL R15, R3, R10, P2 ;  /* 0x0000000a030f3207 */ /* 0x000fc40001000000 */
[----:B------:R-:W-:-:S07]  /*18e0*/  @P3 SEL R14, R20, R11, P2 ;  /* 0x0000000b140e3207 */ /* 0x000fce0001000000 */
.L_x_46:
[----:B------:R-:W-:Y:S05]  /*18f0*/  BSYNC.RECONVERGENT B1 ;  /* 0x0000000000017941 */ /* 0x000fea0003800200 */
.L_x_45:
        /* <DEDUP_REMOVED lines=17> */
.L_x_48:
[----:B------:R-:W-:Y:S05]  /*1a10*/  BSYNC.RECONVERGENT B1 ;  /* 0x0000000000017941 */ /* 0x000fea0003800200 */
.L_x_47:
        /* <DEDUP_REMOVED lines=17> */
.L_x_50:
[----:B------:R-:W-:Y:S05]  /*1b30*/  BSYNC.RECONVERGENT B1 ;  /* 0x0000000000017941 */ /* 0x000fea0003800200 */
.L_x_49:
[----:B------:R-:W-:Y:S01]  /*1b40*/  FSETP.GEU.AND P0, PT, R9, R0, PT ;  /* 0x000000000900720b */ /* 0x000fe20003f0e000 */
[----:B------:R-:W-:Y:S02]  /*1b50*/  IMAD.MOV.U32 R8, RZ, RZ, R0 ;  /* 0x000000ffff087224 */ /* 0x000fe400078e0000 */
[----:B------:R-:W-:Y:S02]  /*1b60*/  IMAD.MOV.U32 R7, RZ, RZ, R4 ;  /* 0x000000ffff077224 */ /* 0x000fe400078e0004 */
[----:B------:R-:W-:-:S08]  /*1b70*/  IMAD.MOV.U32 R6, RZ, RZ, R5 ;  /* 0x000000ffff067224 */ /* 0x000fd000078e0005 */
[----:B------:R-:W-:Y:S05]  /*1b80*/  @!P0 BRA `(.L_x_38) ;  /* 0x00000040002c8947 */ /* 0x000fea0003800000 */
[----:B------:R-:W-:Y:S01]  /*1b90*/  FSETP.GEU.AND P0, PT, R0, R9, PT ;  /* 0x000000090000720b */ /* 0x000fe20003f0e000 */
[----:B------:R-:W-:Y:S02]  /*1ba0*/  IMAD.MOV.U32 R8, RZ, RZ, R9 ;  /* 0x000000ffff087224 */ /* 0x000fe400078e0009 */
[----:B------:R-:W-:Y:S02]  /*1bb0*/  IMAD.MOV.U32 R7, RZ, RZ, R11 ;  /* 0x000000ffff077224 */ /* 0x000fe400078e000b */
[----:B------:R-:W-:-:S08]  /*1bc0*/  IMAD.MOV.U32 R6, RZ, RZ, R2 ;  /* 0x000000ffff067224 */ /* 0x000fd000078e0002 */
[----:B------:R-:W-:Y:S05]  /*1bd0*/  @!P0 BRA `(.L_x_38) ;  /* 0x0000004000188947 */ /* 0x000fea0003800000 */
[CC--:B------:R-:W-:Y:S02]  /*1be0*/  ISETP.GE.U32.AND P0, PT, R11.reuse, R4.reuse, PT ;  /* 0x000000040b00720c */ /* 0x0c0fe40003f06070 */
[----:B------:R-:W-:Y:S02]  /*1bf0*/  ISETP.LT.U32.AND P2, PT, R11, R4, PT ;  /* 0x000000040b00720c */ /* 0x000fe40003f41070 */
[CC--:B------:R-:W-:Y:S02]  /*1c00*/  ISETP.GE.AND.EX P0, PT, R2.reuse, R5.reuse, PT, P0 ;  /* 0x000000050200720c */ /* 0x0c0fe40003f06300 */
[----:B------:R-:W-:Y:S02]  /*1c10*/  ISETP.LT.AND.EX P2, PT, R2, R5, PT, P2 ;  /* 0x000000050200720c */ /* 0x000fe40003f41320 */
[----:B------:R-:W-:Y:S02]  /*1c20*/  FSEL R8, R9, R0, !P0 ;  /* 0x0000000009087208 */ /* 0x000fe40004000000 */
[----:B------:R-:W-:-:S02]  /*1c30*/  SEL R7, R11, R4, P2 ;  /* 0x000000040b077207 */ /* 0x000fc40001000000 */
[----:B------:R-:W-:Y:S01]  /*1c40*/  SEL R6, R2, R5, P2 ;  /* 0x0000000502067207 */ /* 0x000fe20001000000 */
[----:B------:R-:W-:Y:S06]  /*1c50*/  BRA `(.L_x_38) ;  /* 0x0000003c00f87947 */ /* 0x000fec0003800000 */
.L_x_25:
[----:B------:R-:W2:Y:S01]  /*1c60*/  S2R R12, SR_LANEID ;  /* 0x00000000000c7919 */ /* 0x000ea20000000000 */
[----:B------:R-:W-:Y:S01]  /*1c70*/  LOP3.LUT R5, R0, 0x3e0, RZ, 0xc0, !PT ;  /* 0x000003e000057812 */ /* 0x000fe200078ec0ff */
[----:B------:R-:W-:Y:S01]  /*1c80*/  BSSY.RECONVERGENT B1, `(.L_x_51) ;  /* 0x0000026000017945 */ /* 0x000fe20003800200 */
[----:B-----5:R-:W-:Y:S02]  /*1c90*/  IMAD.MOV.U32 R14, RZ, RZ, R2 ;  /* 0x000000ffff0e7224 */ /* 0x020fe400078e0002 */
[----:B------:R-:W-:Y:S02]  /*1ca0*/  IMAD.MOV.U32 R16, RZ, RZ, R3 ;  /* 0x000000ffff107224 */ /* 0x000fe400078e0003 */
[----:B-1----:R-:W-:Y:S01]  /*1cb0*/  VIADD R6, R5, 0x20 ;  /* 0x0000002005067836 */ /* 0x002fe20000000000 */
[----:B------:R-:W-:-:S04]  /*1cc0*/  LOP3.LUT R5, RZ, R5, RZ, 0x33, !PT ;  /* 0x00000005ff057212 */ /* 0x000fc800078e33ff */
[----:B------:R-:W-:Y:S01]  /*1cd0*/  ISETP.GT.AND P0, PT, R6, UR6, PT ;  /* 0x0000000606007c0c */ /* 0x000fe2000bf04270 */
[----:B------:R-:W-:-:S05]  /*1ce0*/  VIADD R5, R5, UR6 ;  /* 0x0000000605057c36 */ /* 0x000fca0008000000 */
[----:B------:R-:W-:-:S05]  /*1cf0*/  SEL R5, R5, 0x1f, P0 ;  /* 0x0000001f05057807 */ /* 0x000fca0000000000 */
[----:B------:R1:W3:Y:S04]  /*1d00*/  SHFL.DOWN PT, R7, R4, 0x1, R5 ;  /* 0x0820000004077989 */ /* 0x0002e800000e0005 */
[----:B0-----:R1:W0:Y:S04]  /*1d10*/  SHFL.DOWN PT, R9, R2, 0x1, R5 ;  /* 0x0820000002097989 */ /* 0x00122800000e0005 */
[----:B------:R1:W4:Y:S01]  /*1d20*/  SHFL.DOWN PT, R11, R3, 0x1, R5 ;  /* 0x08200000030b7989 */ /* 0x00032200000e0005 */
[C---:B--2---:R-:W-:Y:S01]  /*1d30*/  ISETP.GE.AND P0, PT, R12.reuse, R5, PT ;  /* 0x000000050c00720c */ /* 0x044fe20003f06270 */
[C---:B------:R-:W-:Y:S01]  /*1d40*/  VIADD R6, R12.reuse, 0x2 ;  /* 0x000000020c067836 */ /* 0x040fe20000000000 */
[C---:B------:R-:W-:Y:S01]  /*1d50*/  ISETP.NE.AND P3, PT, R12.reuse, RZ, PT ;  /* 0x000000ff0c00720c */ /* 0x040fe20003f65270 */
[----:B------:R-:W-:-:S02]  /*1d60*/  VIADD R8, R12, 0x4 ;  /* 0x000000040c087836 */ /* 0x000fc40000000000 */
[----:B------:R-:W-:Y:S01]  /*1d70*/  VIADD R10, R12, 0x8 ;  /* 0x000000080c0a7836 */ /* 0x000fe20000000000 */
[-C--:B------:R-:W-:Y:S01]  /*1d80*/  ISETP.GT.AND P6, PT, R6, R5.reuse, PT ;  /* 0x000000050600720c */ /* 0x080fe20003fc4270 */
[----:B------:R-:W-:Y:S01]  /*1d90*/  IMAD.MOV.U32 R6, RZ, RZ, R4 ;  /* 0x000000ffff067224 */ /* 0x000fe200078e0004 */
[-C--:B------:R-:W-:Y:S01]  /*1da0*/  ISETP.GT.AND P4, PT, R8, R5.reuse, PT ;  /* 0x000000050800720c */ /* 0x080fe20003f84270 */
[----:B------:R-:W-:Y:S01]  /*1db0*/  VIADD R8, R12, 0x10 ;  /* 0x000000100c087836 */ /* 0x000fe20000000000 */
[----:B------:R-:W-:-:S03]  /*1dc0*/  ISETP.GT.AND P2, PT, R10, R5, PT ;  /* 0x000000050a00720c */ /* 0x000fc60003f44270 */
[----:B-1----:R-:W-:Y:S10]  /*1dd0*/  @P0 BRA `(.L_x_52) ;  /* 0x0000000000400947 */ /* 0x002ff40003800000 */
[----:B---3--:R-:W-:Y:S01]  /*1de0*/  FSETP.GEU.AND P0, PT, R4, R7, PT ;  /* 0x000000070400720b */ /* 0x008fe20003f0e000 */
        /* <DEDUP_REMOVED lines=15> */
.L_x_52:
[----:B------:R-:W-:Y:S05]  /*1ee0*/  BSYNC.RECONVERGENT B1 ;  /* 0x0000000000017941 */ /* 0x000fea0003800200 */
.L_x_51:
[----:B------:R1:W2:Y:S01]  /*1ef0*/  SHFL.DOWN PT, R3, R6, 0x2, R5 ;  /* 0x0840000006037989 */ /* 0x0002a200000e0005 */
[----:B------:R-:W-:Y:S01]  /*1f00*/  BSSY.RECONVERGENT B1, `(.L_x_53) ;  /* 0x0000018000017945 */ /* 0x000fe20003800200 */
[----:B------:R-:W-:Y:S01]  /*1f10*/  ISETP.GT.AND P5, PT, R8, R5, PT ;  /* 0x000000050800720c */ /* 0x000fe20003fa4270 */
[----:B------:R-:W-:Y:S01]  /*1f20*/  IMAD.MOV.U32 R10, RZ, RZ, R14 ;  /* 0x000000ffff0a7224 */ /* 0x000fe200078e000e */
[----:B---3--:R1:W3:Y:S01]  /*1f30*/  SHFL.DOWN PT, R7, R14, 0x2, R5 ;  /* 0x084000000e077989 */ /* 0x0082e200000e0005 */
[----:B------:R-:W-:Y:S02]  /*1f40*/  IMAD.MOV.U32 R12, RZ, RZ, R16 ;  /* 0x000000ffff0c7224 */ /* 0x000fe400078e0010 */
[----:B------:R-:W-:Y:S01]  /*1f50*/  IMAD.MOV.U32 R2, RZ, RZ, R6 ;  /* 0x000000ffff027224 */ /* 0x000fe200078e0006 */
[----:B0-----:R1:W0:Y:S01]  /*1f60*/  SHFL.DOWN PT, R9, R16, 0x2, R5 ;  /* 0x0840000010097989 */ /* 0x00122200000e0005 */
[----:B------:R-:W-:Y:S06]  /*1f70*/  @P6 BRA `(.L_x_54) ;  /* 0x0000000000406947 */ /* 0x000fec0003800000 */
[----:B--2---:R-:W-:Y:S01]  /*1f80*/  FSETP.GEU.AND P0, PT, R6, R3, PT ;  /* 0x000000030600720b */ /* 0x004fe20003f0e000 */
[----:B---3--:R-:W-:Y:S02]  /*1f90*/  IMAD.MOV.U32 R10, RZ, RZ, R7 ;  /* 0x000000ffff0a7224 */ /* 0x008fe400078e0007 */
[----:B0-----:R-:W-:Y:S02]  /*1fa0*/  IMAD.MOV.U32 R12, RZ, RZ, R9 ;  /* 0x000000ffff0c7224 */ /* 0x001fe400078e0009 */
        /* <DEDUP_REMOVED lines=13> */
.L_x_54:
[----:B------:R-:W-:Y:S05]  /*2080*/  BSYNC.RECONVERGENT B1 ;  /* 0x0000000000017941 */ /* 0x000fea0003800200 */
.L_x_53:
[----:B--2---:R2:W2:Y:S01]  /*2090*/  SHFL.DOWN PT, R3, R2, 0x4, R5 ;  /* 0x0880000002037989 */ /* 0x0044a200000e0005 */
[----:B------:R-:W-:Y:S01]  /*20a0*/  BSSY.RECONVERGENT B1, `(.L_x_55) ;  /* 0x0000017000017945 */ /* 0x000fe20003800200 */
[----:B------:R-:W-:Y:S02]  /*20b0*/  IMAD.MOV.U32 R4, RZ, RZ, R2 ;  /* 0x000000ffff047224 */ /* 0x000fe400078e0002 */
[----:B---3--:R3:W2:Y:S01]  /*20c0*/  SHFL.DOWN PT, R7, R10, 0x4, R5 ;  /* 0x088000000a077989 */ /* 0x0086a200000e0005 */
[----:B-1----:R-:W-:Y:S02]  /*20d0*/  IMAD.MOV.U32 R6, RZ, RZ, R10 ;  /* 0x000000ffff067224 */ /* 0x002fe400078e000a */
[----:B------:R-:W-:Y:S01]  /*20e0*/  IMAD.MOV.U32 R8, RZ, RZ, R12 ;  /* 0x000000ffff087224 */ /* 0x000fe200078e000c */
[----:B0-----:R3:W0:Y:S01]  /*20f0*/  SHFL.DOWN PT, R9, R12, 0x4, R5 ;  /* 0x088000000c097989 */ /* 0x00162200000e0005 */
[----:B------:R-:W-:Y:S05]  /*2100*/  @P4 BRA `(.L_x_56) ;  /* 0x0000000000404947 */ /* 0x000fea0003800000 */
[----:B--2---:R-:W-:Y:S01]  /*2110*/  FSETP.GEU.AND P0, PT, R2, R3, PT ;  /* 0x000000030200720b */ /* 0x004fe20003f0e000 */
[----:B------:R-:W-:Y:S02]  /*2120*/  IMAD.MOV.U32 R4, RZ, RZ, R3 ;  /* 0x000000ffff047224 */ /* 0x000fe400078e0003 */
[----:B------:R-:W-:Y:S02]  /*2130*/  IMAD.MOV.U32 R6, RZ, RZ, R7 ;  /* 0x000000ffff067224 */ /* 0x000fe400078e0007 */
[----:B0-----:R-:W-:-:S08]  /*2140*/  IMAD.MOV.U32 R8, RZ, RZ, R9 ;  /* 0x000000ffff087224 */ /* 0x001fd000078e0009 */
        /* <DEDUP_REMOVED lines=12> */
.L_x_56:
[----:B------:R-:W-:Y:S05]  /*2210*/  BSYNC.RECONVERGENT B1 ;  /* 0x0000000000017941 */ /* 0x000fea0003800200 */
.L_x_55:
[----:B--2---:R1:W2:Y:S01]  /*2220*/  SHFL.DOWN PT, R3, R4, 0x8, R5 ;  /* 0x0900000004037989 */ /* 0x0042a200000e0005 */
[----:B------:R-:W-:Y:S01]  /*2230*/  BSSY.RECONVERGENT B1, `(.L_x_57) ;  /* 0x0000017000017945 */ /* 0x000fe20003800200 */
[----:B------:R-:W-:Y:S02]  /*2240*/  IMAD.MOV.U32 R2, RZ, RZ, R4 ;  /* 0x000000ffff027224 */ /* 0x000fe400078e0004 */
[----:B------:R1:W1:Y:S01]  /*2250*/  SHFL.DOWN PT, R7, R6, 0x8, R5 ;  /* 0x0900000006077989 */ /* 0x00026200000e0005 */
[----:B---3--:R-:W-:Y:S02]  /*2260*/  IMAD.MOV.U32 R10, RZ, RZ, R6 ;  /* 0x000000ffff0a7224 */ /* 0x008fe400078e0006 */
[----:B------:R-:W-:Y:S01]  /*2270*/  IMAD.MOV.U32 R12, RZ, RZ, R8 ;  /* 0x000000ffff0c7224 */ /* 0x000fe200078e0008 */
[----:B0-----:R0:W3:Y:S01]  /*2280*/  SHFL.DOWN PT, R9, R8, 0x8, R5 ;  /* 0x0900000008097989 */ /* 0x0010e200000e0005 */
[----:B------:R-:W-:Y:S05]  /*2290*/  @P2 BRA `(.L_x_58) ;  /* 0x0000000000402947 */ /* 0x000fea0003800000 */
[----:B--2---:R-:W-:Y:S01]  /*22a0*/  FSETP.GEU.AND P0, PT, R4, R3, PT ;  /* 0x000000030400720b */ /* 0x004fe20003f0e000 */
[----:B------:R-:W-:Y:S02]  /*22b0*/  IMAD.MOV.U32 R2, RZ, RZ, R3 ;  /* 0x000000ffff027224 */ /* 0x000fe400078e0003 */
[----:B-1----:R-:W-:Y:S02]  /*22c0*/  IMAD.MOV.U32 R10, RZ, RZ, R7 ;  /* 0x000000ffff0a7224 */ /* 0x002fe400078e0007 */
[----:B---3--:R-:W-:-:S08]  /*22d0*/  IMAD.MOV.U32 R12, RZ, RZ, R9 ;  /* 0x000000ffff0c7224 */ /* 0x008fd000078e0009 */
        /* <DEDUP_REMOVED lines=12> */
.L_x_58:
[----:B------:R-:W-:Y:S05]  /*23a0*/  BSYNC.RECONVERGENT B1 ;  /* 0x0000000000017941 */ /* 0x000fea0003800200 */
.L_x_57:
[----:B--2---:R2:W2:Y:S01]  /*23b0*/  SHFL.DOWN PT, R3, R2, 0x10, R5 ;  /* 0x0a00000002037989 */ /* 0x0044a200000e0005 */
[----:B------:R-:W-:Y:S01]  /*23c0*/  BSSY.RECONVERGENT B1, `(.L_x_59) ;  /* 0x0000017000017945 */ /* 0x000fe20003800200 */
[----:B0-----:R-:W-:Y:S02]  /*23d0*/  IMAD.MOV.U32 R8, RZ, RZ, R2 ;  /* 0x000000ffff087224 */ /* 0x001fe400078e0002 */
[----:B---3--:R0:W3:Y:S01]  /*23e0*/  SHFL.DOWN PT, R9, R10, 0x10, R5 ;  /* 0x0a0000000a097989 */ /* 0x0080e200000e0005 */
[----:B-1----:R-:W-:Y:S02]  /*23f0*/  IMAD.MOV.U32 R7, RZ, RZ, R10 ;  /* 0x000000ffff077224 */ /* 0x002fe400078e000a */
[----:B------:R-:W-:Y:S01]  /*2400*/  IMAD.MOV.U32 R6, RZ, RZ, R12 ;  /* 0x000000ffff067224 */ /* 0x000fe200078e000c */
[----:B----4-:R0:W1:Y:S01]  /*2410*/  SHFL.DOWN PT, R11, R12, 0x10, R5 ;  /* 0x0a0000000c0b7989 */ /* 0x01006200000e0005 */
[----:B------:R-:W-:Y:S05]  /*2420*/  @P5 BRA `(.L_x_60) ;  /* 0x0000000000405947 */ /* 0x000fea0003800000 */
[----:B--2---:R-:W-:Y:S01]  /*2430*/  FSETP.GEU.AND P0, PT, R2, R3, PT ;  /* 0x000000030200720b */ /* 0x004fe20003f0e000 */
[----:B------:R-:W-:Y:S02]  /*2440*/  IMAD.MOV.U32 R8, RZ, RZ, R3 ;  /* 0x000000ffff087224 */ /* 0x000fe400078e0003 */
[----:B---3--:R-:W-:Y:S02]  /*2450*/  IMAD.MOV.U32 R7, RZ, RZ, R9 ;  /* 0x000000ffff077224 */ /* 0x008fe400078e0009 */
[----:B-1----:R-:W-:-:S08]  /*2460*/  IMAD.MOV.U32 R6, RZ, RZ, R11 ;  /* 0x000000ffff067224 */ /* 0x002fd000078e000b */
        /* <DEDUP_REMOVED lines=12> */
.L_x_60:
[----:B------:R-:W-:Y:S05]  /*2530*/  BSYNC.RECONVERGENT B1 ;  /* 0x0000000000017941 */ /* 0x000fea0003800200 */
.L_x_59:
[----:B------:R-:W-:Y:S04]  /*2540*/  BSSY.RECONVERGENT B1, `(.L_x_61) ;  /* 0x000000c000017945 */ /* 0x000fe80003800200 */
[----:B------:R-:W-:Y:S05]  /*2550*/  @P3 BRA `(.L_x_62) ;  /* 0x0000000000283947 */ /* 0x000fea0003800000 */
[----:B------:R-:W4:Y:S01]  /*2560*/  S2R R4, SR_CgaCtaId ;  /* 0x0000000000047919 */ /* 0x000f220000008800 */
[----:B--2---:R-:W-:Y:S02]  /*2570*/  MOV R3, 0x400 ;  /* 0x0000040000037802 */ /* 0x004fe40000000f00 */
[----:B------:R-:W-:-:S04]  /*2580*/  SHF.R.U32.HI R2, RZ, 0x1, R0 ;  /* 0x00000001ff027819 */ /* 0x000fc80000011600 */
[----:B------:R-:W-:Y:S02]  /*2590*/  LOP3.LUT R2, R2, 0x1f0, RZ, 0xc0, !PT ;  /* 0x000001f002027812 */ /* 0x000fe400078ec0ff */
[----:B----4-:R-:W-:-:S05]  /*25a0*/  LEA R3, R4, R3, 0x18 ;  /* 0x0000000304037211 */ /* 0x010fca00078ec0ff */
[----:B0-----:R-:W-:Y:S02]  /*25b0*/  IMAD.IADD R5, R2, 0x1, R3 ;  /* 0x0000000102057824 */ /* 0x001fe400078e0203 */
[----:B------:R-:W-:Y:S02]  /*25c0*/  IMAD.MOV.U32 R2, RZ, RZ, R7 ;  /* 0x000000ffff027224 */ /* 0x000fe400078e0007 */
[----:B------:R-:W-:Y:S01]  /*25d0*/  IMAD.MOV.U32 R3, RZ, RZ, R6 ;  /* 0x000000ffff037224 */ /* 0x000fe200078e0006 */
[----:B------:R4:W-:Y:S04]  /*25e0*/  STS [R5+0x8], R8 ;  /* 0x0000080805007388 */ /* 0x0009e80000000800 */
[----:B------:R4:W-:Y:S02]  /*25f0*/  STS.64 [R5+0x10], R2 ;  /* 0x0000100205007388 */ /* 0x0009e40000000a00 */
.L_x_62:
[----:B------:R-:W-:Y:S05]  /*2600*/  BSYNC.RECONVERGENT B1 ;  /* 0x0000000000017941 */ /* 0x000fea0003800200 */
.L_x_61:
[----:B------:R-:W-:Y:S01]  /*2610*/  BAR.SYNC.DEFER_BLOCKING 0x0 ;  /* 0x0000000000007b1d */ /* 0x000fe20000010000 */
[----:B------:R-:W-:-:S13]  /*2620*/  ISETP.NE.AND P1, PT, R0, RZ, PT ;  /* 0x000000ff0000720c */ /* 0x000fda0003f25270 */
[----:B------:R-:W-:Y:S05]  /*2630*/  @P1 BRA `(.L_x_38) ;  /* 0x0000003400801947 */ /* 0x000fea0003800000 */
[----:B------:R-:W-:Y:S01]  /*2640*/  UISETP.GE.AND UP0, UPT, UR6, 0x21, UPT ;  /* 0x000000210600788c */ /* 0x000fe2000bf06270 */
[----:B------:R-:W-:Y:S02]  /*2650*/  IMAD.MOV.U32 R0, RZ, RZ, R8 ;  /* 0x000000ffff007224 */ /* 0x000fe400078e0008 */
[----:B---3--:R-:W-:Y:S02]  /*2660*/  IMAD.MOV.U32 R9, RZ, RZ, R7 ;  /* 0x000000ffff097224 */ /* 0x008fe400078e0007 */
[----:B0-----:R-:W-:-:S04]  /*2670*/  IMAD.MOV.U32 R10, RZ, RZ, R6 ;  /* 0x000000ffff0a7224 */ /* 0x001fc800078e0006 */
[----:B------:R-:W-:Y:S05]  /*2680*/  BRA.U !UP0, `(.L_x_63) ;  /* 0x00000001085c7547 */ /* 0x000fea000b800000 */
[----:B------:R-:W0:Y:S01]  /*2690*/  S2UR UR5, SR_CgaCtaId ;  /* 0x00000000000579c3 */ /* 0x000e220000008800 */
[----:B------:R-:W-:Y:S01]  /*26a0*/  UMOV UR4, 0x400 ;  /* 0x0000040000047882 */ /* 0x000fe20000000000 */
[----:B------:R-:W-:Y:S01]  /*26b0*/  BSSY.RECONVERGENT B1, `(.L_x_63) ;  /* 0x0000014000017945 */ /* 0x000fe20003800200 */
[----:B0-----:R-:W-:-:S09]  /*26c0*/  ULEA UR4, UR5, UR4, 0x18 ;  /* 0x0000000405047291 */ /* 0x001fd2000f8ec0ff */
[----:B--2-4-:R-:W0:Y:S04]  /*26d0*/  LDS R3, [UR4+0x18] ;  /* 0x00001804ff037984 */ /* 0x014e280008000800 */
[----:B------:R-:W2:Y:S01]  /*26e0*/  LDS.64 R4, [UR4+0x20] ;  /* 0x00002004ff047984 */ /* 0x000ea20008000a00 */
[----:B0-----:R-:W-:Y:S01]  /*26f0*/  FSETP.GEU.AND P0, PT, R8, R3, PT ;  /* 0x000000030800720b */ /* 0x001fe20003f0e000 */
[----:B------:R-:W-:Y:S02]  /*2700*/  IMAD.MOV.U32 R0, RZ, RZ, R3 ;  /* 0x000000ffff007224 */ /* 0x000fe400078e0003 */
[----:B--2---:R-:W-:Y:S02]  /*2710*/  IMAD.MOV.U32 R9, RZ, RZ, R4 ;  /* 0x000000ffff097224 */ /* 0x004fe400078e0004 */
[----:B------:R-:W-:-:S08]  /*2720*/  IMAD.MOV.U32 R10, RZ, RZ, R5 ;  /* 0x000000ffff0a7224 */ /* 0x000fd000078e0005 */
        /* <DEDUP_REMOVED lines=12> */
.L_x_64:
[----:B------:R-:W-:Y:S05]  /*27f0*/  BSYNC.RECONVERGENT B1 ;  /* 0x0000000000017941 */ /* 0x000fea0003800200 */
.L_x_63:
[----:B------:R-:W-:Y:S01]  /*2800*/  UISETP.GE.AND UP0, UPT, UR6, 0x41, UPT ;  /* 0x000000410600788c */ /* 0x000fe2000bf06270 */
[----:B--2-4-:R-:W-:Y:S02]  /*2810*/  IMAD.MOV.U32 R2, RZ, RZ, R0 ;  /* 0x000000ffff027224 */ /* 0x014fe400078e0000 */
[----:B------:R-:W-:Y:S02]  /*2820*/  IMAD.MOV.U32 R5, RZ, RZ, R9 ;  /* 0x000000ffff057224 */ /* 0x000fe400078e0009 */
[----:B------:R-:W-:-:S04]  /*2830*/  IMAD.MOV.U32 R4, RZ, RZ, R10 ;  /* 0x000000ffff047224 */ /* 0x000fc800078e000a */
[----:B------:R-:W-:Y:S05]  /*2840*/  BRA.U !UP0, `(.L_x_65) ;  /* 0x00000001085c7547 */ /* 0x000fea000b800000 */
[----:B------:R-:W0:Y:S01]  /*2850*/  S2UR UR5, SR_CgaCtaId ;  /* 0x00000000000579c3 */ /* 0x000e220000008800 */
[----:B------:R-:W-:Y:S01]  /*2860*/  UMOV UR4, 0x400 ;  /* 0x0000040000047882 */ /* 0x000fe20000000000 */
[----:B------:R-:W-:Y:S01]  /*2870*/  BSSY.RECONVERGENT B1, `(.L_x_65) ;  /* 0x0000014000017945 */ /* 0x000fe20003800200 */
[----:B0-----:R-:W-:-:S09]  /*2880*/  ULEA UR4, UR5, UR4, 0x18 ;  /* 0x0000000405047291 */ /* 0x001fd2000f8ec0ff */
[----:B------:R-:W0:Y:S04]  /*2890*/  LDS R3, [UR4+0x28] ;  /* 0x00002804ff037984 */ /* 0x000e280008000800 */
        /* <DEDUP_REMOVED lines=17> */
.L_x_66:
[----:B------:R-:W-:Y:S05]  /*29b0*/  BSYNC.RECONVERGENT B1 ;  /* 0x0000000000017941 */ /* 0x000fea0003800200 */
.L_x_65:
[----:B------:R-:W-:Y:S01]  /*29c0*/  UISETP.GE.AND UP0, UPT, UR6, 0x61, UPT ;  /* 0x000000610600788c */ /* 0x000fe2000bf06270 */
[----:B------:R-:W-:Y:S02]  /*29d0*/  IMAD.MOV.U32 R0, RZ, RZ, R2 ;  /* 0x000000ffff007224 */ /* 0x000fe400078e0002 */
        /* <DEDUP_REMOVED lines=25> */
.L_x_68:
[----:B------:R-:W-:Y:S05]  /*2b70*/  BSYNC.RECONVERGENT B1 ;  /* 0x0000000000017941 */ /* 0x000fea0003800200 */
.L_x_67:
        /* <DEDUP_REMOVED lines=27> */
.L_x_70:
[----:B------:R-:W-:Y:S05]  /*2d30*/  BSYNC.RECONVERGENT B1 ;  /* 0x0000000000017941 */ /* 0x000fea0003800200 */
.L_x_69:
        /* <DEDUP_REMOVED lines=27> */
.L_x_72:
[----:B------:R-:W-:Y:S05]  /*2ef0*/  BSYNC.RECONVERGENT B1 ;  /* 0x0000000000017941 */ /* 0x000fea0003800200 */
.L_x_71:
        /* <DEDUP_REMOVED lines=27> */
.L_x_74:
[----:B------:R-:W-:Y:S05]  /*30b0*/  BSYNC.RECONVERGENT B1 ;  /* 0x0000000000017941 */ /* 0x000fea0003800200 */
.L_x_73:
[----:B------:R-:W-:Y:S01]  /*30c0*/  UISETP.GE.AND UP0, UPT, UR6, 0xe1, UPT ;  /* 0x000000e10600788c */ /* 0x000fe2000bf06270 */
[----:B------:R-:W-:Y:S02]  /*30d0*/  IMAD.MOV.U32 R8, RZ, RZ, R2 ;  /* 0x000000ffff087224 */ /* 0x000fe400078e0002 */
[----:B------:R-:W-:Y:S02]  /*30e0*/  IMAD.MOV.U32 R7, RZ, RZ, R5 ;  /* 0x000000ffff077224 */ /* 0x000fe400078e0005 */
[----:B------:R-:W-:-:S04]  /*30f0*/  IMAD.MOV.U32 R6, RZ, RZ, R4 ;  /* 0x000000ffff067224 */ /* 0x000fc800078e0004 */
[----:B------:R-:W-:Y:S05]  /*3100*/  BRA.U !UP0, `(.L_x_38) ;  /* 0x0000002908cc7547 */ /* 0x000fea000b800000 */
[----:B------:R-:W0:Y:S01]  /*3110*/  S2UR UR5, SR_CgaCtaId ;  /* 0x00000000000579c3 */ /* 0x000e220000008800 */
[----:B------:R-:W-:Y:S02]  /*3120*/  UMOV UR4, 0x400 ;  /* 0x0000040000047882 */ /* 0x000fe40000000000 */
[----:B0-----:R-:W-:-:S09]  /*3130*/  ULEA UR4, UR5, UR4, 0x18 ;  /* 0x0000000405047291 */ /* 0x001fd2000f8ec0ff */
[----:B------:R-:W0:Y:S04]  /*3140*/  LDS R3, [UR4+0x78] ;  /* 0x00007804ff037984 */ /* 0x000e280008000800 */
[----:B-1----:R-:W1:Y:S01]  /*3150*/  LDS.64 R10, [UR4+0x80] ;  /* 0x00008004ff0a7984 */ /* 0x002e620008000a00 */
[----:B0-----:R-:W-:Y:S01]  /*3160*/  FSETP.GEU.AND P0, PT, R2, R3, PT ;  /* 0x000000030200720b */ /* 0x001fe20003f0e000 */
[----:B------:R-:W-:Y:S02]  /*3170*/  IMAD.MOV.U32 R8, RZ, RZ, R3 ;  /* 0x000000ffff087224 */ /* 0x000fe400078e0003 */
[----:B-1----:R-:W-:Y:S02]  /*3180*/  IMAD.MOV.U32 R7, RZ, RZ, R10 ;  /* 0x000000ffff077224 */ /* 0x002fe400078e000a */
        /* <DEDUP_REMOVED lines=8> */
[CC--:B------:R-:W-:Y:S02]  /*3210*/  ISETP.LT.U32.AND P2, PT, R5.reuse, R10.reuse, PT ;  /* 0x0000000a0500720c */ /* 0x0c0fe40003f41070 */
[CC--:B------:R-:W-:Y:S02]  /*3220*/  ISETP.GE.AND.EX P0, PT, R4.reuse, R11.reuse, PT, P0 ;  /* 0x0000000b0400720c */ /* 0x0c0fe40003f06300 */
[----:B------:R-:W-:Y:S02]  /*3230*/  ISETP.LT.AND.EX P2, PT, R4, R11, PT, P2 ;  /* 0x0000000b0400720c */ /* 0x000fe40003f41320 */
[----:B------:R-:W-:Y:S02]  /*3240*/  FSEL R8, R2, R3, !P0 ;  /* 0x0000000302087208 */ /* 0x000fe40004000000 */
[----:B------:R-:W-:-:S02]  /*3250*/  SEL R7, R5, R10, P2 ;  /* 0x0000000a05077207 */ /* 0x000fc40001000000 */
[----:B------:R-:W-:Y:S01]  /*3260*/  SEL R6, R4, R11, P2 ;  /* 0x0000000b04067207 */ /* 0x000fe20001000000 */
[----:B------:R-:W-:Y:S06]  /*3270*/  BRA `(.L_x_38) ;  /* 0x0000002800707947 */ /* 0x000fec0003800000 */
.L_x_6:
[----:B------:R-:W1:Y:S01]  /*3280*/  S2R R0, SR_TID.X ;  /* 0x0000000000007919 */ /* 0x000e620000002100 */
[----:B------:R-:W1:Y:S02]  /*3290*/  LDC.64 R2, c[0x0][0x380] ;  /* 0x0000e000ff027b82 */ /* 0x000e640000000a00 */
[----:B-1----:R-:W-:-:S05]  /*32a0*/  IMAD.WIDE.U32 R2, R0, 0x10, R2 ;  /* 0x0000001000027825 */ /* 0x002fca00078e0002 */
[----:B0-----:R-:W2:Y:S04]  /*32b0*/  LDG.E.CONSTANT R11, desc[UR10][R2.64] ;  /* 0x0000000a020b7981 */ /* 0x001ea8000c1e9900 */
[----:B------:R-:W2:Y:S04]  /*32c0*/  LDG.E.CONSTANT R6, desc[UR10][R2.64+0x1000] ;  /* 0x0010000a02067981 */ /* 0x000ea8000c1e9900 */
[----:B------:R-:W3:Y:S04]  /*32d0*/  LDG.E.64.CONSTANT R4, desc[UR10][R2.64+0x8] ;  /* 0x0000080a02047981 */ /* 0x000ee8000c1e9b00 */
[----:B------:R-:W3:Y:S04]  /*32e0*/  LDG.E.64.CONSTANT R16, desc[UR10][R2.64+0x1008] ;  /* 0x0010080a02107981 */ /* 0x000ee8000c1e9b00 */
[----:B------:R-:W4:Y:S04]  /*32f0*/  LDG.E.CONSTANT R7, desc[UR10][R2.64+0x2000] ;  /* 0x0020000a02077981 */ /* 0x000f28000c1e9900 */
[----:B------:R-:W5:Y:S04]  /*3300*/  LDG.E.64.CONSTANT R14, desc[UR10][R2.64+0x2008] ;  /* 0x0020080a020e7981 */ /* 0x000f68000c1e9b00 */
[----:B------:R-:W5:Y:S04]  /*3310*/  LDG.E.CONSTANT R10, desc[UR10][R2.64+0x3000] ;  /* 0x0030000a020a7981 */ /* 0x000f68000c1e9900 */
[----:B------:R-:W5:Y:S04]  /*3320*/  LDG.E.64.CONSTANT R12, desc[UR10][R2.64+0x3008] ;  /* 0x0030080a020c7981 */ /* 0x000f68000c1e9b00 */
[----:B------:R-:W5:Y:S04]  /*3330*/  LDG.E.CONSTANT R26, desc[UR10][R2.64+0x4000] ;  /* 0x0040000a021a7981 */ /* 0x000f68000c1e9900 */
[----:B------:R0:W5:Y:S01]  /*3340*/  LDG.E.64.CONSTANT R8, desc[UR10][R2.64+0x4008] ;  /* 0x0040080a02087981 */ /* 0x000162000c1e9b00 */
[----:B------:R-:W-:Y:S01]  /*3350*/  UISETP.GE.U32.AND UP0, UPT, UR8, 0xa00, UPT ;  /* 0x00000a000800788c */ /* 0x000fe2000bf06070 */
[----:B0-----:R-:W-:-:S02]  /*3360*/  IMAD.MOV.U32 R3, RZ, RZ, 0x500 ;  /* 0x00000500ff037424 */ /* 0x001fc400078e00ff */
[----:B------:R-:W-:Y:S01]  /*3370*/  IMAD.MOV.U32 R2, RZ, RZ, RZ ;  /* 0x000000ffff027224 */ /* 0x000fe200078e00ff */
[----:B--2---:R-:W-:-:S13]  /*3380*/  FSETP.GEU.AND P1, PT, R11, R6, PT ;  /* 0x000000060b00720b */ /* 0x004fda0003f2e000 */
[----:B---3--:R-:W-:-:S04]  /*3390*/  @P1 ISETP.GE.U32.AND P0, PT, R4, R16, PT ;  /* 0x000000100400120c */ /* 0x008fc80003f06070 */
[----:B------:R-:W-:-:S04]  /*33a0*/  @P1 ISETP.GE.AND.EX P0, PT, R5, R17, PT, P0 ;  /* 0x000000110500120c */ /* 0x000fc80003f06300 */
[----:B------:R-:W-:-:S04]  /*33b0*/  @P1 FSETP.LT.OR P0, PT, R6, R11, !P0 ;  /* 0x0000000b0600120b */ /* 0x000fc80004701400 */
[----:B------:R-:W-:Y:S02]  /*33c0*/  @P1 FSEL R6, R11, R6, P0 ;  /* 0x000000060b061208 */ /* 0x000fe40000000000 */
[----:B------:R-:W-:Y:S02]  /*33d0*/  @P1 SEL R16, R4, R16, P0 ;  /* 0x0000001004101207 */ /* 0x000fe40000000000 */
[----:B----4-:R-:W-:Y:S02]  /*33e0*/  FSETP.GEU.AND P2, PT, R6, R7, PT ;  /* 0x000000070600720b */ /* 0x010fe40003f4e000 */
[----:B------:R-:W-:-:S11]  /*33f0*/  @P1 SEL R17, R5, R17, P0 ;  /* 0x0000001105111207 */ /* 0x000fd60000000000 */
[----:B-----5:R-:W-:-:S04]  /*3400*/  @P2 ISETP.GE.U32.AND P0, PT, R16, R14, PT ;  /* 0x0000000e1000220c */ /* 0x020fc80003f06070 */
[----:B------:R-:W-:-:S04]  /*3410*/  @P2 ISETP.GE.AND.EX P0, PT, R17, R15, PT, P0 ;  /* 0x0000000f1100220c */ /* 0x000fc80003f06300 */
[----:B------:R-:W-:-:S04]  /*3420*/  @P2 FSETP.LT.OR P0, PT, R7, R6, !P0 ;  /* 0x000000060700220b */ /* 0x000fc80004701400 */
[----:B------:R-:W-:Y:S02]  /*3430*/  @P2 FSEL R7, R6, R7, P0 ;  /* 0x0000000706072208 */ /* 0x000fe40000000000 */
[----:B------:R-:W-:Y:S02]  /*3440*/  @P2 SEL R14, R16, R14, P0 ;  /* 0x0000000e100e2207 */ /* 0x000fe40000000000 */
[----:B------:R-:W-:Y:S02]  /*3450*/  FSETP.GEU.AND P1, PT, R7, R10, PT ;  /* 0x0000000a0700720b */ /* 0x000fe40003f2e000 */
[----:B------:R-:W-:-:S11]  /*3460*/  @P2 SEL R15, R17, R15, P0 ;  /* 0x0000000f110f2207 */ /* 0x000fd60000000000 */
[----:B------:R-:W-:-:S04]  /*3470*/  @P1 ISETP.GE.U32.AND P0, PT, R14, R12, PT ;  /* 0x0000000c0e00120c */ /* 0x000fc80003f06070 */
        /* <DEDUP_REMOVED lines=11> */
[----:B------:R-:W-:Y:S01]  /*3530*/  @P2 SEL R9, R13, R9, P0 ;  /* 0x000000090d092207 */ /* 0x000fe20000000000 */
[----:B------:R-:W-:Y:S06]  /*3540*/  BRA.U !UP0, `(.L_x_75) ;  /* 0x0000000908dc7547 */ /* 0x000fec000b800000 */
[----:B------:R-:W-:Y:S01]  /*3550*/  UIADD3 UR9, UP0, UPT, UR8, -0xa00, URZ ;  /* 0xfffff60008097890 */ /* 0x000fe2000ff1e0ff */
[----:B------:R-:W-:Y:S02]  /*3560*/  IMAD.MOV.U32 R3, RZ, RZ, 0x500 ;  /* 0x00000500ff037424 */ /* 0x000fe400078e00ff */
[----:B------:R-:W-:Y:S01]  /*3570*/  IMAD.MOV.U32 R2, RZ, RZ, RZ ;  /* 0x000000ffff027224 */ /* 0x000fe200078e00ff */
[----:B------:R-:W-:Y:S02]  /*3580*/  ULEA.HI.X.SX32 UR8, UR8, 0xffffffff, 0x1, UP0 ;  /* 0xffffffff08087891 */ /* 0x000fe400080f0eff */
[----:B------:R-:W-:Y:S02]  /*3590*/  UIMAD.WIDE.U32 UR12, UR9, -0x33333333, URZ ;  /* 0xcccccccd090c78a5 */ /* 0x000fe4000f8e00ff */
[----:B------:R-:W-:Y:S02]  /*35a0*/  UIMAD.WIDE.U32 UR4, UR8, -0x33333333, URZ ;  /* 0xcccccccd080478a5 */ /* 0x000fe4000f8e00ff */
[----:B------:R-:W-:-:S02]  /*35b0*/  UISETP.GE.U32.AND UP1, UPT, UR9, 0x500, UPT ;  /* 0x000005000900788c */ /* 0x000fc4000bf26070 */
[----:B------:R-:W-:Y:S02]  /*35c0*/  UIMAD.WIDE.U32 UR4, UP0, UR9, -0x33333334, UR4 ;  /* 0xcccccccc090478a5 */ /* 0x000fe4000f800004 */
[----:B------:R-:W-:Y:S02]  /*35d0*/  UISETP.GE.U32.AND.EX UP1, UPT, UR8, URZ, UPT, UP1 ;  /* 0x000000ff0800728c */ /* 0x000fe4000bf26110 */
[----:B------:R-:W-:Y:S02]  /*35e0*/  UIADD3.X UR7, UPT, UPT, URZ, URZ, URZ, UP0, !UPT ;  /* 0x000000ffff077290 */ /* 0x000fe400087fe4ff */
[----:B------:R-:W-:Y:S01]  /*35f0*/  UIADD3 URZ, UP0, UPT, UR13, UR4, URZ ;  /* 0x000000040dff7290 */ /* 0x000fe2000ff1e0ff */
[----:B------:R-:W-:-:S03]  /*3600*/  UMOV UR6, UR5 ;  /* 0x0000000500067c82 */ /* 0x000fc60008000000 */
[----:B------:R-:W-:-:S04]  /*3610*/  UIMAD.WIDE.U32.X UR4, UR8, -0x33333334, UR6, UP0 ;  /* 0xcccccccc080478a5 */ /* 0x000fc800080e0406 */
[----:B------:R-:W-:-:S04]  /*3620*/  USHF.R.U64 UR6, UR4, 0xa, UR5 ;  /* 0x0000000a04067899 */ /* 0x000fc80008001205 */
[----:B------:R-:W-:-:S04]  /*3630*/  ULOP3.LUT UR7, UR6, 0x1, URZ, 0xc0, !UPT ;  /* 0x0000000106077892 */ /* 0x000fc8000f8ec0ff */
[----:B------:R-:W-:-:S04]  /*3640*/  UISETP.NE.U32.AND UP0, UPT, UR7, 0x1, UPT ;  /* 0x000000010700788c */ /* 0x000fc8000bf05070 */
[----:B------:R-:W-:Y:S01]  /*3650*/  UISETP.NE.U32.AND.EX UP0, UPT, URZ, URZ, UPT, UP0 ;  /* 0x000000ffff00728c */ /* 0x000fe2000bf05100 */
[----:B------:R-:W-:Y:S10]  /*3660*/  BRA.U !UP1, `(.L_x_76) ;  /* 0x0000000509b87547 */ /* 0x000ff4000b800000 */
[----:B------:R-:W0:Y:S01]  /*3670*/  LDCU.64 UR8, c[0x0][0x380] ;  /* 0x00007000ff0877ac */ /* 0x000e220008000a00 */
[----:B------:R-:W-:Y:S02]  /*3680*/  IMAD.MOV.U32 R3, RZ, RZ, 0x500 ;  /* 0x00000500ff037424 */ /* 0x000fe400078e00ff */
[----:B------:R-:W-:Y:S01]  /*3690*/  IMAD.MOV.U32 R2, RZ, RZ, RZ ;  /* 0x000000ffff027224 */ /* 0x000fe200078e00ff */
[----:B------:R-:W-:-:S04]  /*36a0*/  UIADD3 UR4, UP1, UPT, UR6, 0x1, URZ ;  /* 0x0000000106047890 */ /* 0x000fc8000ff3e0ff */
[----:B------:R-:W-:Y:S02]  /*36b0*/  ULEA.HI.X UR5, UR5, URZ, URZ, 0x16, UP1 ;  /* 0x000000ff05057291 */ /* 0x000fe400088fb4ff */
[----:B------:R-:W-:Y:S02]  /*36c0*/  ULOP3.LUT UR4, UR4, 0xfffffffe, URZ, 0xc0, !UPT ;  /* 0xfffffffe04047892 */ /* 0x000fe4000f8ec0ff */
[----:B------:R-:W-:Y:S01]  /*36d0*/  ULOP3.LUT UR5, UR5, 0x7fffff, URZ, 0xc0, !UPT ;  /* 0x007fffff05057892 */ /* 0x000fe2000f8ec0ff */
[----:B0-----:R-:W-:-:S04]  /*36e0*/  LEA R28, P0, R0, UR8, 0x4 ;  /* 0x00000008001c7c11 */ /* 0x001fc8000f8020ff */
[----:B------:R-:W-:Y:S02]  /*36f0*/  IADD3 R28, P1, PT, R28, 0xe008, RZ ;  /* 0x0000e0081c1c7810 */ /* 0x000fe40007f3e0ff */
[----:B------:R-:W-:-:S05]  /*3700*/  LEA.HI.X R29, R0, UR9, RZ, 0x4, P0 ;  /* 0x00000009001d7c11 */ /* 0x000fca00080f24ff */
[----:B------:R-:W-:-:S07]  /*3710*/  IMAD.X R29, RZ, RZ, R29, P1 ;  /* 0x000000ffff1d7224 */ /* 0x000fce00008e061d */
.L_x_77:
[----:B------:R-:W2:Y:S04]  /*3720*/  LDG.E.CONSTANT R25, desc[UR10][R28.64+-0x9008] ;  /* 0xff6ff80a1c197981 */ /* 0x000ea8000c1e9900 */
[----:B------:R-:W3:Y:S04]  /*3730*/  LDG.E.64.CONSTANT R22, desc[UR10][R28.64+-0x9000] ;  /* 0xff70000a1c167981 */ /* 0x000ee8000c1e9b00 */
[----:B------:R-:W4:Y:S04]  /*3740*/  LDG.E.CONSTANT R27, desc[UR10][R28.64+-0x8008] ;  /* 0xff7ff80a1c1b7981 */ /* 0x000f28000c1e9900 */
[----:B------:R-:W5:Y:S04]  /*3750*/  LDG.E.64.CONSTANT R10, desc[UR10][R28.64+-0x8000] ;  /* 0xff80000a1c0a7981 */ /* 0x000f68000c1e9b00 */
[----:B------:R-:W5:Y:S04]  /*3760*/  LDG.E.CONSTANT R4, desc[UR10][R28.64+-0x7008] ;  /* 0xff8ff80a1c047981 */ /* 0x000f68000c1e9900 */
        /* <DEDUP_REMOVED lines=8> */
[----:B------:R-:W5:Y:S01]  /*37f0*/  LDG.E.64.CONSTANT R20, desc[UR10][R28.64+-0x3000] ;  /* 0xffd0000a1c147981 */ /* 0x000f62000c1e9b00 */
[----:B--2---:R-:W-:-:S13]  /*3800*/  FSETP.GEU.AND P1, PT, R26, R25, PT ;  /* 0x000000191a00720b */ /* 0x004fda0003f2e000 */
[----:B---3--:R-:W-:-:S04]  /*3810*/  @P1 ISETP.GE.U32.AND P0, PT, R8, R22, PT ;  /* 0x000000160800120c */ /* 0x008fc80003f06070 */
[----:B------:R-:W-:-:S04]  /*3820*/  @P1 ISETP.GE.AND.EX P0, PT, R9, R23, PT, P0 ;  /* 0x000000170900120c */ /* 0x000fc80003f06300 */
[----:B------:R-:W-:-:S04]  /*3830*/  @P1 FSETP.LT.OR P0, PT, R25, R26, !P0 ;  /* 0x0000001a1900120b */ /* 0x000fc80004701400 */
[----:B------:R-:W-:Y:S02]  /*3840*/  @P1 FSEL R25, R26, R25, P0 ;  /* 0x000000191a191208 */ /* 0x000fe40000000000 */
[----:B------:R-:W-:Y:S01]  /*3850*/  @P1 SEL R22, R8, R22, P0 ;  /* 0x0000001608161207 */ /* 0x000fe20000000000 */
[----:B------:R-:W2:Y:S01]  /*3860*/  LDG.E.CONSTANT R26, desc[UR10][R28.64+-0x8] ;  /* 0xfffff80a1c1a7981 */ /* 0x000ea2000c1e9900 */
[----:B----4-:R-:W-:Y:S02]  /*3870*/  FSETP.GEU.AND P2, PT, R25, R27, PT ;  /* 0x0000001b1900720b */ /* 0x010fe40003f4e000 */
[----:B------:R-:W-:Y:S02]  /*3880*/  @P1 SEL R23, R9, R23, P0 ;  /* 0x0000001709171207 */ /* 0x000fe40000000000 */
[----:B------:R0:W3:Y:S09]  /*3890*/  LDG.E.64.CONSTANT R8, desc[UR10][R28.64] ;  /* 0x0000000a1c087981 */ /* 0x0000f2000c1e9b00 */
[----:B-----5:R-:W-:-:S04]  /*38a0*/  @P2 ISETP.GE.U32.AND P0, PT, R22, R10, PT ;  /* 0x0000000a1600220c */ /* 0x020fc80003f06070 */
[----:B------:R-:W-:-:S04]  /*38b0*/  @P2 ISETP.GE.AND.EX P0, PT, R23, R11, PT, P0 ;  /* 0x0000000b1700220c */ /* 0x000fc80003f06300 */
[----:B------:R-:W-:-:S04]  /*38c0*/  @P2 FSETP.LT.OR P0, PT, R27, R25, !P0 ;  /* 0x000000191b00220b */ /* 0x000fc80004701400 */
[----:B------:R-:W-:Y:S02]  /*38d0*/  @P2 FSEL R27, R25, R27, P0 ;  /* 0x0000001b191b2208 */ /* 0x000fe40000000000 */
[----:B------:R-:W4:Y:S02]  /*38e0*/  LDG.E.CONSTANT R25, desc[UR10][R28.64+-0x2008] ;  /* 0xffdff80a1c197981 */ /* 0x000f24000c1e9900 */
[----:B------:R-:W-:Y:S02]  /*38f0*/  FSETP.GEU.AND P1, PT, R27, R4, PT ;  /* 0x000000041b00720b */ /* 0x000fe40003f2e000 */
[----:B------:R-:W-:Y:S02]  /*3900*/  @P2 SEL R10, R22, R10, P0 ;  /* 0x0000000a160a2207 */ /* 0x000fe40000000000 */
[----:B------:R-:W-:Y:S02]  /*3910*/  @P2 SEL R11, R23, R11, P0 ;  /* 0x0000000b170b2207 */ /* 0x000fe40000000000 */
[----:B------:R-:W5:Y:S07]  /*3920*/  LDG.E.64.CONSTANT R22, desc[UR10][R28.64+-0x2000] ;  /* 0xffe0000a1c167981 */ /* 0x000f6e000c1e9b00 */
[----:B------:R-:W-:-:S04]  /*3930*/  @P1 ISETP.GE.U32.AND P0, PT, R10, R12, PT ;  /* 0x0000000c0a00120c */ /* 0x000fc80003f06070 */
[----:B------:R-:W-:-:S04]  /*3940*/  @P1 ISETP.GE.AND.EX P0, PT, R11, R13, PT, P0 ;  /* 0x0000000d0b00120c */ /* 0x000fc80003f06300 */
[----:B------:R-:W-:-:S04]  /*3950*/  @P1 FSETP.LT.OR P0, PT, R4, R27, !P0 ;  /* 0x0000001b0400120b */ /* 0x000fc80004701400 */
[----:B------:R-:W-:Y:S02]  /*3960*/  @P1 FSEL R4, R27, R4, P0 ;  /* 0x000000041b041208 */ /* 0x000fe40000000000 */
[----:B------:R-:W2:Y:S01]  /*3970*/  LDG.E.CONSTANT R27, desc[UR10][R28.64+-0x1008] ;  /* 0xffeff80a1c1b7981 */ /* 0x000ea2000c1e9900 */
[----:B------:R-:W-:Y:S02]  /*3980*/  @P1 SEL R12, R10, R12, P0 ;  /* 0x0000000c0a0c1207 */ /* 0x000fe40000000000 */
[----:B------:R-:W-:Y:S02]  /*3990*/  @P1 SEL R13, R11, R13, P0 ;  /* 0x0000000d0b0d1207 */ /* 0x000fe40000000000 */
[----:B------:R-:W3:Y:S01]  /*39a0*/  LDG.E.64.CONSTANT R10, desc[UR10][R28.64+-0x1000] ;  /* 0xfff0000a1c0a7981 */ /* 0x000ee2000c1e9b00 */
[----:B------:R-:W-:-:S13]  /*39b0*/  FSETP.GEU.AND P2, PT, R4, R5, PT ;  /* 0x000000050400720b */ /* 0x000fda0003f4e000 */
[----:B------:R-:W-:-:S04]  /*39c0*/  @P2 ISETP.GE.U32.AND P0, PT, R12, R14, PT ;  /* 0x0000000e0c00220c */ /* 0x000fc80003f06070 */
[----:B------:R-:W-:-:S04]  /*39d0*/  @P2 ISETP.GE.AND.EX P0, PT, R13, R15, PT, P0 ;  /* 0x0000000f0d00220c */ /* 0x000fc80003f06300 */
[----:B------:R-:W-:-:S04]  /*39e0*/  @P2 FSETP.LT.OR P0, PT, R5, R4, !P0 ;  /* 0x000000040500220b */ /* 0x000fc80004701400 */
[----:B------:R-:W-:-:S04]  /*39f0*/  @P2 FSEL R5, R4, R5, P0 ;  /* 0x0000000504052208 */ /* 0x000fc80000000000 */
[----:B------:R-:W-:Y:S02]  /*3a00*/  FSETP.GEU.AND P1, PT, R5, R6, PT ;  /* 0x000000060500720b */ /* 0x000fe40003f2e000 */
[----:B------:R-:W-:Y:S02]  /*3a10*/  @P2 SEL R14, R12, R14, P0 ;  /* 0x0000000e0c0e2207 */ /* 0x000fe40000000000 */
[----:B------:R-:W-:-:S09]  /*3a20*/  @P2 SEL R15, R13, R15, P0 ;  /* 0x0000000f0d0f2207 */ /* 0x000fd20000000000 */
        /* <DEDUP_REMOVED lines=17> */
[----:B------:R-:W-:Y:S02]  /*3b40*/  @P1 FSEL R24, R7, R24, P0 ;  /* 0x0000001807181208 */ /* 0x000fe40000000000 */
[----:B------:R-:W-:Y:S02]  /*3b50*/  @P1 SEL R20, R18, R20, P0 ;  /* 0x0000001412141207 */ /* 0x000fe40000000000 */
[----:B------:R-:W-:Y:S01]  /*3b60*/  @P1 SEL R21, R19, R21, P0 ;  /* 0x0000001513151207 */ /* 0x000fe20000000000 */
[----:B------:R-:W-:-:S04]  /*3b70*/  UIADD3 UR4, UP1, UPT, UR4, -0x2, URZ ;  /* 0xfffffffe04047890 */ /* 0x000fc8000ff3e0ff */
[----:B------:R-:W-:Y:S02]  /*3b80*/  UIADD3.X UR5, UPT, UPT, UR5, -0x1, URZ, UP1, !UPT ;  /* 0xffffffff05057890 */ /* 0x000fe40008ffe4ff */
[----:B------:R-:W-:-:S04]  /*3b90*/  UISETP.NE.U32.AND UP1, UPT, UR4, URZ, UPT ;  /* 0x000000ff0400728c */ /* 0x000fc8000bf25070 */
[----:B------:R-:W-:Y:S01]  /*3ba0*/  UISETP.NE.AND.EX UP1, UPT, UR5, URZ, UPT, UP1 ;  /* 0x000000ff0500728c */ /* 0x000fe2000bf25310 */
[----:B----4-:R-:W-:-:S13]  /*3bb0*/  FSETP.GEU.AND P2, PT, R24, R25, PT ;  /* 0x000000191800720b */ /* 0x010fda0003f4e000 */
[----:B-----5:R-:W-:-:S04]  /*3bc0*/  @P2 ISETP.GE.U32.AND P0, PT, R20, R22, PT ;  /* 0x000000161400220c */ /* 0x020fc80003f06070 */
[----:B------:R-:W-:-:S04]  /*3bd0*/  @P2 ISETP.GE.AND.EX P0, PT, R21, R23, PT, P0 ;  /* 0x000000171500220c */ /* 0x000fc80003f06300 */
[----:B------:R-:W-:-:S04]  /*3be0*/  @P2 FSETP.LT.OR P0, PT, R25, R24, !P0 ;  /* 0x000000181900220b */ /* 0x000fc80004701400 */
[----:B------:R-:W-:-:S04]  /*3bf0*/  @P2 FSEL R25, R24, R25, P0 ;  /* 0x0000001918192208 */ /* 0x000fc80000000000 */
[----:B--2---:R-:W-:Y:S02]  /*3c00*/  FSETP.GEU.AND P3, PT, R25, R27, PT ;  /* 0x0000001b1900720b */ /* 0x004fe40003f6e000 */
[----:B------:R-:W-:Y:S02]  /*3c10*/  @P2 SEL R22, R20, R22, P0 ;  /* 0x0000001614162207 */ /* 0x000fe40000000000 */
[----:B------:R-:W-:-:S09]  /*3c20*/  @P2 SEL R23, R21, R23, P0 ;  /* 0x0000001715172207 */ /* 0x000fd20000000000 */
[----:B---3--:R-:W-:-:S04]  /*3c30*/  @P3 ISETP.GE.U32.AND P0, PT, R22, R10, PT ;  /* 0x0000000a1600320c */ /* 0x008fc80003f06070 */
[----:B------:R-:W-:-:S04]  /*3c40*/  @P3 ISETP.GE.AND.EX P0, PT, R23, R11, PT, P0 ;  /* 0x0000000b1700320c */ /* 0x000fc80003f06300 */
[----:B------:R-:W-:-:S04]  /*3c50*/  @P3 FSETP.LT.OR P0, PT, R27, R25, !P0 ;  /* 0x000000191b00320b */ /* 0x000fc80004701400 */
[----:B------:R-:W-:-:S04]  /*3c60*/  @P3 FSEL R27, R25, R27, P0 ;  /* 0x0000001b191b3208 */ /* 0x000fc80000000000 */
[----:B------:R-:W-:Y:S02]  /*3c70*/  FSETP.GEU.AND P1, PT, R27, R26, PT ;  /* 0x0000001a1b00720b */ /* 0x000fe40003f2e000 */
[----:B------:R-:W-:Y:S02]  /*3c80*/  @P3 SEL R10, R22, R10, P0 ;  /* 0x0000000a160a3207 */ /* 0x000fe40000000000 */
[----:B------:R-:W-:Y:S02]  /*3c90*/  @P3 SEL R11, R23, R11, P0 ;  /* 0x0000000b170b3207 */ /* 0x000fe40000000000 */
[----:B0-----:R-:W-:-:S07]  /*3ca0*/  IADD3 R28, P3, PT, R28, 0xa000, RZ ;  /* 0x0000a0001c1c7810 */ /* 0x001fce0007f7e0ff */
[----:B------:R-:W-:-:S04]  /*3cb0*/  @P1 ISETP.GE.U32.AND P0, PT, R10, R8, PT ;  /* 0x000000080a00120c */ /* 0x000fc80003f06070 */
[----:B------:R-:W-:Y:S02]  /*3cc0*/  @P1 ISETP.GE.AND.EX P0, PT, R11, R9, PT, P0 ;  /* 0x000000090b00120c */ /* 0x000fe40003f06300 */
[----:B------:R-:W-:Y:S02]  /*3cd0*/  IADD3 R3, P2, PT, R3, 0xa00, RZ ;  /* 0x00000a0003037810 */ /* 0x000fe40007f5e0ff */
[----:B------:R-:W-:Y:S01]  /*3ce0*/  @P1 FSETP.LT.OR P0, PT, R26, R27, !P0 ;  /* 0x0000001b1a00120b */ /* 0x000fe20004701400 */
[----:B------:R-:W-:Y:S02]  /*3cf0*/  IMAD.X R29, RZ, RZ, R29, P3 ;  /* 0x000000ffff1d7224 */ /* 0x000fe400018e061d */
[----:B------:R-:W-:Y:S01]  /*3d00*/  IMAD.X R2, RZ, RZ, R2, P2 ;  /* 0x000000ffff027224 */ /* 0x000fe200010e0602 */
[----:B------:R-:W-:Y:S02]  /*3d10*/  @P1 FSEL R26, R27, R26, P0 ;  /* 0x0000001a1b1a1208 */ /* 0x000fe40000000000 */
[----:B------:R-:W-:-:S02]  /*3d20*/  @P1 SEL R8, R10, R8, P0 ;  /* 0x000000080a081207 */ /* 0x000fc40000000000 */
[----:B------:R-:W-:Y:S01]  /*3d30*/  @P1 SEL R9, R11, R9, P0 ;  /* 0x000000090b091207 */ /* 0x000fe20000000000 */
[----:B------:R-:W-:Y:S06]  /*3d40*/  BRA.U UP1, `(.L_x_77) ;  /* 0xfffffff901747547 */ /* 0x000fec000b83ffff */
.L_x_76:
[----:B------:R-:W-:Y:S05]  /*3d50*/  BRA.U !UP0, `(.L_x_75) ;  /* 0x0000000108d87547 */ /* 0x000fea000b800000 */
[----:B------:R-:W0:Y:S02]  /*3d60*/  LDC.64 R4, c[0x0][0x380] ;  /* 0x0000e000ff047b82 */ /* 0x000e240000000a00 */
[----:B0-----:R-:W-:-:S03]  /*3d70*/  IMAD.WIDE.U32 R4, R0, 0x10, R4 ;  /* 0x0000001000047825 */ /* 0x001fc600078e0004 */
[----:B------:R-:W-:-:S04]  /*3d80*/  LEA R14, P0, R3, R4, 0x4 ;  /* 0x00000004030e7211 */ /* 0x000fc800078020ff */
[----:B------:R-:W-:-:S05]  /*3d90*/  LEA.HI.X R15, R3, R5, R2, 0x4, P0 ;  /* 0x00000005030f7211 */ /* 0x000fca00000f2402 */
        /* <DEDUP_REMOVED lines=38> */
[----:B------:R-:W-:Y:S02]  /*4000*/  @P2 SEL R13, R5, R13, P0 ;  /* 0x0000000d050d2207 */ /* 0x000fe40000000000 */
[----:B------:R-:W-:-:S05]  /*4010*/  IADD3 R3, P2, PT, R3, 0x500, RZ ;  /* 0x0000050003037810 */ /* 0x000fca0007f5e0ff */
[----:B------:R-:W-:-:S04]  /*4020*/  IMAD.X R2, RZ, RZ, R2, P2 ;  /* 0x000000ffff027224 */ /* 0x000fc800010e0602 */
[----:B------:R-:W-:-:S04]  /*4030*/  @P1 ISETP.GE.U32.AND P0, PT, R12, R16, PT ;  /* 0x000000100c00120c */ /* 0x000fc80003f06070 */
[----:B------:R-:W-:-:S04]  /*4040*/  @P1 ISETP.GE.AND.EX P0, PT, R13, R17, PT, P0 ;  /* 0x000000110d00120c */ /* 0x000fc80003f06300 */
[----:B------:R-:W-:-:S04]  /*4050*/  @P1 FSETP.LT.OR P0, PT, R23, R20, !P0 ;  /* 0x000000141700120b */ /* 0x000fc80004701400 */
[----:B------:R-:W-:Y:S02]  /*4060*/  @P1 SEL R16, R12, R16, P0 ;  /* 0x000000100c101207 */ /* 0x000fe40000000000 */
[----:B------:R-:W-:Y:S02]  /*4070*/  @P1 SEL R17, R13, R17, P0 ;  /* 0x000000110d111207 */ /* 0x000fe40000000000 */
[----:B------:R-:W-:Y:S01]  /*4080*/  @P1 FSEL R23, R20, R23, P0 ;  /* 0x0000001714171208 */ /* 0x000fe20000000000 */
[----:B------:R-:W-:Y:S02]  /*4090*/  IMAD.MOV.U32 R8, RZ, RZ, R16 ;  /* 0x000000ffff087224 */ /* 0x000fe400078e0010 */
[----:B------:R-:W-:Y:S02]  /*40a0*/  IMAD.MOV.U32 R9, RZ, RZ, R17 ;  /* 0x000000ffff097224 */ /* 0x000fe400078e0011 */
[----:B------:R-:W-:-:S07]  /*40b0*/  IMAD.MOV.U32 R26, RZ, RZ, R23 ;  /* 0x000000ffff1a7224 */ /* 0x000fce00078e0017 */
.L_x_75:
[----:B------:R-:W0:Y:S02]  /*40c0*/  LDCU UR4, c[0x0][0x390] ;  /* 0x00007200ff0477ac */ /* 0x000e240008000800 */
[----:B0-----:R-:W-:Y:S02]  /*40d0*/  USHF.R.S32.HI UR5, URZ, 0x1f, UR4 ;  /* 0x0000001fff057899 */ /* 0x001fe40008011404 */
[----:B------:R-:W-:-:S04]  /*40e0*/  ISETP.GE.U32.AND P0, PT, R3, UR4, PT ;  /* 0x0000000403007c0c */ /* 0x000fc8000bf06070 */
[----:B------:R-:W-:-:S13]  /*40f0*/  ISETP.GE.AND.EX P0, PT, R2, UR5, PT, P0 ;  /* 0x0000000502007c0c */ /* 0x000fda000bf06300 */
[----:B------:R-:W-:Y:S05]  /*4100*/  @P0 BRA `(.L_x_78) ;  /* 0x0000000800480947 */ /* 0x000fea0003800000 */
[----:B------:R-:W-:Y:S01]  /*4110*/  IADD3 R5, PT, PT, -R3, UR4, RZ ;  /* 0x0000000403057c10 */ /* 0x000fe2000fffe1ff */
[----:B------:R-:W-:Y:S03]  /*4120*/  BSSY.RECONVERGENT B1, `(.L_x_78) ;  /* 0x0000090000017945 */ /* 0x000fe60003800200 */
[----:B------:R-:W-:-:S13]  /*4130*/  ISETP.GE.AND P0, PT, R0, R5, PT ;  /* 0x000000050000720c */ /* 0x000fda0003f06270 */
[----:B------:R-:W-:Y:S05]  /*4140*/  @P0 BRA `(.L_x_79) ;  /* 0x0000000800340947 */ /* 0x000fea0003800000 */
[----:B------:R-:W-:Y:S01]  /*4150*/  LOP3.LUT R4, RZ, R0, RZ, 0x33, !PT ;  /* 0x00000000ff047212 */ /* 0x000fe200078e33ff */
[----:B------:R-:W-:Y:S03]  /*4160*/  BSSY.RECONVERGENT B2, `(.L_x_80) ;  /* 0x000002d000027945 */ /* 0x000fe60003800200 */
[----:B------:R-:W-:-:S04]  /*4170*/  IADD3 R14, PT, PT, -R3, UR4, R4 ;  /* 0x00000004030e7c10 */ /* 0x000fc8000fffe104 */
[----:B------:R-:W-:-:S04]  /*4180*/  LOP3.LUT R4, R14, 0x300, RZ, 0xc0, !PT ;  /* 0x000003000e047812 */ /* 0x000fc800078ec0ff */
[----:B------:R-:W-:Y:S01]  /*4190*/  ISETP.NE.AND P0, PT, R4, 0x300, PT ;  /* 0x000003000400780c */ /* 0x000fe20003f05270 */
[----:B------:R-:W-:-:S12]  /*41a0*/  IMAD.MOV.U32 R4, RZ, RZ, R0 ;  /* 0x000000ffff047224 */ /* 0x000fd800078e0000 */
[----:B------:R-:W-:Y:S05]  /*41b0*/  @!P0 BRA `(.L_x_81) ;  /* 0x00000000009c8947 */ /* 0x000fea0003800000 */
[----:B------:R-:W0:Y:S01]  /*41c0*/  LDCU.64 UR6, c[0x0][0x380] ;  /* 0x00007000ff0677ac */ /* 0x000e220008000a00 */
[----:B------:R-:W-:Y:S02]  /*41d0*/  IADD3 R11, P0, PT, R0, R3, RZ ;  /* 0x00000003000b7210 */ /* 0x000fe40007f1e0ff */
[----:B------:R-:W-:-:S03]  /*41e0*/  LEA.HI R4, R14, 0x1, RZ, 0x18 ;  /* 0x000000010e047811 */ /* 0x000fc600078fc0ff */
[----:B------:R-:W-:Y:S01]  /*41f0*/  IMAD.X R10, RZ, RZ, R2, P0 ;  /* 0x000000ffff0a7224 */ /* 0x000fe200000e0602 */
[----:B------:R-:W-:Y:S01]  /*4200*/  LOP3.LUT R6, R4, 0x3, RZ, 0xc0, !PT ;  /* 0x0000000304067812 */ /* 0x000fe200078ec0ff */
[----:B------:R-:W-:-:S04]  /*4210*/  IMAD.MOV.U32 R4, RZ, RZ, R0 ;  /* 0x000000ffff047224 */ /* 0x000fc800078e0000 */
[----:B------:R-:W-:Y:S01]  /*4220*/  IMAD.MOV R12, RZ, RZ, -R6 ;  /* 0x000000ffff0c7224 */ /* 0x000fe200078e0a06 */
[----:B0-----:R-:W-:-:S04]  /*4230*/  LEA R13, P1, R11, UR6, 0x4 ;  /* 0x000000060b0d7c11 */ /* 0x001fc8000f8220ff */
[----:B------:R-:W-:-:S09]  /*4240*/  LEA.HI.X R11, R11, UR7, R10, 0x4, P1 ;  /* 0x000000070b0b7c11 */ /* 0x000fd200088f240a */
.L_x_84:
[----:B------:R-:W-:-:S05]  /*4250*/  IMAD.MOV.U32 R10, RZ, RZ, R13 ;  /* 0x000000ffff0a7224 */ /* 0x000fca00078e000d */
[----:B------:R-:W2:Y:S04]  /*4260*/  LDG.E.CONSTANT R16, desc[UR10][R10.64] ;  /* 0x0000000a0a107981 */ /* 0x000ea8000c1e9900 */
[----:B------:R-:W3:Y:S01]  /*4270*/  LDG.E.64.CONSTANT R6, desc[UR10][R10.64+0x8] ;  /* 0x0000080a0a067981 */ /* 0x000ee2000c1e9b00 */
[----:B------:R-:W-:Y:S01]  /*4280*/  VIADD R12, R12, 0x1 ;  /* 0x000000010c0c7836 */ /* 0x000fe20000000000 */
[----:B------:R-:W-:Y:S01]  /*4290*/  BSSY.RECONVERGENT B3, `(.L_x_82) ;  /* 0x0000016000037945 */ /* 0x000fe20003800200 */
[----:B------:R-:W-:Y:S01]  /*42a0*/  IMAD.MOV.U32 R17, RZ, RZ, R8 ;  /* 0x000000ffff117224 */ /* 0x000fe200078e0008 */
        /* <DEDUP_REMOVED lines=20> */
.L_x_83:
[----:B------:R-:W-:Y:S05]  /*43f0*/  BSYNC.RECONVERGENT B3 ;  /* 0x0000000000037941 */ /* 0x000fea0003800200 */
.L_x_82:
[----:B------:R-:W-:Y:S02]  /*4400*/  IMAD.X R11, RZ, RZ, R11, P3 ;  /* 0x000000ffff0b7224 */ /* 0x000fe400018e060b */
[----:B------:R-:W-:Y:S01]  /*4410*/  VIADD R4, R4, 0x100 ;  /* 0x0000010004047836 */ /* 0x000fe20000000000 */
[----:B------:R-:W-:Y:S06]  /*4420*/  @P2 BRA `(.L_x_84) ;  /* 0xfffffffc00882947 */ /* 0x000fec000383ffff */
.L_x_81:
[----:B------:R-:W-:Y:S05]  /*4430*/  BSYNC.RECONVERGENT B2 ;  /* 0x0000000000027941 */ /* 0x000fea0003800200 */
.L_x_80:
[----:B------:R-:W-:-:S13]  /*4440*/  ISETP.GE.U32.AND P0, PT, R14, 0x300, PT ;  /* 0x000003000e00780c */ /* 0x000fda0003f06070 */
[----:B------:R-:W-:Y:S05]  /*4450*/  @!P0 BRA `(.L_x_79) ;  /* 0x0000000400708947 */ /* 0x000fea0003800000 */
[----:B------:R-:W0:Y:S01]  /*4460*/  LDCU.64 UR6, c[0x0][0x380] ;  /* 0x00007000ff0677ac */ /* 0x000e220008000a00 */
[----:B------:R-:W-:-:S05]  /*4470*/  IADD3 R3, P0, PT, R4, R3, RZ ;  /* 0x0000000304037210 */ /* 0x000fca0007f1e0ff */
[----:B------:R-:W-:Y:S01]  /*4480*/  IMAD.X R2, RZ, RZ, R2, P0 ;  /* 0x000000ffff027224 */ /* 0x000fe200000e0602 */
[----:B0-----:R-:W-:-:S04]  /*4490*/  LEA R10, P1, R3, UR6, 0x4 ;  /* 0x00000006030a7c11 */ /* 0x001fc8000f8220ff */
[----:B------:R-:W-:Y:S02]  /*44a0*/  IADD3 R10, P0, PT, R10, 0x3008, RZ ;  /* 0x000030080a0a7810 */ /* 0x000fe40007f1e0ff */
[----:B------:R-:W-:-:S05]  /*44b0*/  LEA.HI.X R11, R3, UR7, R2, 0x4, P1 ;  /* 0x00000007030b7c11 */ /* 0x000fca00088f2402 */
[----:B------:R-:W-:-:S07]  /*44c0*/  IMAD.X R11, RZ, RZ, R11, P0 ;  /* 0x000000ffff0b7224 */ /* 0x000fce00000e060b */
.L_x_93:
[----:B------:R-:W2:Y:S04]  /*44d0*/  LDG.E.CONSTANT R17, desc[UR10][R10.64+-0x3008] ;  /* 0xffcff80a0a117981 */ /* 0x000ea8000c1e9900 */
[----:B------:R-:W3:Y:S04]  /*44e0*/  LDG.E.64.CONSTANT R14, desc[UR10][R10.64+-0x3000] ;  /* 0xffd0000a0a0e7981 */ /* 0x000ee8000c1e9b00 */
[----:B------:R0:W5:Y:S04]  /*44f0*/  LDG.E.CONSTANT R23, desc[UR10][R10.64+-0x2008] ;  /* 0xffdff80a0a177981 */ /* 0x000168000c1e9900 */
        /* <DEDUP_REMOVED lines=22> */
.L_x_86:
[----:B------:R-:W-:Y:S05]  /*4660*/  BSYNC.RECONVERGENT B2 ;  /* 0x0000000000027941 */ /* 0x000fea0003800200 */
.L_x_85:
        /* <DEDUP_REMOVED lines=17> */
.L_x_88:
[----:B------:R-:W-:Y:S05]  /*4780*/  BSYNC.RECONVERGENT B2 ;  /* 0x0000000000027941 */ /* 0x000fea0003800200 */
.L_x_87:
        /* <DEDUP_REMOVED lines=17> */
.L_x_90:
[----:B------:R-:W-:Y:S05]  /*48a0*/  BSYNC.RECONVERGENT B2 ;  /* 0x0000000000027941 */ /* 0x000fea0003800200 */
.L_x_89:
        /* <DEDUP_REMOVED lines=17> */
.L_x_92:
[----:B------:R-:W-:Y:S05]  /*49c0*/  BSYNC.RECONVERGENT B2 ;  /* 0x0000000000027941 */ /* 0x000fea0003800200 */
.L_x_91:
[----:B------:R-:W-:Y:S01]  /*49d0*/  VIADD R4, R4, 0x400 ;  /* 0x0000040004047836 */ /* 0x000fe20000000000 */
[----:B------:R-:W-:-:S04]  /*49e0*/  IADD3 R10, P1, PT, R10, 0x4000, RZ ;  /* 0x000040000a0a7810 */ /* 0x000fc80007f3e0ff */
[----:B------:R-:W-:Y:S01]  /*49f0*/  ISETP.GE.AND P0, PT, R4, R5, PT ;  /* 0x000000050400720c */ /* 0x000fe20003f06270 */
[----:B------:R-:W-:-:S12]  /*4a00*/  IMAD.X R11, RZ, RZ, R11, P1 ;  /* 0x000000ffff0b7224 */ /* 0x000fd800008e060b */
[----:B------:R-:W-:Y:S05]  /*4a10*/  @!P0 BRA `(.L_x_93) ;  /* 0xfffffff800ac8947 */ /* 0x000fea000383ffff */
.L_x_79:
[----:B------:R-:W-:Y:S05]  /*4a20*/  BSYNC.RECONVERGENT B1 ;  /* 0x0000000000017941 */ /* 0x000fea0003800200 */
.L_x_78:
[----:B------:R-:W0:Y:S01]  /*4a30*/  S2R R2, SR_LANEID ;  /* 0x0000000000027919 */ /* 0x000e220000000000 */
[----:B------:R-:W-:Y:S01]  /*4a40*/  BSSY.RECONVERGENT B1, `(.L_x_94) ;  /* 0x000001e000017945 */ /* 0x000fe20003800200 */
[----:B------:R-:W-:Y:S01]  /*4a50*/  IMAD.MOV.U32 R6, RZ, RZ, R8 ;  /* 0x000000ffff067224 */ /* 0x000fe200078e0008 */
[----:B------:R1:W2:Y:S01]  /*4a60*/  SHFL.DOWN PT, R3, R26, 0x1, 0x1f ;  /* 0x08201f001a037f89 */ /* 0x0002a200000e0000 */
[----:B------:R-:W-:-:S03]  /*4a70*/  IMAD.MOV.U32 R7, RZ, RZ, R9 ;  /* 0x000000ffff077224 */ /* 0x000fc600078e0009 */
[----:B------:R1:W3:Y:S04]  /*4a80*/  SHFL.DOWN PT, R5, R8, 0x1, 0x1f ;  /* 0x08201f0008057f89 */ /* 0x0002e800000e0000 */
[----:B------:R1:W4:Y:S01]  /*4a90*/  SHFL.DOWN PT, R4, R9, 0x1, 0x1f ;  /* 0x08201f0009047f89 */ /* 0x00032200000e0000 */
[C---:B0-----:R-:W-:Y:S02]  /*4aa0*/  ISETP.GT.AND P0, PT, R2.reuse, 0x1e, PT ;  /* 0x0000001e0200780c */ /* 0x041fe40003f04270 */
[C---:B------:R-:W-:Y:S02]  /*4ab0*/  ISETP.GT.AND P1, PT, R2.reuse, 0x1d, PT ;  /* 0x0000001d0200780c */ /* 0x040fe40003f24270 */
[C---:B------:R-:W-:Y:S02]  /*4ac0*/  ISETP.GT.AND P5, PT, R2.reuse, 0x1b, PT ;  /* 0x0000001b0200780c */ /* 0x040fe40003fa4270 */
[----:B------:R-:W-:-:S02]  /*4ad0*/  ISETP.GT.AND P4, PT, R2, 0x17, PT ;  /* 0x000000170200780c */ /* 0x000fc40003f84270 */
[C---:B------:R-:W-:Y:S02]  /*4ae0*/  ISETP.GT.AND P3, PT, R2.reuse, 0xf, PT ;  /* 0x0000000f0200780c */ /* 0x040fe40003f64270 */
[----:B------:R-:W-:Y:S01]  /*4af0*/  ISETP.NE.AND P2, PT, R2, RZ, PT ;  /* 0x000000ff0200720c */ /* 0x000fe20003f45270 */
[----:B------:R-:W-:Y:S02]  /*4b00*/  IMAD.MOV.U32 R2, RZ, RZ, R26 ;  /* 0x000000ffff027224 */ /* 0x000fe400078e001a */
[----:B-1234-:R-:W-:Y:S10]  /*4b10*/  @P0 BRA `(.L_x_95) ;  /* 0x0000000000400947 */ /* 0x01eff40003800000 */
        /* <DEDUP_REMOVED lines=9> */
[----:B------:R-:W-:-:S04]  /*4bb0*/  @!P6 ISETP.GE.U32.AND P0, PT, R8, R5, PT ;  /* 0x000000050800e20c */ /* 0x000fc80003f06070 */
[----:B------:R-:W-:-:S04]  /*4bc0*/  @!P6 ISETP.GE.AND.EX P0, PT, R9, R4, PT, P0 ;  /* 0x000000040900e20c */ /* 0x000fc80003f06300 */
[----:B------:R-:W-:Y:S02]  /*4bd0*/  @!P6 FSEL R2, R26, R3, !P0 ;  /* 0x000000031a02e208 */ /* 0x000fe40004000000 */
[----:B------:R-:W-:-:S04]  /*4be0*/  @!P6 ISETP.LT.U32.AND P0, PT, R8, R5, PT ;  /* 0x000000050800e20c */ /* 0x000fc80003f01070 */
[----:B------:R-:W-:-:S04]  /*4bf0*/  @!P6 ISETP.LT.AND.EX P0, PT, R9, R4, PT, P0 ;  /* 0x000000040900e20c */ /* 0x000fc80003f01300 */
[----:B------:R-:W-:Y:S02]  /*4c00*/  @!P6 SEL R6, R8, R5, P0 ;  /* 0x000000050806e207 */ /* 0x000fe40000000000 */
[----:B------:R-:W-:-:S07]  /*4c10*/  @!P6 SEL R7, R9, R4, P0 ;  /* 0x000000040907e207 */ /* 0x000fce0000000000 */
.L_x_95:
[----:B------:R-:W-:Y:S05]  /*4c20*/  BSYNC.RECONVERGENT B1 ;  /* 0x0000000000017941 */ /* 0x000fea0003800200 */
.L_x_94:
[----:B------:R0:W1:Y:S01]  /*4c30*/  SHFL.DOWN PT, R9, R2, 0x2, 0x1f ;  /* 0x08401f0002097f89 */ /* 0x00006200000e0000 */
[----:B------:R-:W-:Y:S01]  /*4c40*/  BSSY.RECONVERGENT B1, `(.L_x_96) ;  /* 0x0000017000017945 */ /* 0x000fe20003800200 */
[----:B------:R-:W-:Y:S02]  /*4c50*/  IMAD.MOV.U32 R3, RZ, RZ, R2 ;  /* 0x000000ffff037224 */ /* 0x000fe400078e0002 */
[----:B------:R0:W2:Y:S01]  /*4c60*/  SHFL.DOWN PT, R11, R6, 0x2, 0x1f ;  /* 0x08401f00060b7f89 */ /* 0x0000a200000e0000 */
[----:B------:R-:W-:Y:S02]  /*4c70*/  IMAD.MOV.U32 R4, RZ, RZ, R6 ;  /* 0x000000ffff047224 */ /* 0x000fe400078e0006 */
[----:B------:R-:W-:Y:S01]  /*4c80*/  IMAD.MOV.U32 R5, RZ, RZ, R7 ;  /* 0x000000ffff057224 */ /* 0x000fe200078e0007 */
[----:B------:R0:W3:Y:S01]  /*4c90*/  SHFL.DOWN PT, R8, R7, 0x2, 0x1f ;  /* 0x08401f0007087f89 */ /* 0x0000e200000e0000 */
[----:B------:R-:W-:Y:S05]  /*4ca0*/  @P1 BRA `(.L_x_97) ;  /* 0x0000000000401947 */ /* 0x000fea0003800000 */
[----:B-1----:R-:W-:Y:S01]  /*4cb0*/  FSETP.GEU.AND P0, PT, R2, R9, PT ;  /* 0x000000090200720b */ /* 0x002fe20003f0e000 */
[----:B------:R-:W-:Y:S02]  /*4cc0*/  IMAD.MOV.U32 R3, RZ, RZ, R9 ;  /* 0x000000ffff037224 */ /* 0x000fe400078e0009 */
[----:B--2---:R-:W-:Y:S02]  /*4cd0*/  IMAD.MOV.U32 R4, RZ, RZ, R11 ;  /* 0x000000ffff047224 */ /* 0x004fe400078e000b */
        /* <DEDUP_REMOVED lines=13> */
.L_x_97:
[----:B------:R-:W-:Y:S05]  /*4db0*/  BSYNC.RECONVERGENT B1 ;  /* 0x0000000000017941 */ /* 0x000fea0003800200 */
.L_x_96:
[----:B---3--:R3:W4:Y:S01]  /*4dc0*/  SHFL.DOWN PT, R8, R3, 0x4, 0x1f ;  /* 0x08801f0003087f89 */ /* 0x00872200000e0000 */
[----:B------:R-:W-:Y:S01]  /*4dd0*/  BSSY.RECONVERGENT B1, `(.L_x_98) ;  /* 0x0000017000017945 */ /* 0x000fe20003800200 */
[----:B0-----:R-:W-:Y:S02]  /*4de0*/  IMAD.MOV.U32 R2, RZ, RZ, R3 ;  /* 0x000000ffff027224 */ /* 0x001fe400078e0003 */
[----:B-1----:R3:W0:Y:S01]  /*4df0*/  SHFL.DOWN PT, R9, R4, 0x4, 0x1f ;  /* 0x08801f0004097f89 */ /* 0x00262200000e0000 */
[----:B------:R-:W-:Y:S02]  /*4e00*/  IMAD.MOV.U32 R6, RZ, RZ, R4 ;  /* 0x000000ffff067224 */ /* 0x000fe400078e0004 */
[----:B------:R-:W-:Y:S01]  /*4e10*/  IMAD.MOV.U32 R7, RZ, RZ, R5 ;  /* 0x000000ffff077224 */ /* 0x000fe200078e0005 */
[----:B------:R3:W1:Y:S01]  /*4e20*/  SHFL.DOWN PT, R10, R5, 0x4, 0x1f ;  /* 0x08801f00050a7f89 */ /* 0x00066200000e0000 */
[----:B------:R-:W-:Y:S05]  /*4e30*/  @P5 BRA `(.L_x_99) ;  /* 0x0000000000405947 */ /* 0x000fea0003800000 */
[----:B----4-:R-:W-:Y:S01]  /*4e40*/  FSETP.GEU.AND P0, PT, R3, R8, PT ;  /* 0x000000080300720b */ /* 0x010fe20003f0e000 */
[----:B------:R-:W-:Y:S02]  /*4e50*/  IMAD.MOV.U32 R2, RZ, RZ, R8 ;  /* 0x000000ffff027224 */ /* 0x000fe400078e0008 */
[----:B0-----:R-:W-:Y:S02]  /*4e60*/  IMAD.MOV.U32 R6, RZ, RZ, R9 ;  /* 0x000000ffff067224 */ /* 0x001fe400078e0009 */
[----:B-1----:R-:W-:-:S08]  /*4e70*/  IMAD.MOV.U32 R7, RZ, RZ, R10 ;  /* 0x000000ffff077224 */ /* 0x002fd000078e000a */
        /* <DEDUP_REMOVED lines=12> */
.L_x_99:
[----:B------:R-:W-:Y:S05]  /*4f40*/  BSYNC.RECONVERGENT B1 ;  /* 0x0000000000017941 */ /* 0x000fea0003800200 */
.L_x_98:
[----:B0-----:R0:W0:Y:S01]  /*4f50*/  SHFL.DOWN PT, R9, R2, 0x8, 0x1f ;  /* 0x09001f0002097f89 */ /* 0x00102200000e0000 */
[----:B------:R-:W-:Y:S01]  /*4f60*/  BSSY.RECONVERGENT B1, `(.L_x_100) ;  /* 0x0000017000017945 */ /* 0x000fe20003800200 */
[----:B---3--:R-:W-:Y:S02]  /*4f70*/  IMAD.MOV.U32 R3, RZ, RZ, R2 ;  /* 0x000000ffff037224 */ /* 0x008fe400078e0002 */
[----:B--2---:R2:W3:Y:S01]  /*4f80*/  SHFL.DOWN PT, R11, R6, 0x8, 0x1f ;  /* 0x09001f00060b7f89 */ /* 0x0044e200000e0000 */
[----:B------:R-:W-:Y:S02]  /*4f90*/  IMAD.MOV.U32 R4, RZ, RZ, R6 ;  /* 0x000000ffff047224 */ /* 0x000fe400078e0006 */
[----:B------:R-:W-:Y:S01]  /*4fa0*/  IMAD.MOV.U32 R5, RZ, RZ, R7 ;  /* 0x000000ffff057224 */ /* 0x000fe200078e0007 */
[----:B----4-:R2:W4:Y:S01]  /*4fb0*/  SHFL.DOWN PT, R8, R7, 0x8, 0x1f ;  /* 0x09001f0007087f89 */ /* 0x01052200000e0000 */
[----:B------:R-:W-:Y:S05]  /*4fc0*/  @P4 BRA `(.L_x_101) ;  /* 0x0000000000404947 */ /* 0x000fea0003800000 */
[----:B0-----:R-:W-:Y:S01]  /*4fd0*/  FSETP.GEU.AND P0, PT, R2, R9, PT ;  /* 0x000000090200720b */ /* 0x001fe20003f0e000 */
[----:B------:R-:W-:Y:S02]  /*4fe0*/  IMAD.MOV.U32 R3, RZ, RZ, R9 ;  /* 0x000000ffff037224 */ /* 0x000fe400078e0009 */
[----:B---3--:R-:W-:Y:S02]  /*4ff0*/  IMAD.MOV.U32 R4, RZ, RZ, R11 ;  /* 0x000000ffff047224 */ /* 0x008fe400078e000b */
[----:B----4-:R-:W-:-:S08]  /*5000*/  IMAD.MOV.U32 R5, RZ, RZ, R8 ;  /* 0x000000ffff057224 */ /* 0x010fd000078e0008 */
        /* <DEDUP_REMOVED lines=12> */
.L_x_101:
[----:B------:R-:W-:Y:S05]  /*50d0*/  BSYNC.RECONVERGENT B1 ;  /* 0x0000000000017941 */ /* 0x000fea0003800200 */
.L_x_100:
[----:B0-----:R0:W0:Y:S01]  /*50e0*/  SHFL.DOWN PT, R2, R3, 0x10, 0x1f ;  /* 0x0a001f0003027f89 */ /* 0x00102200000e0000 */
[----:B------:R-:W-:Y:S01]  /*50f0*/  BSSY.RECONVERGENT B1, `(.L_x_102) ;  /* 0x0000017000017945 */ /* 0x000fe20003800200 */
[----:B----4-:R-:W-:Y:S02]  /*5100*/  IMAD.MOV.U32 R8, RZ, RZ, R3 ;  /* 0x000000ffff087224 */ /* 0x010fe400078e0003 */
[----:B------:R4:W0:Y:S01]  /*5110*/  SHFL.DOWN PT, R9, R4, 0x10, 0x1f ;  /* 0x0a001f0004097f89 */ /* 0x00082200000e0000 */
[----:B--2---:R-:W-:Y:S02]  /*5120*/  IMAD.MOV.U32 R7, RZ, RZ, R4 ;  /* 0x000000ffff077224 */ /* 0x004fe400078e0004 */
[----:B------:R-:W-:Y:S01]  /*5130*/  IMAD.MOV.U32 R6, RZ, RZ, R5 ;  /* 0x000000ffff067224 */ /* 0x000fe200078e0005 */
[----:B-1----:R4:W1:Y:S01]  /*5140*/  SHFL.DOWN PT, R10, R5, 0x10, 0x1f ;  /* 0x0a001f00050a7f89 */ /* 0x00286200000e0000 */
[----:B------:R-:W-:Y:S05]  /*5150*/  @P3 BRA `(.L_x_103) ;  /* 0x0000000000403947 */ /* 0x000fea0003800000 */
[----:B0-----:R-:W-:Y:S01]  /*5160*/  FSETP.GEU.AND P0, PT, R3, R2, PT ;  /* 0x000000020300720b */ /* 0x001fe20003f0e000 */
[----:B------:R-:W-:Y:S02]  /*5170*/  IMAD.MOV.U32 R8, RZ, RZ, R2 ;  /* 0x000000ffff087224 */ /* 0x000fe400078e0002 */
[----:B------:R-:W-:Y:S02]  /*5180*/  IMAD.MOV.U32 R7, RZ, RZ, R9 ;  /* 0x000000ffff077224 */ /* 0x000fe400078e0009 */
        /* <DEDUP_REMOVED lines=13> */
.L_x_103:
[----:B------:R-:W-:Y:S05]  /*5260*/  BSYNC.RECONVERGENT B1 ;  /* 0x0000000000017941 */ /* 0x000fea0003800200 */
.L_x_102:
[----:B------:R-:W-:Y:S04]  /*5270*/  BSSY.RECONVERGENT B1, `(.L_x_104) ;  /* 0x000000c000017945 */ /* 0x000fe80003800200 */
[----:B------:R-:W-:Y:S05]  /*5280*/  @P2 BRA `(.L_x_105) ;  /* 0x0000000000282947 */ /* 0x000fea0003800000 */
[----:B----4-:R-:W2:Y:S01]  /*5290*/  S2R R4, SR_CgaCtaId ;  /* 0x0000000000047919 */ /* 0x010ea20000008800 */
[----:B0-----:R-:W-:Y:S02]  /*52a0*/  MOV R3, 0x400 ;  /* 0x0000040000037802 */ /* 0x001fe40000000f00 */
[----:B------:R-:W-:-:S04]  /*52b0*/  SHF.R.U32.HI R2, RZ, 0x1, R0 ;  /* 0x00000001ff027819 */ /* 0x000fc80000011600 */
[----:B------:R-:W-:Y:S02]  /*52c0*/  LOP3.LUT R2, R2, 0x1f0, RZ, 0xc0, !PT ;  /* 0x000001f002027812 */ /* 0x000fe400078ec0ff */
[----:B--2---:R-:W-:-:S05]  /*52d0*/  LEA R3, R4, R3, 0x18 ;  /* 0x0000000304037211 */ /* 0x004fca00078ec0ff */
[----:B------:R-:W-:Y:S02]  /*52e0*/  IMAD.IADD R5, R2, 0x1, R3 ;  /* 0x0000000102057824 */ /* 0x000fe400078e0203 */
[----:B------:R-:W-:Y:S02]  /*52f0*/  IMAD.MOV.U32 R2, RZ, RZ, R7 ;  /* 0x000000ffff027224 */ /* 0x000fe400078e0007 */
[----:B------:R-:W-:Y:S01]  /*5300*/  IMAD.MOV.U32 R3, RZ, RZ, R6 ;  /* 0x000000ffff037224 */ /* 0x000fe200078e0006 */
[----:B------:R2:W-:Y:S04]  /*5310*/  STS [R5+0x8], R8 ;  /* 0x0000080805007388 */ /* 0x0005e80000000800 */
[----:B------:R2:W-:Y:S02]  /*5320*/  STS.64 [R5+0x10], R2 ;  /* 0x0000100205007388 */ /* 0x0005e40000000a00 */
.L_x_105:
[----:B------:R-:W-:Y:S05]  /*5330*/  BSYNC.RECONVERGENT B1 ;  /* 0x0000000000017941 */ /* 0x000fea0003800200 */
.L_x_104:
        /* <DEDUP_REMOVED lines=8> */
[----:B----4-:R-:W2:Y:S04]  /*53c0*/  LDS.64 R4, [R24+0x20] ;  /* 0x0000200018047984 */ /* 0x010ea80000000a00 */
[----:B------:R4:W1:Y:S04]  /*53d0*/  LDS R18, [R24+0x28] ;  /* 0x0000280018127984 */ /* 0x0008680000000800 */
[----:B------:R4:W1:Y:S01]  /*53e0*/  LDS R16, [R24+0x38] ;  /* 0x0000380018107984 */ /* 0x0008620000000800 */
[----:B0-----:R-:W-:Y:S01]  /*53f0*/  FSETP.GEU.AND P0, PT, R8, R3, PT ;  /* 0x000000030800720b */ /* 0x001fe20003f0e000 */
[----:B------:R-:W-:-:S02]  /*5400*/  IMAD.MOV.U32 R19, RZ, RZ, R3 ;  /* 0x000000ffff137224 */ /* 0x000fc400078e0003 */
[----:B--2---:R-:W-:Y:S02]  /*5410*/  IMAD.MOV.U32 R21, RZ, RZ, R4 ;  /* 0x000000ffff157224 */ /* 0x004fe400078e0004 */
[----:B------:R-:W-:-:S08]  /*5420*/  IMAD.MOV.U32 R20, RZ, RZ, R5 ;  /* 0x000000ffff147224 */ /* 0x000fd000078e0005 */
[----:B-1--4-:R-:W-:Y:S05]  /*5430*/  @!P0 BRA `(.L_x_107) ;  /* 0x00000000002c8947 */ /* 0x012fea0003800000 */
        /* <DEDUP_REMOVED lines=11> */
.L_x_107:
[----:B------:R-:W-:Y:S05]  /*54f0*/  BSYNC.RECONVERGENT B1 ;  /* 0x0000000000017941 */ /* 0x000fea0003800200 */
.L_x_106:
[----:B------:R-:W0:Y:S01]  /*5500*/  LDS.64 R4, [R24+0x30] ;  /* 0x0000300018047984 */ /* 0x000e220000000a00 */
[----:B------:R-:W-:Y:S01]  /*5510*/  FSETP.GEU.AND P0, PT, R19, R18, PT ;  /* 0x000000121300720b */ /* 0x000fe20003f0e000 */
[----:B------:R-:W-:Y:S01]  /*5520*/  BSSY.RECONVERGENT B1, `(.L_x_108) ;  /* 0x0000019000017945 */ /* 0x000fe20003800200 */
[----:B------:R-:W-:Y:S01]  /*5530*/  IMAD.MOV.U32 R23, RZ, RZ, R18 ;  /* 0x000000ffff177224 */ /* 0x000fe200078e0012 */
[----:B------:R1:W2:Y:S04]  /*5540*/  LDS R17, [R24+0x48] ;  /* 0x0000480018117984 */ /* 0x0002a80000000800 */
[----:B------:R1:W4:Y:S04]  /*5550*/  LDS R15, [R24+0x58] ;  /* 0x00005800180f7984 */ /* 0x0003280000000800 */
[----:B------:R1:W1:Y:S04]  /*5560*/  LDS R14, [R24+0x68] ;  /* 0x00006800180e7984 */ /* 0x0002680000000800 */
[----:B------:R0:W1:Y:S04]  /*5570*/  LDS R0, [R24+0x78] ;  /* 0x0000780018007984 */ /* 0x0000680000000800 */
[----:B------:R0:W1:Y:S04]  /*5580*/  LDS.64 R6, [R24+0x40] ;  /* 0x0000400018067984 */ /* 0x0000680000000a00 */
[----:B------:R0:W1:Y:S04]  /*5590*/  LDS.64 R8, [R24+0x50] ;  /* 0x0000500018087984 */ /* 0x0000680000000a00 */
[----:B---3--:R3:W1:Y:S04]  /*55a0*/  LDS.64 R10, [R24+0x60] ;  /* 0x00006000180a7984 */ /* 0x0086680000000a00 */
        /* <DEDUP_REMOVED lines=16> */
.L_x_109:
[----:B------:R-:W-:Y:S05]  /*56b0*/  BSYNC.RECONVERGENT B1 ;  /* 0x0000000000017941 */ /* 0x000fea0003800200 */
.L_x_108:
        /* <DEDUP_REMOVED lines=17> */
.L_x_111:
[----:B------:R-:W-:Y:S05]  /*57d0*/  BSYNC.RECONVERGENT B1 ;  /* 0x0000000000017941 */ /* 0x000fea0003800200 */
.L_x_110:
[----:B--2---:R-:W-:Y:S01]  /*57e0*/  FSETP.GEU.AND P0, PT, R4, R17, PT ;  /* 0x000000110400720b */ /* 0x004fe20003f0e000 */
        /* <DEDUP_REMOVED lines=16> */
.L_x_113:
[----:B------:R-:W-:Y:S05]  /*58f0*/  BSYNC.RECONVERGENT B1 ;  /* 0x0000000000017941 */ /* 0x000fea0003800200 */
.L_x_112:
[----:B----4-:R-:W-:Y:S01]  /*5900*/  FSETP.GEU.AND P0, PT, R6, R15, PT ;  /* 0x0000000f0600720b */ /* 0x010fe20003f0e000 */
        /* <DEDUP_REMOVED lines=16> */
.L_x_115:
[----:B------:R-:W-:Y:S05]  /*5a10*/  BSYNC.RECONVERGENT B1 ;  /* 0x0000000000017941 */ /* 0x000fea0003800200 */
.L_x_114:
        /* <DEDUP_REMOVED lines=17> */
.L_x_117:
[----:B------:R-:W-:Y:S05]  /*5b30*/  BSYNC.RECONVERGENT B1 ;  /* 0x0000000000017941 */ /* 0x000fea0003800200 */
.L_x_116:
        /* <DEDUP_REMOVED lines=16> */
.L_x_38:
[----:B------:R-:W-:Y:S05]  /*5c40*/  BSYNC.RECONVERGENT B0 ;  /* 0x0000000000007941 */ /* 0x000fea0003800200 */
.L_x_5:
[----:B------:R-:W-:Y:S05]  /*5c50*/  @P1 EXIT ;  /* 0x000000000000194d */ /* 0x000fea0003800000 */
[----:B0-2-4-:R-:W0:Y:S01]  /*5c60*/  LDC.64 R2, c[0x0][0x388] ;  /* 0x0000e200ff027b82 */ /* 0x015e220000000a00 */
[----:B------:R-:W-:-:S04]  /*5c70*/  LOP3.LUT R7, R7, R6, RZ, 0x3c, !PT ;  /* 0x0000000607077212 */ /* 0x000fc800078e3cff */
[----:B------:R-:W-:-:S04]  /*5c80*/  LOP3.LUT R6, R7, R6, RZ, 0x3c, !PT ;  /* 0x0000000607067212 */ /* 0x000fc800078e3cff */
[----:B------:R-:W-:-:S05]  /*5c90*/  LOP3.LUT R7, R7, R6, RZ, 0x3c, !PT ;  /* 0x0000000607077212 */ /* 0x000fca00078e3cff */
[----:B0-----:R-:W-:Y:S04]  /*5ca0*/  STG.E.64 desc[UR10][R2.64+0x8], R6 ;  /* 0x0000080602007986 */ /* 0x001fe8000c101b0a */
[----:B------:R-:W-:Y:S01]  /*5cb0*/  STG.E desc[UR10][R2.64], R8 ;  /* 0x0000000802007986 */ /* 0x000fe2000c10190a */
[----:B------:R-:W-:Y:S05]  /*5cc0*/  EXIT ;  /* 0x000000000000794d */ /* 0x000fea0003800000 */
.L_x_118:
        /* <DEDUP_REMOVED lines=11> */
.L_x_717:


//--------------------- .text._ZN6thrust24THRUST_300001_SM_1000_NS8cuda_cub4core6detail13_kernel_agentINS1_8__reduce10DrainAgentIlEEJN3cub18CUB_300001_SM_10009GridQueueIyEElEEEvDpT0_ --------------------------
	.section	.text._ZN6thrust24THRUST_300001_SM_1000_NS8cuda_cub4core6detail13_kernel_agentINS1_8__reduce10DrainAgentIlEEJN3cub18CUB_300001_SM_10009GridQueueIyEElEEEvDpT0_,"ax",@progbits
	.align	128
        .global         _ZN6thrust24THRUST_300001_SM_1000_NS8cuda_cub4core6detail13_kernel_agentINS1_8__reduce10DrainAgentIlEEJN3cub18CUB_300001_SM_10009GridQueueIyEElEEEvDpT0_
        .type           _ZN6thrust24THRUST_300001_SM_1000_NS8cuda_cub4core6detail13_kernel_agentINS1_8__reduce10DrainAgentIlEEJN3cub18CUB_300001_SM_10009GridQueueIyEElEEEvDpT0_,@function
        .size           _ZN6thrust24THRUST_300001_SM_1000_NS8cuda_cub4core6detail13_kernel_agentINS1_8__reduce10DrainAgentIlEEJN3cub18CUB_300001_SM_10009GridQueueIyEElEEEvDpT0_,(.L_x_718 - _ZN6thrust24THRUST_300001_SM_1000_NS8cuda_cub4core6detail13_kernel_agentINS1_8__reduce10DrainAgentIlEEJN3cub18CUB_300001_SM_10009GridQueueIyEElEEEvDpT0_)
        .other          _ZN6thrust24THRUST_300001_SM_1000_NS8cuda_cub4core6detail13_kernel_agentINS1_8__reduce10DrainAgentIlEEJN3cub18CUB_300001_SM_10009GridQueueIyEElEEEvDpT0_,@"STO_CUDA_ENTRY STV_DEFAULT"
_ZN6thrust24THRUST_300001_SM_1000_NS8cuda_cub4core6detail13_kernel_agentINS1_8__reduce10DrainAgentIlEEJN3cub18CUB_300001_SM_10009GridQueueIyEElEEEvDpT0_:
.text._ZN6thrust24THRUST_300001_SM_1000_NS8cuda_cub4core6detail13_kernel_agentINS1_8__reduce10DrainAgentIlEEJN3cub18CUB_300001_SM_10009GridQueueIyEElEEEvDpT0_:
[----:B------:R-:W-:Y:S08]  /*0000*/  LDC R1, c[0x0][0x37c] ;  /* 0x0000df00ff017b82 */ /* 0x000ff00000000800 */
[----:B------:R-:W0:Y:S01]  /*0010*/  LDC.64 R2, c[0x0][0x380] ;  /* 0x0000e000ff027b82 */ /* 0x000e220000000a00 */
[----:B------:R-:W0:Y:S07]  /*0020*/  LDCU.64 UR4, c[0x0][0x358] ;  /* 0x00006b00ff0477ac */ /* 0x000e2e0008000a00 */
[----:B------:R-:W1:Y:S01]  /*0030*/  LDC.64 R4, c[0x0][0x388] ;  /* 0x0000e200ff047b82 */ /* 0x000e620000000a00 */
[----:B0-----:R-:W-:Y:S04]  /*0040*/  STG.E.64 desc[UR4][R2.64+0x8], RZ ;  /* 0x000008ff02007986 */ /* 0x001fe8000c101b04 */
[----:B-1----:R-:W-:Y:S01]  /*0050*/  STG.E.64 desc[UR4][R2.64], R4 ;  /* 0x0000000402007986 */ /* 0x002fe2000c101b04 */
[----:B------:R-:W-:Y:S05]  /*0060*/  EXIT ;  /* 0x000000000000794d */ /* 0x000fea0003800000 */
.L_x_119:
        /* <DEDUP_REMOVED lines=9> */
.L_x_718:


//--------------------- .text._ZN6thrust24THRUST_300001_SM_1000_NS8cuda_cub4core6detail13_kernel_agentINS1_8__reduce11ReduceAgentINS0_12zip_iteratorIN4cuda3std3__45tupleIJNS0_6detail15normal_iteratorINS0_10device_ptrIfEEEENS0_17counting_iteratorIlNS0_11use_defaultESI_SI_EEEEEEEPNSB_IJflEEESM_lNS1_9__extrema9arg_max_fIflNSA_4lessIfEEEEEEJSL_SN_lN3cub18CUB_300001_SM_100013GridEvenShareIlEENSV_9GridQueueIyEESS_EEEvDpT0_ --------------------------
	.section	.text._ZN6thrust24THRUST_300001_SM_1000_NS8cuda_cub4core6detail13_kernel_agentINS1_8__reduce11ReduceAgentINS0_12zip_iteratorIN4cuda3std3__45tupleIJNS0_6detail15normal_iteratorINS0_10device_ptrIfEEEENS0_17counting_iteratorIlNS0_11use_defaultESI_SI_EEEEEEEPNSB_IJflEEESM_lNS1_9__extrema9arg_max_fIflNSA_4lessIfEEEEEEJSL_SN_lN3cub18CUB_300001_SM_100013GridEvenShareIlEENSV_9GridQueueIyEESS_EEEvDpT0_,"ax",@progbits
	.align	128
        .global         _ZN6thrust24THRUST_300001_SM_1000_NS8cuda_cub4core6detail13_kernel_agentINS1_8__reduce11ReduceAgentINS0_12zip_iteratorIN4cuda3std3__45tupleIJNS0_6detail15normal_iteratorINS0_10device_ptrIfEEEENS0_17counting_iteratorIlNS0_11use_defaultESI_SI_EEEEEEEPNSB_IJflEEESM_lNS1_9__extrema9arg_max_fIflNSA_4lessIfEEEEEEJSL_SN_lN3cub18CUB_300001_SM_100013GridEvenShareIlEENSV_9GridQueueIyEESS_EEEvDpT0_
        .type           _ZN6thrust24THRUST_300001_SM_1000_NS8cuda_cub4core6detail13_kernel_agentINS1_8__reduce11ReduceAgentINS0_12zip_iteratorIN4cuda3std3__45tupleIJNS0_6detail15normal_iteratorINS0_10device_ptrIfEEEENS0_17counting_iteratorIlNS0_11use_defaultESI_SI_EEEEEEEPNSB_IJflEEESM_lNS1_9__extrema9arg_max_fIflNSA_4lessIfEEEEEEJSL_SN_lN3cub18CUB_300001_SM_100013GridEvenShareIlEENSV_9GridQueueIyEESS_EEEvDpT0_,@function
        .size           _ZN6thrust24THRUST_300001_SM_1000_NS8cuda_cub4core6detail13_kernel_agentINS1_8__reduce11ReduceAgentINS0_12zip_iteratorIN4cuda3std3__45tupleIJNS0_6detail15normal_iteratorINS0_10device_ptrIfEEEENS0_17counting_iteratorIlNS0_11use_defaultESI_SI_EEEEEEEPNSB_IJflEEESM_lNS1_9__extrema9arg_max_fIflNSA_4lessIfEEEEEEJSL_SN_lN3cub18CUB_300001_SM_100013GridEvenShareIlEENSV_9GridQueueIyEESS_EEEvDpT0_,(.L_x_719 - _ZN6thrust24THRUST_300001_SM_1000_NS8cuda_cub4core6detail13_kernel_agentINS1_8__reduce11ReduceAgentINS0_12zip_iteratorIN4cuda3std3__45tupleIJNS0_6detail15normal_iteratorINS0_10device_ptrIfEEEENS0_17counting_iteratorIlNS0_11use_defaultESI_SI_EEEEEEEPNSB_IJflEEESM_lNS1_9__extrema9arg_max_fIflNSA_4lessIfEEEEEEJSL_SN_lN3cub18CUB_300001_SM_100013GridEvenShareIlEENSV_9GridQueueIyEESS_EEEvDpT0_)
        .other          _ZN6thrust24THRUST_300001_SM_1000_NS8cuda_cub4core6detail13_kernel_agentINS1_8__reduce11ReduceAgentINS0_12zip_iteratorIN4cuda3std3__45tupleIJNS0_6detail15normal_iteratorINS0_10device_ptrIfEEEENS0_17counting_iteratorIlNS0_11use_defaultESI_SI_EEEEEEEPNSB_IJflEEESM_lNS1_9__extrema9arg_max_fIflNSA_4lessIfEEEEEEJSL_SN_lN3cub18CUB_300001_SM_100013GridEvenShareIlEENSV_9GridQueueIyEESS_EEEvDpT0_,@"STO_CUDA_ENTRY STV_DEFAULT"
_ZN6thrust24THRUST_300001_SM_1000_NS8cuda_cub4core6detail13_kernel_agentINS1_8__reduce11ReduceAgentINS0_12zip_iteratorIN4cuda3std3__45tupleIJNS0_6detail15normal_iteratorINS0_10device_ptrIfEEEENS0_17counting_iteratorIlNS0_11use_defaultESI_SI_EEEEEEEPNSB_IJflEEESM_lNS1_9__extrema9arg_max_fIflNSA_4lessIfEEEEEEJSL_SN_lN3cub18CUB_300001_SM_100013GridEvenShareIlEENSV_9GridQueueIyEESS_EEEvDpT0_:
.text._ZN6thrust24THRUST_300001_SM_1000_NS8cuda_cub4core6detail13_kernel_agentINS1_8__reduce11ReduceAgentINS0_12zip_iteratorIN4cuda3std3__45tupleIJNS0_6detail15normal_iteratorINS0_10device_ptrIfEEEENS0_17counting_iteratorIlNS0_11use_defaultESI_SI_EEEEEEEPNSB_IJflEEESM_lNS1_9__extrema9arg_max_fIflNSA_4lessIfEEEEEEJSL_SN_lN3cub18CUB_300001_SM_100013GridEvenShareIlEENSV_9GridQueueIyEESS_EEEvDpT0_:
[----:B------:R-:W-:Y:S01]  /*0000*/  LDC R1, c[0x0][0x37c] ;  /* 0x0000df00ff017b82 */ /* 0x000fe20000000800 */
[----:B------:R-:W0:Y:S01]  /*0010*/  S2R R0, SR_CTAID.X ;  /* 0x0000000000007919 */ /* 0x000e220000002500 */
[----:B------:R-:W1:Y:S01]  /*0020*/  LDCU.64 UR4, c[0x0][0x398] ;  /* 0x00007300ff0477ac */ /* 0x000e620008000a00 */
[----:B------:R-:W-:Y:S01]  /*0030*/  BSSY.RECONVERGENT B0, `(.L_x_120) ;  /* 0x00005a5000007945 */ /* 0x000fe20003800200 */
[----:B------:R-:W2:Y:S01]  /*0040*/  LDCU UR6, c[0x0][0x370] ;  /* 0x00006e00ff0677ac */ /* 0x000ea20008000800 */
[----:B------:R-:W3:Y:S01]  /*0050*/  LDCU.64 UR10, c[0x0][0x358] ;  /* 0x00006b00ff0a77ac */ /* 0x000ee20008000a00 */
[----:B-1----:R-:W-:Y:S02]  /*0060*/  IMAD.U32 R7, RZ, RZ, UR4 ;  /* 0x00000004ff077e24 */ /* 0x002fe4000f8e00ff */
[----:B------:R-:W-:Y:S01]  /*0070*/  IMAD.U32 R18, RZ, RZ, UR5 ;  /* 0x00000005ff127e24 */ /* 0x000fe2000f8e00ff */
[----:B--2---:R-:W-:Y:S01]  /*0080*/  UIMAD UR6, UR6, 0x500, URZ ;  /* 0x00000500060678a4 */ /* 0x004fe2000f8e02ff */
[----:B0-----:R-:W-:-:S05]  /*0090*/  IMAD R6, R0, 0x500, RZ ;  /* 0x0000050000067824 */ /* 0x001fca00078e02ff */
[----:B------:R-:W-:-:S04]  /*00a0*/  IADD3 R2, P1, PT, R6, 0x500, RZ ;  /* 0x0000050006027810 */ /* 0x000fc80007f3e0ff */
[----:B------:R-:W-:Y:S01]  /*00b0*/  ISETP.GT.U32.AND P0, PT, R2, R7, PT ;  /* 0x000000070200720c */ /* 0x000fe20003f04070 */
[----:B------:R-:W-:-:S05]  /*00c0*/  IMAD.X R3, RZ, RZ, RZ, P1 ;  /* 0x000000ffff037224 */ /* 0x000fca00008e06ff */
[----:B------:R-:W-:-:S13]  /*00d0*/  ISETP.GT.AND.EX P0, PT, R3, R18, PT, P0 ;  /* 0x000000120300720c */ /* 0x000fda0003f04300 */
[----:B---3--:R-:W-:Y:S05]  /*00e0*/  @!P0 BRA `(.L_x_121) ;  /* 0x0000003000d48947 */ /* 0x008fea0003800000 */
[----:B------:R-:W0:Y:S01]  /*00f0*/  S2R R9, SR_TID.X ;  /* 0x0000000000097919 */ /* 0x000e220000002100 */
[----:B------:R-:W-:Y:S01]  /*0100*/  IMAD.IADD R10, R7, 0x1, -R6 ;  /* 0x00000001070a7824 */ /* 0x000fe200078e0a06 */
[----:B------:R-:W-:Y:S01]  /*0110*/  BSSY.RECONVERGENT B1, `(.L_x_122) ;  /* 0x0000010000017945 */ /* 0x000fe20003800200 */
[----:B------:R-:W-:Y:S02]  /*0120*/  IMAD.MOV.U32 R12, RZ, RZ, RZ ;  /* 0x000000ffff0c7224 */ /* 0x000fe400078e00ff */
[----:B------:R-:W-:Y:S02]  /*0130*/  IMAD.MOV.U32 R11, RZ, RZ, RZ ;  /* 0x000000ffff0b7224 */ /* 0x000fe400078e00ff */
[----:B------:R-:W-:Y:S01]  /*0140*/  IMAD.MOV.U32 R8, RZ, RZ, RZ ;  /* 0x000000ffff087224 */ /* 0x000fe200078e00ff */
[----:B0-----:R-:W-:Y:S01]  /*0150*/  ISETP.GE.AND P0, PT, R9, R10, PT ;  /* 0x0000000a0900720c */ /* 0x001fe20003f06270 */
[----:B------:R-:W-:-:S12]  /*0160*/  IMAD.MOV.U32 R13, RZ, RZ, R9 ;  /* 0x000000ffff0d7224 */ /* 0x000fd800078e0009 */
[----:B------:R-:W-:Y:S05]  /*0170*/  @P0 BRA `(.L_x_123) ;  /* 0x0000000000240947 */ /* 0x000fea0003800000 */
[----:B------:R-:W0:Y:S01]  /*0180*/  LDCU.128 UR4, c[0x0][0x380] ;  /* 0x00007000ff0477ac */ /* 0x000e220008000c00 */
[----:B------:R-:W-:-:S05]  /*0190*/  IADD3 R11, P0, PT, R6, R9, RZ ;  /* 0x00000009060b7210 */ /* 0x000fca0007f1e0ff */
[----:B------:R-:W-:Y:S01]  /*01a0*/  IMAD.X R8, RZ, RZ, RZ, P0 ;  /* 0x000000ffff087224 */ /* 0x000fe200000e06ff */
[----:B0-----:R-:W-:-:S04]  /*01b0*/  LEA R2, P1, R11, UR4, 0x2 ;  /* 0x000000040b027c11 */ /* 0x001fc8000f8210ff */
[----:B------:R-:W-:-:S05]  /*01c0*/  LEA.HI.X R3, R11, UR5, R8, 0x2, P1 ;  /* 0x000000050b037c11 */ /* 0x000fca00088f1408 */
[----:B------:R0:W5:Y:S01]  /*01d0*/  LDG.E R12, desc[UR10][R2.64] ;  /* 0x0000000a020c7981 */ /* 0x000162000c1e1900 */
[----:B------:R-:W-:Y:S01]  /*01e0*/  IADD3 R11, P0, PT, R11, UR6, RZ ;  /* 0x000000060b0b7c10 */ /* 0x000fe2000ff1e0ff */
[----:B------:R-:W-:-:S03]  /*01f0*/  VIADD R13, R9, 0x100 ;  /* 0x00000100090d7836 */ /* 0x000fc60000000000 */
[----:B------:R-:W-:-:S09]  /*0200*/  IADD3.X R8, PT, PT, R8, UR7, RZ, P0, !PT ;  /* 0x0000000708087c10 */ /* 0x000fd200087fe4ff */
.L_x_123:
[----:B------:R-:W-:Y:S05]  /*0210*/  BSYNC.RECONVERGENT B1 ;  /* 0x0000000000017941 */ /* 0x000fea0003800200 */
.L_x_122:
[----:B------:R-:W-:Y:S01]  /*0220*/  ISETP.GE.AND P0, PT, R13, R10, PT ;  /* 0x0000000a0d00720c */ /* 0x000fe20003f06270 */
[----:B------:R-:W-:-:S12]  /*0230*/  BSSY.RECONVERGENT B1, `(.L_x_124) ;  /* 0x0000099000017945 */ /* 0x000fd80003800200 */
[----:B------:R-:W-:Y:S05]  /*0240*/  @P0 BRA `(.L_x_125) ;  /* 0x00000008005c0947 */ /* 0x000fea0003800000 */
[----:B0-----:R-:W-:Y:S01]  /*0250*/  LOP3.LUT R2, RZ, R13, RZ, 0x33, !PT ;  /* 0x0000000dff027212 */ /* 0x001fe200078e33ff */
[----:B------:R-:W-:Y:S03]  /*0260*/  BSSY.RECONVERGENT B2, `(.L_x_126) ;  /* 0x000002e000027945 */ /* 0x000fe60003800200 */
[----:B------:R-:W-:-:S04]  /*0270*/  IADD3 R15, PT, PT, -R6, R7, R2 ;  /* 0x00000007060f7210 */ /* 0x000fc80007ffe102 */
[----:B------:R-:W-:-:S04]  /*0280*/  LOP3.LUT R2, R15, 0x300, RZ, 0xc0, !PT ;  /* 0x000003000f027812 */ /* 0x000fc800078ec0ff */
[----:B------:R-:W-:-:S13]  /*0290*/  ISETP.NE.AND P0, PT, R2, 0x300, PT ;  /* 0x000003000200780c */ /* 0x000fda0003f05270 */
[----:B------:R-:W-:Y:S05]  /*02a0*/  @!P0 BRA `(.L_x_127) ;  /* 0x0000000000a48947 */ /* 0x000fea0003800000 */
[----:B------:R-:W0:Y:S01]  /*02b0*/  LDCU.128 UR4, c[0x0][0x380] ;  /* 0x00007000ff0477ac */ /* 0x000e220008000c00 */
[----:B------:R-:W-:Y:S02]  /*02c0*/  IADD3 R3, P0, PT, R6, R13, RZ ;  /* 0x0000000d06037210 */ /* 0x000fe40007f1e0ff */
[----:B------:R-:W-:-:S03]  /*02d0*/  LEA.HI R2, R15, 0x1, RZ, 0x18 ;  /* 0x000000010f027811 */ /* 0x000fc600078fc0ff */
[----:B------:R-:W-:Y:S01]  /*02e0*/  IMAD.X R14, RZ, RZ, RZ, P0 ;  /* 0x000000ffff0e7224 */ /* 0x000fe200000e06ff */
[----:B------:R-:W-:-:S05]  /*02f0*/  LOP3.LUT R2, R2, 0x3, RZ, 0xc0, !PT ;  /* 0x0000000302027812 */ /* 0x000fca00078ec0ff */
[----:B------:R-:W-:Y:S01]  /*0300*/  IMAD.MOV R4, RZ, RZ, -R2 ;  /* 0x000000ffff047224 */ /* 0x000fe200078e0a02 */
[C---:B0-----:R-:W-:Y:S02]  /*0310*/  LEA R5, P2, R3.reuse, UR4, 0x2 ;  /* 0x0000000403057c11 */ /* 0x041fe4000f8410ff */
[C---:B------:R-:W-:Y:S02]  /*0320*/  IADD3 R7, P1, PT, R3.reuse, UR6, RZ ;  /* 0x0000000603077c10 */ /* 0x040fe4000ff3e0ff */
[----:B------:R-:W-:Y:S02]  /*0330*/  LEA.HI.X R3, R3, UR5, R14, 0x2, P2 ;  /* 0x0000000503037c11 */ /* 0x000fe400090f140e */
[----:B------:R-:W-:-:S09]  /*0340*/  IADD3.X R14, PT, PT, R14, UR7, RZ, P1, !PT ;  /* 0x000000070e0e7c10 */ /* 0x000fd20008ffe4ff */
.L_x_130:
[----:B------:R-:W-:-:S05]  /*0350*/  IMAD.MOV.U32 R2, RZ, RZ, R5 ;  /* 0x000000ffff027224 */ /* 0x000fca00078e0005 */
[----:B------:R-:W2:Y:S01]  /*0360*/  LDG.E R19, desc[UR10][R2.64] ;  /* 0x0000000a02137981 */ /* 0x000ea2000c1e1900 */
[----:B------:R-:W-:Y:S01]  /*0370*/  VIADD R4, R4, 0x1 ;  /* 0x0000000104047836 */ /* 0x000fe20000000000 */
[----:B------:R-:W-:Y:S01]  /*0380*/  BSSY.RECONVERGENT B3, `(.L_x_128) ;  /* 0x0000016000037945 */ /* 0x000fe20003800200 */
[----:B------:R-:W-:Y:S01]  /*0390*/  IMAD.MOV.U32 R18, RZ, RZ, R11 ;  /* 0x000000ffff127224 */ /* 0x000fe200078e000b */
[----:B------:R-:W-:Y:S01]  /*03a0*/  IADD3 R5, P3, PT, R5, 0x400, RZ ;  /* 0x0000040005057810 */ /* 0x000fe20007f7e0ff */
[----:B------:R-:W-:Y:S01]  /*03b0*/  IMAD.MOV.U32 R17, RZ, RZ, R8 ;  /* 0x000000ffff117224 */ /* 0x000fe200078e0008 */
[----:B------:R-:W-:Y:S01]  /*03c0*/  ISETP.NE.AND P2, PT, R4, RZ, PT ;  /* 0x000000ff0400720c */ /* 0x000fe20003f45270 */
[----:B-----5:R-:W-:Y:S02]  /*03d0*/  IMAD.MOV.U32 R16, RZ, RZ, R12 ;  /* 0x000000ffff107224 */ /* 0x020fe400078e000c */
[----:B------:R-:W-:Y:S02]  /*03e0*/  IMAD.MOV.U32 R11, RZ, RZ, R7 ;  /* 0x000000ffff0b7224 */ /* 0x000fe400078e0007 */
[----:B------:R-:W-:Y:S01]  /*03f0*/  IMAD.MOV.U32 R8, RZ, RZ, R14 ;  /* 0x000000ffff087224 */ /* 0x000fe200078e000e */
[----:B--2---:R-:W-:Y:S01]  /*0400*/  FSETP.GEU.AND P0, PT, R12, R19, PT ;  /* 0x000000130c00720b */ /* 0x004fe20003f0e000 */
[----:B------:R-:W-:-:S12]  /*0410*/  IMAD.MOV.U32 R12, RZ, RZ, R19 ;  /* 0x000000ffff0c7224 */ /* 0x000fd800078e0013 */
        /* <DEDUP_REMOVED lines=12> */
.L_x_129:
[----:B------:R-:W-:Y:S05]  /*04e0*/  BSYNC.RECONVERGENT B3 ;  /* 0x0000000000037941 */ /* 0x000fea0003800200 */
.L_x_128:
[----:B------:R-:W-:Y:S01]  /*04f0*/  IADD3 R7, P0, PT, R7, 0x100, RZ ;  /* 0x0000010007077810 */ /* 0x000fe20007f1e0ff */
[----:B------:R-:W-:Y:S02]  /*0500*/  VIADD R13, R13, 0x100 ;  /* 0x000001000d0d7836 */ /* 0x000fe40000000000 */
[----:B------:R-:W-:Y:S02]  /*0510*/  IMAD.X R3, RZ, RZ, R3, P3 ;  /* 0x000000ffff037224 */ /* 0x000fe400018e0603 */
[----:B------:R-:W-:Y:S01]  /*0520*/  IMAD.X R14, RZ, RZ, R14, P0 ;  /* 0x000000ffff0e7224 */ /* 0x000fe200000e060e */
[----:B------:R-:W-:Y:S07]  /*0530*/  @P2 BRA `(.L_x_130) ;  /* 0xfffffffc00842947 */ /* 0x000fee000383ffff */
.L_x_127:
[----:B------:R-:W-:Y:S05]  /*0540*/  BSYNC.RECONVERGENT B2 ;  /* 0x0000000000027941 */ /* 0x000fea0003800200 */
.L_x_126:
[----:B------:R-:W-:-:S13]  /*0550*/  ISETP.GE.U32.AND P0, PT, R15, 0x300, PT ;  /* 0x000003000f00780c */ /* 0x000fda0003f06070 */
[----:B------:R-:W-:Y:S05]  /*0560*/  @!P0 BRA `(.L_x_125) ;  /* 0x0000000400948947 */ /* 0x000fea0003800000 */
[----:B------:R-:W0:Y:S01]  /*0570*/  LDC.64 R4, c[0x0][0x380] ;  /* 0x0000e000ff047b82 */ /* 0x000e220000000a00 */
[----:B------:R-:W-:-:S07]  /*0580*/  VIADD R7, R13, 0x200 ;  /* 0x000002000d077836 */ /* 0x000fce0000000000 */
[----:B------:R-:W1:Y:S02]  /*0590*/  LDC.64 R2, c[0x0][0x388] ;  /* 0x0000e200ff027b82 */ /* 0x000e640000000a00 */
.L_x_139:
[----:B------:R-:W-:-:S05]  /*05a0*/  VIADD R13, R7, 0xfffffe00 ;  /* 0xfffffe00070d7836 */ /* 0x000fca0000000000 */
[----:B------:R-:W-:-:S04]  /*05b0*/  IADD3 R19, P0, PT, R6, R13, RZ ;  /* 0x0000000d06137210 */ /* 0x000fc80007f1e0ff */
[----:B------:R-:W-:Y:S02]  /*05c0*/  LEA.HI.X.SX32 R18, R13, RZ, 0x1, P0 ;  /* 0x000000ff0d127211 */ /* 0x000fe400000f0eff */
[----:B0-----:R-:W-:-:S04]  /*05d0*/  LEA R16, P0, R19, R4, 0x2 ;  /* 0x0000000413107211 */ /* 0x001fc800078010ff */
[----:B------:R-:W-:-:S05]  /*05e0*/  LEA.HI.X R17, R19, R5, R18, 0x2, P0 ;  /* 0x0000000513117211 */ /* 0x000fca00000f1412 */
[----:B------:R-:W2:Y:S04]  /*05f0*/  LDG.E R25, desc[UR10][R16.64] ;  /* 0x0000000a10197981 */ /* 0x000ea8000c1e1900 */
[----:B-----5:R0:W5:Y:S04]  /*0600*/  LDG.E R15, desc[UR10][R16.64+0x400] ;  /* 0x0004000a100f7981 */ /* 0x020168000c1e1900 */
[----:B------:R0:W5:Y:S04]  /*0610*/  LDG.E R13, desc[UR10][R16.64+0x800] ;  /* 0x0008000a100d7981 */ /* 0x000168000c1e1900 */
[----:B------:R0:W5:Y:S01]  /*0620*/  LDG.E R14, desc[UR10][R16.64+0xc00] ;  /* 0x000c000a100e7981 */ /* 0x000162000c1e1900 */
[----:B-1----:R-:W-:Y:S01]  /*0630*/  IADD3 R20, P1, PT, R19, R2, RZ ;  /* 0x0000000213147210 */ /* 0x002fe20007f3e0ff */
[----:B------:R-:W-:Y:S01]  /*0640*/  BSSY.RECONVERGENT B2, `(.L_x_131) ;  /* 0x0000013000027945 */ /* 0x000fe20003800200 */
[----:B------:R-:W-:-:S03]  /*0650*/  VIADD R19, R7, 0xffffff00 ;  /* 0xffffff0007137836 */ /* 0x000fc60000000000 */
[----:B------:R-:W-:Y:S02]  /*0660*/  IMAD.X R23, R18, 0x1, R3, P1 ;  /* 0x0000000112177824 */ /* 0x000fe400008e0603 */
[----:B------:R-:W-:Y:S02]  /*0670*/  IMAD.MOV.U32 R21, RZ, RZ, R20 ;  /* 0x000000ffff157224 */ /* 0x000fe400078e0014 */
[----:B------:R-:W-:Y:S01]  /*0680*/  IMAD.MOV.U32 R22, RZ, RZ, R23 ;  /* 0x000000ffff167224 */ /* 0x000fe200078e0017 */
[----:B--2---:R-:W-:Y:S01]  /*0690*/  FSETP.GEU.AND P0, PT, R12, R25, PT ;  /* 0x000000190c00720b */ /* 0x004fe20003f0e000 */
[----:B------:R-:W-:-:S12]  /*06a0*/  IMAD.MOV.U32 R18, RZ, RZ, R25 ;  /* 0x000000ffff127224 */ /* 0x000fd800078e0019 */
[----:B0-----:R-:W-:Y:S05]  /*06b0*/  @!P0 BRA `(.L_x_132) ;  /* 0x00000000002c8947 */ /* 0x001fea0003800000 */
        /* <DEDUP_REMOVED lines=11> */
.L_x_132:
[----:B------:R-:W-:Y:S05]  /*0770*/  BSYNC.RECONVERGENT B2 ;  /* 0x0000000000027941 */ /* 0x000fea0003800200 */
.L_x_131:
[----:B-----5:R-:W-:Y:S01]  /*0780*/  FSETP.GEU.AND P0, PT, R18, R15, PT ;  /* 0x0000000f1200720b */ /* 0x020fe20003f0e000 */
[----:B------:R-:W-:Y:S01]  /*0790*/  BSSY.RECONVERGENT B2, `(.L_x_133) ;  /* 0x0000013000027945 */ /* 0x000fe20003800200 */
[----:B------:R-:W-:Y:S02]  /*07a0*/  SHF.R.S32.HI R8, RZ, 0x1f, R19 ;  /* 0x0000001fff087819 */ /* 0x000fe40000011413 */
[----:B------:R-:W-:-:S04]  /*07b0*/  IADD3 R12, P1, P2, R19, R2, R6 ;  /* 0x00000002130c7210 */ /* 0x000fc80007a3e006 */
[----:B------:R-:W-:Y:S01]  /*07c0*/  IADD3.X R11, PT, PT, R8, R3, RZ, P1, P2 ;  /* 0x00000003080b7210 */ /* 0x000fe20000fe44ff */
[----:B------:R-:W-:Y:S02]  /*07d0*/  IMAD.MOV.U32 R19, RZ, RZ, R12 ;  /* 0x000000ffff137224 */ /* 0x000fe400078e000c */
[----:B------:R-:W-:Y:S02]  /*07e0*/  IMAD.MOV.U32 R8, RZ, RZ, R15 ;  /* 0x000000ffff087224 */ /* 0x000fe400078e000f */
[----:B------:R-:W-:Y:S01]  /*07f0*/  IMAD.MOV.U32 R20, RZ, RZ, R11 ;  /* 0x000000ffff147224 */ /* 0x000fe200078e000b */
[----:B------:R-:W-:Y:S06]  /*0800*/  @!P0 BRA `(.L_x_134) ;  /* 0x00000000002c8947 */ /* 0x000fec0003800000 */
        /* <DEDUP_REMOVED lines=11> */
.L_x_134:
[----:B------:R-:W-:Y:S05]  /*08c0*/  BSYNC.RECONVERGENT B2 ;  /* 0x0000000000027941 */ /* 0x000fea0003800200 */
.L_x_133:
[----:B------:R-:W-:Y:S01]  /*08d0*/  FSETP.GEU.AND P0, PT, R8, R13, PT ;  /* 0x0000000d0800720b */ /* 0x000fe20003f0e000 */
[C---:B------:R-:W-:Y:S01]  /*08e0*/  VIADD R11, R7.reuse, 0x100 ;  /* 0x00000100070b7836 */ /* 0x040fe20000000000 */
[----:B------:R-:W-:Y:S01]  /*08f0*/  SHF.R.S32.HI R12, RZ, 0x1f, R7 ;  /* 0x0000001fff0c7819 */ /* 0x000fe20000011407 */
[----:B------:R-:W-:Y:S01]  /*0900*/  BSSY.RECONVERGENT B2, `(.L_x_135) ;  /* 0x0000014000027945 */ /* 0x000fe20003800200 */
[-CC-:B------:R-:W-:Y:S01]  /*0910*/  IADD3 R18, P1, P4, R7, R2.reuse, R6.reuse ;  /* 0x0000000207127210 */ /* 0x180fe20007c3e006 */
[----:B------:R-:W-:Y:S01]  /*0920*/  IMAD.MOV.U32 R15, RZ, RZ, R13 ;  /* 0x000000ffff0f7224 */ /* 0x000fe200078e000d */
[----:B------:R-:W-:Y:S02]  /*0930*/  IADD3 R23, P2, P3, R11, R2, R6 ;  /* 0x000000020b177210 */ /* 0x000fe40007b5e006 */
[----:B------:R-:W-:Y:S01]  /*0940*/  IADD3.X R21, PT, PT, R12, R3, RZ, P1, P4 ;  /* 0x000000030c157210 */ /* 0x000fe20000fe84ff */
[----:B------:R-:W-:Y:S01]  /*0950*/  IMAD.MOV.U32 R16, RZ, RZ, R18 ;  /* 0x000000ffff107224 */ /* 0x000fe200078e0012 */
[----:B------:R-:W-:-:S03]  /*0960*/  SHF.R.S32.HI R12, RZ, 0x1f, R11 ;  /* 0x0000001fff0c7819 */ /* 0x000fc6000001140b */
        /* <DEDUP_REMOVED lines=13> */
.L_x_136:
[----:B------:R-:W-:Y:S05]  /*0a40*/  BSYNC.RECONVERGENT B2 ;  /* 0x0000000000027941 */ /* 0x000fea0003800200 */
.L_x_135:
[----:B------:R-:W-:Y:S01]  /*0a50*/  FSETP.GEU.AND P0, PT, R15, R14, PT ;  /* 0x0000000e0f00720b */ /* 0x000fe20003f0e000 */
[----:B------:R-:W-:Y:S01]  /*0a60*/  BSSY.RECONVERGENT B2, `(.L_x_137) ;  /* 0x0000011000027945 */ /* 0x000fe20003800200 */
[----:B------:R-:W-:Y:S01]  /*0a70*/  IADD3.X R18, PT, PT, R12, R3, RZ, P2, P3 ;  /* 0x000000030c127210 */ /* 0x000fe200017e64ff */
[----:B------:R-:W-:Y:S02]  /*0a80*/  IMAD.MOV.U32 R11, RZ, RZ, R23 ;  /* 0x000000ffff0b7224 */ /* 0x000fe400078e0017 */
[----:B------:R-:W-:Y:S02]  /*0a90*/  IMAD.MOV.U32 R12, RZ, RZ, R14 ;  /* 0x000000ffff0c7224 */ /* 0x000fe400078e000e */
[----:B------:R-:W-:-:S06]  /*0aa0*/  IMAD.MOV.U32 R8, RZ, RZ, R18 ;  /* 0x000000ffff087224 */ /* 0x000fcc00078e0012 */
        /* <DEDUP_REMOVED lines=12> */
.L_x_138:
[----:B------:R-:W-:Y:S05]  /*0b70*/  BSYNC.RECONVERGENT B2 ;  /* 0x0000000000027941 */ /* 0x000fea0003800200 */
.L_x_137:
[C---:B------:R-:W-:Y:S02]  /*0b80*/  VIADD R13, R7.reuse, 0x200 ;  /* 0x00000200070d7836 */ /* 0x040fe40000000000 */
[----:B------:R-:W-:-:S03]  /*0b90*/  VIADD R7, R7, 0x400 ;  /* 0x0000040007077836 */ /* 0x000fc60000000000 */
[----:B------:R-:W-:-:S13]  /*0ba0*/  ISETP.GE.AND P0, PT, R13, R10, PT ;  /* 0x0000000a0d00720c */ /* 0x000fda0003f06270 */
[----:B------:R-:W-:Y:S05]  /*0bb0*/  @!P0 BRA `(.L_x_139) ;  /* 0xfffffff800788947 */ /* 0x000fea000383ffff */
.L_x_125:
[----:B------:R-:W-:Y:S05]  /*0bc0*/  BSYNC.RECONVERGENT B1 ;  /* 0x0000000000017941 */ /* 0x000fea0003800200 */
.L_x_124:
[----:B------:R-:W-:-:S13]  /*0bd0*/  ISETP.GE.AND P0, PT, R10, 0x100, PT ;  /* 0x000001000a00780c */ /* 0x000fda0003f06270 */
[----:B------:R-:W-:Y:S05]  /*0be0*/  @!P0 BRA `(.L_x_140) ;  /* 0x00000010008c8947 */ /* 0x000fea0003800000 */
[----:B------:R-:W1:Y:S01]  /*0bf0*/  S2R R10, SR_LANEID ;  /* 0x00000000000a7919 */ /* 0x000e620000000000 */
[----:B------:R-:W-:Y:S01]  /*0c00*/  BSSY.RECONVERGENT B1, `(.L_x_141) ;  /* 0x000001b000017945 */ /* 0x000fe20003800200 */
[----:B------:R-:W-:Y:S01]  /*0c10*/  IMAD.MOV.U32 R6, RZ, RZ, R11 ;  /* 0x000000ffff067224 */ /* 0x000fe200078e000b */
[----:B0----5:R0:W2:Y:S01]  /*0c20*/  SHFL.DOWN PT, R3, R12, 0x1, 0x1f ;  /* 0x08201f000c037f89 */ /* 0x0210a200000e0000 */
[----:B------:R-:W-:Y:S02]  /*0c30*/  IMAD.MOV.U32 R7, RZ, RZ, R8 ;  /* 0x000000ffff077224 */ /* 0x000fe400078e0008 */
[----:B------:R-:W-:Y:S01]  /*0c40*/  IMAD.MOV.U32 R2, RZ, RZ, R12 ;  /* 0x000000ffff027224 */ /* 0x000fe200078e000c */
[----:B------:R0:W3:Y:S04]  /*0c50*/  SHFL.DOWN PT, R4, R11, 0x1, 0x1f ;  /* 0x08201f000b047f89 */ /* 0x0000e800000e0000 */
[----:B------:R0:W4:Y:S01]  /*0c60*/  SHFL.DOWN PT, R5, R8, 0x1, 0x1f ;  /* 0x08201f0008057f89 */ /* 0x00012200000e0000 */
[----:B-1----:R-:W-:-:S02]  /*0c70*/  ISETP.GT.AND P0, PT, R10, 0x1e, PT ;  /* 0x0000001e0a00780c */ /* 0x002fc40003f04270 */
[C---:B------:R-:W-:Y:S02]  /*0c80*/  ISETP.GT.AND P1, PT, R10.reuse, 0x1d, PT ;  /* 0x0000001d0a00780c */ /* 0x040fe40003f24270 */
[----:B------:R-:W-:-:S09]  /*0c90*/  ISETP.GT.AND P3, PT, R10, 0x1b, PT ;  /* 0x0000001b0a00780c */ /* 0x000fd20003f64270 */
[----:B0-234-:R-:W-:Y:S05]  /*0ca0*/  @P0 BRA `(.L_x_142) ;  /* 0x0000000000400947 */ /* 0x01dfea0003800000 */
        /* <DEDUP_REMOVED lines=16> */
.L_x_142:
[----:B------:R-:W-:Y:S05]  /*0db0*/  BSYNC.RECONVERGENT B1 ;  /* 0x0000000000017941 */ /* 0x000fea0003800200 */
.L_x_141:
        /* <DEDUP_REMOVED lines=27> */
.L_x_144:
[----:B------:R-:W-:Y:S05]  /*0f70*/  BSYNC.RECONVERGENT B1 ;  /* 0x0000000000017941 */ /* 0x000fea0003800200 */
.L_x_143:
        /* <DEDUP_REMOVED lines=9> */
[----:B0-----:R-:W-:Y:S02]  /*1010*/  IMAD.MOV.U32 R6, RZ, RZ, R11 ;  /* 0x000000ffff067224 */ /* 0x001fe400078e000b */
[----:B-1----:R-:W-:Y:S02]  /*1020*/  IMAD.MOV.U32 R7, RZ, RZ, R10 ;  /* 0x000000ffff077224 */ /* 0x002fe400078e000a */
        /* <DEDUP_REMOVED lines=13> */
.L_x_146:
[----:B------:R-:W-:Y:S05]  /*1100*/  BSYNC.RECONVERGENT B1 ;  /* 0x0000000000017941 */ /* 0x000fea0003800200 */
.L_x_145:
        /* <DEDUP_REMOVED lines=9> */
[----:B---3--:R-:W-:Y:S02]  /*11a0*/  IMAD.MOV.U32 R4, RZ, RZ, R13 ;  /* 0x000000ffff047224 */ /* 0x008fe400078e000d */
        /* <DEDUP_REMOVED lines=14> */
.L_x_148:
[----:B------:R-:W-:Y:S05]  /*1290*/  BSYNC.RECONVERGENT B1 ;  /* 0x0000000000017941 */ /* 0x000fea0003800200 */
.L_x_147:
[----:B0-----:R0:W0:Y:S01]  /*12a0*/  SHFL.DOWN PT, R2, R3, 0x10, 0x1f ;  /* 0x0a001f0003027f89 */ /* 0x00102200000e0000 */
[----:B------:R-:W-:Y:S01]  /*12b0*/  BSSY.RECONVERGENT B1, `(.L_x_149) ;  /* 0x0000017000017945 */ /* 0x000fe20003800200 */
[----:B--2---:R-:W-:Y:S02]  /*12c0*/  IMAD.MOV.U32 R7, RZ, RZ, R4 ;  /* 0x000000ffff077224 */ /* 0x004fe400078e0004 */
[----:B------:R2:W0:Y:S01]  /*12d0*/  SHFL.DOWN PT, R11, R4, 0x10, 0x1f ;  /* 0x0a001f00040b7f89 */ /* 0x00042200000e0000 */
[----:B----4-:R-:W-:Y:S02]  /*12e0*/  IMAD.MOV.U32 R8, RZ, RZ, R5 ;  /* 0x000000ffff087224 */ /* 0x010fe400078e0005 */
[----:B------:R-:W-:Y:S01]  /*12f0*/  IMAD.MOV.U32 R6, RZ, RZ, R3 ;  /* 0x000000ffff067224 */ /* 0x000fe200078e0003 */
[----:B-1----:R2:W1:Y:S01]  /*1300*/  SHFL.DOWN PT, R10, R5, 0x10, 0x1f ;  /* 0x0a001f00050a7f89 */ /* 0x00246200000e0000 */
[----:B------:R-:W-:Y:S05]  /*1310*/  @P4 BRA `(.L_x_150) ;  /* 0x0000000000404947 */ /* 0x000fea0003800000 */
[----:B0-----:R-:W-:Y:S01]  /*1320*/  FSETP.GEU.AND P0, PT, R3, R2, PT ;  /* 0x000000020300720b */ /* 0x001fe20003f0e000 */
[----:B------:R-:W-:Y:S02]  /*1330*/  IMAD.MOV.U32 R7, RZ, RZ, R11 ;  /* 0x000000ffff077224 */ /* 0x000fe400078e000b */
        /* <DEDUP_REMOVED lines=14> */
.L_x_150:
[----:B------:R-:W-:Y:S05]  /*1420*/  BSYNC.RECONVERGENT B1 ;  /* 0x0000000000017941 */ /* 0x000fea0003800200 */
.L_x_149:
[----:B------:R-:W-:Y:S04]  /*1430*/  BSSY.RECONVERGENT B1, `(.L_x_151) ;  /* 0x000000c000017945 */ /* 0x000fe80003800200 */
[----:B------:R-:W-:Y:S05]  /*1440*/  @P2 BRA `(.L_x_152) ;  /* 0x0000000000282947 */ /* 0x000fea0003800000 */
[----:B--2---:R-:W2:Y:S01]  /*1450*/  S2R R4, SR_CgaCtaId ;  /* 0x0000000000047919 */ /* 0x004ea20000008800 */
        /* <DEDUP_REMOVED lines=9> */
.L_x_152:
[----:B------:R-:W-:Y:S05]  /*14f0*/  BSYNC.RECONVERGENT B1 ;  /* 0x0000000000017941 */ /* 0x000fea0003800200 */
.L_x_151:
[----:B------:R-:W-:Y:S01]  /*1500*/  BAR.SYNC.DEFER_BLOCKING 0x0 ;  /* 0x0000000000007b1d */ /* 0x000fe20000010000 */
[----:B------:R-:W-:-:S13]  /*1510*/  ISETP.NE.AND P2, PT, R9, RZ, PT ;  /* 0x000000ff0900720c */ /* 0x000fda0003f45270 */
[----:B------:R-:W-:Y:S05]  /*1520*/  @P2 BRA `(.L_x_153) ;  /* 0x0000004400542947 */ /* 0x000fea0003800000 */
[----:B0---4-:R-:W0:Y:S01]  /*1530*/  S2R R3, SR_CgaCtaId ;  /* 0x0000000000037919 */ /* 0x011e220000008800 */
[----:B------:R-:W-:Y:S01]  /*1540*/  MOV R2, 0x400 ;  /* 0x0000040000027802 */ /* 0x000fe20000000f00 */
[----:B------:R-:W-:Y:S03]  /*1550*/  BSSY.RECONVERGENT B1, `(.L_x_154) ;  /* 0x0000016000017945 */ /* 0x000fe60003800200 */
[----:B0-----:R-:W-:-:S05]  /*1560*/  LEA R26, R3, R2, 0x18 ;  /* 0x00000002031a7211 */ /* 0x001fca00078ec0ff */
[----:B--2---:R-:W0:Y:S04]  /*1570*/  LDS R5, [R26+0x18] ;  /* 0x000018001a057984 */ /* 0x004e280000000800 */
[----:B------:R2:W4:Y:S04]  /*1580*/  LDS.64 R2, [R26+0x20] ;  /* 0x000020001a027984 */ /* 0x0005280000000a00 */
[----:B------:R2:W1:Y:S04]  /*1590*/  LDS R22, [R26+0x28] ;  /* 0x000028001a167984 */ /* 0x0004680000000800 */
[----:B------:R2:W1:Y:S01]  /*15a0*/  LDS R16, [R26+0x38] ;  /* 0x000038001a107984 */ /* 0x0004620000000800 */
[----:B0-----:R-:W-:Y:S01]  /*15b0*/  FSETP.GEU.AND P0, PT, R6, R5, PT ;  /* 0x000000050600720b */ /* 0x001fe20003f0e000 */
[----:B------:R-:W-:-:S12]  /*15c0*/  IMAD.MOV.U32 R21, RZ, RZ, R5 ;  /* 0x000000ffff157224 */ /* 0x000fd800078e0005 */
[----:B-12-4-:R-:W-:Y:S05]  /*15d0*/  @!P0 BRA `(.L_x_155) ;  /* 0x0000000000348947 */ /* 0x016fea0003800000 */
        /* <DEDUP_REMOVED lines=13> */
.L_x_155:
[----:B------:R-:W-:Y:S05]  /*16b0*/  BSYNC.RECONVERGENT B1 ;  /* 0x0000000000017941 */ /* 0x000fea0003800200 */
.L_x_154:
        /* <DEDUP_REMOVED lines=21> */
[C---:B------:R-:W-:Y:S02]  /*1810*/  @P3 ISETP.LT.U32.AND P1, PT, R2.reuse, R6, PT ;  /* 0x000000060200320c */ /* 0x040fe40003f21070 */
[CC--:B------:R-:W-:Y:S02]  /*1820*/  @P3 ISETP.GE.AND.EX P0, PT, R3.reuse, R7.reuse, PT, P0 ;  /* 0x000000070300320c */ /* 0x0c0fe40003f06300 */
[----:B------:R-:W-:Y:S02]  /*1830*/  @P3 ISETP.LT.AND.EX P1, PT, R3, R7, PT, P1 ;  /* 0x000000070300320c */ /* 0x000fe40003f21310 */
[----:B------:R-:W-:Y:S02]  /*1840*/  @P3 FSEL R23, R21, R22, !P0 ;  /* 0x0000001615173208 */ /* 0x000fe40004000000 */
[----:B------:R-:W-:-:S02]  /*1850*/  @P3 SEL R25, R2, R6, P1 ;  /* 0x0000000602193207 */ /* 0x000fc40000800000 */
[----:B------:R-:W-:-:S07]  /*1860*/  @P3 SEL R24, R3, R7, P1 ;  /* 0x0000000703183207 */ /* 0x000fce0000800000 */
.L_x_157:
[----:B------:R-:W-:Y:S05]  /*1870*/  BSYNC.RECONVERGENT B1 ;  /* 0x0000000000017941 */ /* 0x000fea0003800200 */
.L_x_156:
        /* <DEDUP_REMOVED lines=17> */
.L_x_159:
[----:B------:R-:W-:Y:S05]  /*1990*/  BSYNC.RECONVERGENT B1 ;  /* 0x0000000000017941 */ /* 0x000fea0003800200 */
.L_x_158:
        /* <DEDUP_REMOVED lines=17> */
.L_x_161:
[----:B------:R-:W-:Y:S05]  /*1ab0*/  BSYNC.RECONVERGENT B1 ;  /* 0x0000000000017941 */ /* 0x000fea0003800200 */
.L_x_160:
        /* <DEDUP_REMOVED lines=17> */
.L_x_163:
[----:B------:R-:W-:Y:S05]  /*1bd0*/  BSYNC.RECONVERGENT B1 ;  /* 0x0000000000017941 */ /* 0x000fea0003800200 */
.L_x_162:
        /* <DEDUP_REMOVED lines=17> */
.L_x_165:
[----:B------:R-:W-:Y:S05]  /*1cf0*/  BSYNC.RECONVERGENT B1 ;  /* 0x0000000000017941 */ /* 0x000fea0003800200 */
.L_x_164:
        /* <DEDUP_REMOVED lines=18> */
.L_x_140:
[----:B------:R-:W1:Y:S01]  /*1e20*/  S2R R14, SR_LANEID ;  /* 0x00000000000e7919 */ /* 0x000e620000000000 */
[----:B0-----:R-:W-:Y:S01]  /*1e30*/  LOP3.LUT R2, R9, 0x3e0, RZ, 0xc0, !PT ;  /* 0x000003e009027812 */ /* 0x001fe200078ec0ff */
[----:B------:R-:W-:Y:S01]  /*1e40*/  BSSY.RECONVERGENT B1, `(.L_x_166) ;  /* 0x0000027000017945 */ /* 0x000fe20003800200 */
[----:B------:R-:W-:Y:S02]  /*1e50*/  IMAD.MOV.U32 R16, RZ, RZ, R8 ;  /* 0x000000ffff107224 */ /* 0x000fe400078e0008 */
[----:B------:R-:W-:Y:S01]  /*1e60*/  LOP3.LUT R5, RZ, R2, RZ, 0x33, !PT ;  /* 0x00000002ff057212 */ /* 0x000fe200078e33ff */
[----:B------:R-:W-:-:S05]  /*1e70*/  VIADD R3, R2, 0x20 ;  /* 0x0000002002037836 */ /* 0x000fca0000000000 */
[----:B------:R-:W-:Y:S01]  /*1e80*/  ISETP.GT.AND P0, PT, R3, R10, PT ;  /* 0x0000000a0300720c */ /* 0x000fe20003f04270 */
[----:B------:R-:W-:-:S05]  /*1e90*/  IMAD.IADD R3, R10, 0x1, R5 ;  /* 0x000000010a037824 */ /* 0x000fca00078e0205 */
[----:B------:R-:W-:-:S05]  /*1ea0*/  SEL R3, R3, 0x1f, P0 ;  /* 0x0000001f03037807 */ /* 0x000fca0000000000 */
[----:B-----5:R0:W2:Y:S04]  /*1eb0*/  SHFL.DOWN PT, R5, R12, 0x1, R3 ;  /* 0x082000000c057989 */ /* 0x0200a800000e0003 */
[----:B------:R0:W3:Y:S01]  /*1ec0*/  SHFL.DOWN PT, R7, R8, 0x1, R3 ;  /* 0x0820000008077989 */ /* 0x0000e200000e0003 */
[CC--:B-1----:R-:W-:Y:S01]  /*1ed0*/  ISETP.GE.AND P0, PT, R14.reuse, R3.reuse, PT ;  /* 0x000000030e00720c */ /* 0x0c2fe20003f06270 */
[C---:B------:R-:W-:Y:S01]  /*1ee0*/  VIADD R4, R14.reuse, 0x4 ;  /* 0x000000040e047836 */ /* 0x040fe20000000000 */
[C---:B------:R-:W-:Y:S01]  /*1ef0*/  ISETP.NE.AND P2, PT, R14.reuse, RZ, PT ;  /* 0x000000ff0e00720c */ /* 0x040fe20003f45270 */
[C---:B------:R-:W-:Y:S02]  /*1f00*/  VIADD R2, R14.reuse, 0x2 ;  /* 0x000000020e027836 */ /* 0x040fe40000000000 */
[----:B------:R-:W-:Y:S01]  /*1f10*/  VIADD R6, R14, 0x8 ;  /* 0x000000080e067836 */ /* 0x000fe20000000000 */
[-C--:B------:R-:W-:Y:S01]  /*1f20*/  ISETP.GT.AND P5, PT, R4, R3.reuse, PT ;  /* 0x000000030400720c */ /* 0x080fe20003fa4270 */
[----:B------:R-:W-:Y:S01]  /*1f30*/  VIADD R14, R14, 0x10 ;  /* 0x000000100e0e7836 */ /* 0x000fe20000000000 */
[----:B------:R0:W1:Y:S01]  /*1f40*/  SHFL.DOWN PT, R4, R11, 0x1, R3 ;  /* 0x082000000b047989 */ /* 0x00006200000e0003 */
[-C--:B------:R-:W-:Y:S01]  /*1f50*/  ISETP.GT.AND P1, PT, R2, R3.reuse, PT ;  /* 0x000000030200720c */ /* 0x080fe20003f24270 */
[----:B------:R-:W-:Y:S01]  /*1f60*/  IMAD.MOV.U32 R2, RZ, RZ, R12 ;  /* 0x000000ffff027224 */ /* 0x000fe200078e000c */
[-C--:B------:R-:W-:Y:S01]  /*1f70*/  ISETP.GT.AND P4, PT, R6, R3.reuse, PT ;  /* 0x000000030600720c */ /* 0x080fe20003f84270 */
[----:B------:R-:W-:Y:S01]  /*1f80*/  IMAD.MOV.U32 R6, RZ, RZ, R11 ;  /* 0x000000ffff067224 */ /* 0x000fe200078e000b */
[----:B------:R-:W-:Y:S01]  /*1f90*/  ISETP.GT.AND P3, PT, R14, R3, PT ;  /* 0x000000030e00720c */ /* 0x000fe20003f64270 */
[----:B--2---:R-:W-:-:S12]  /*1fa0*/  @P0 BRA `(.L_x_167) ;  /* 0x0000000000400947 */ /* 0x004fd80003800000 */
[----:B------:R-:W-:Y:S01]  /*1fb0*/  FSETP.GEU.AND P0, PT, R12, R5, PT ;  /* 0x000000050c00720b */ /* 0x000fe20003f0e000 */
        /* <DEDUP_REMOVED lines=15> */
.L_x_167:
[----:B------:R-:W-:Y:S05]  /*20b0*/  BSYNC.RECONVERGENT B1 ;  /* 0x0000000000017941 */ /* 0x000fea0003800200 */
.L_x_166:
[----:B------:R2:W4:Y:S01]  /*20c0*/  SHFL.DOWN PT, R5, R2, 0x2, R3 ;  /* 0x0840000002057989 */ /* 0x00052200000e0003 */
[----:B------:R-:W-:Y:S01]  /*20d0*/  BSSY.RECONVERGENT B1, `(.L_x_168) ;  /* 0x0000017000017945 */ /* 0x000fe20003800200 */
[----:B-1----:R-:W-:Y:S02]  /*20e0*/  IMAD.MOV.U32 R4, RZ, RZ, R2 ;  /* 0x000000ffff047224 */ /* 0x002fe400078e0002 */
[----:B---3--:R2:W1:Y:S01]  /*20f0*/  SHFL.DOWN PT, R7, R6, 0x2, R3 ;  /* 0x0840000006077989 */ /* 0x00846200000e0003 */
[----:B0-----:R-:W-:Y:S02]  /*2100*/  IMAD.MOV.U32 R12, RZ, RZ, R6 ;  /* 0x000000ffff0c7224 */ /* 0x001fe400078e0006 */
[----:B------:R-:W-:Y:S01]  /*2110*/  IMAD.MOV.U32 R14, RZ, RZ, R16 ;  /* 0x000000ffff0e7224 */ /* 0x000fe200078e0010 */
[----:B------:R2:W0:Y:S01]  /*2120*/  SHFL.DOWN PT, R11, R16, 0x2, R3 ;  /* 0x08400000100b7989 */ /* 0x00042200000e0003 */
[----:B------:R-:W-:Y:S05]  /*2130*/  @P1 BRA `(.L_x_169) ;  /* 0x0000000000401947 */ /* 0x000fea0003800000 */
[----:B----4-:R-:W-:Y:S01]  /*2140*/  FSETP.GEU.AND P0, PT, R2, R5, PT ;  /* 0x000000050200720b */ /* 0x010fe20003f0e000 */
[----:B------:R-:W-:Y:S02]  /*2150*/  IMAD.MOV.U32 R4, RZ, RZ, R5 ;  /* 0x000000ffff047224 */ /* 0x000fe400078e0005 */
[----:B-1----:R-:W-:Y:S02]  /*2160*/  IMAD.MOV.U32 R12, RZ, RZ, R7 ;  /* 0x000000ffff0c7224 */ /* 0x002fe400078e0007 */
        /* <DEDUP_REMOVED lines=13> */
.L_x_169:
[----:B------:R-:W-:Y:S05]  /*2240*/  BSYNC.RECONVERGENT B1 ;  /* 0x0000000000017941 */ /* 0x000fea0003800200 */
.L_x_168:
[----:B----4-:R3:W4:Y:S01]  /*2250*/  SHFL.DOWN PT, R5, R4, 0x4, R3 ;  /* 0x0880000004057989 */ /* 0x01072200000e0003 */
[----:B------:R-:W-:Y:S01]  /*2260*/  BSSY.RECONVERGENT B1, `(.L_x_170) ;  /* 0x0000017000017945 */ /* 0x000fe20003800200 */
[----:B--2---:R-:W-:Y:S02]  /*2270*/  IMAD.MOV.U32 R2, RZ, RZ, R4 ;  /* 0x000000ffff027224 */ /* 0x004fe400078e0004 */
[----:B-1----:R3:W1:Y:S01]  /*2280*/  SHFL.DOWN PT, R7, R12, 0x4, R3 ;  /* 0x088000000c077989 */ /* 0x00266200000e0003 */
[----:B------:R-:W-:Y:S02]  /*2290*/  IMAD.MOV.U32 R6, RZ, RZ, R12 ;  /* 0x000000ffff067224 */ /* 0x000fe400078e000c */
[----:B------:R-:W-:Y:S01]  /*22a0*/  IMAD.MOV.U32 R8, RZ, RZ, R14 ;  /* 0x000000ffff087224 */ /* 0x000fe200078e000e */
[----:B0-----:R3:W0:Y:S01]  /*22b0*/  SHFL.DOWN PT, R11, R14, 0x4, R3 ;  /* 0x088000000e0b7989 */ /* 0x00162200000e0003 */
        /* <DEDUP_REMOVED lines=17> */
.L_x_171:
[----:B------:R-:W-:Y:S05]  /*23d0*/  BSYNC.RECONVERGENT B1 ;  /* 0x0000000000017941 */ /* 0x000fea0003800200 */
.L_x_170:
[----:B----4-:R2:W4:Y:S01]  /*23e0*/  SHFL.DOWN PT, R5, R2, 0x8, R3 ;  /* 0x0900000002057989 */ /* 0x01052200000e0003 */
[----:B------:R-:W-:Y:S01]  /*23f0*/  BSSY.RECONVERGENT B1, `(.L_x_172) ;  /* 0x0000017000017945 */ /* 0x000fe20003800200 */
[----:B---3--:R-:W-:Y:S02]  /*2400*/  IMAD.MOV.U32 R4, RZ, RZ, R2 ;  /* 0x000000ffff047224 */ /* 0x008fe400078e0002 */
        /* <DEDUP_REMOVED lines=21> */
.L_x_173:
[----:B------:R-:W-:Y:S05]  /*2560*/  BSYNC.RECONVERGENT B1 ;  /* 0x0000000000017941 */ /* 0x000fea0003800200 */
.L_x_172:
[----:B----4-:R3:W4:Y:S01]  /*2570*/  SHFL.DOWN PT, R5, R4, 0x10, R3 ;  /* 0x0a00000004057989 */ /* 0x01072200000e0003 */
[----:B------:R-:W-:Y:S01]  /*2580*/  BSSY.RECONVERGENT B1, `(.L_x_174) ;  /* 0x0000017000017945 */ /* 0x000fe20003800200 */
[----:B--2---:R-:W-:Y:S02]  /*2590*/  IMAD.MOV.U32 R6, RZ, RZ, R4 ;  /* 0x000000ffff067224 */ /* 0x004fe400078e0004 */
[----:B0-----:R3:W0:Y:S01]  /*25a0*/  SHFL.DOWN PT, R11, R12, 0x10, R3 ;  /* 0x0a0000000c0b7989 */ /* 0x00162200000e0003 */
[----:B-1----:R-:W-:Y:S02]  /*25b0*/  IMAD.MOV.U32 R7, RZ, RZ, R12 ;  /* 0x000000ffff077224 */ /* 0x002fe400078e000c */
[----:B------:R-:W-:Y:S01]  /*25c0*/  IMAD.MOV.U32 R8, RZ, RZ, R14 ;  /* 0x000000ffff087224 */ /* 0x000fe200078e000e */
[----:B------:R3:W1:Y:S01]  /*25d0*/  SHFL.DOWN PT, R13, R14, 0x10, R3 ;  /* 0x0a0000000e0d7989 */ /* 0x00066200000e0003 */
        /* <DEDUP_REMOVED lines=17> */
.L_x_175:
[----:B------:R-:W-:Y:S05]  /*26f0*/  BSYNC.RECONVERGENT B1 ;  /* 0x0000000000017941 */ /* 0x000fea0003800200 */
.L_x_174:
[----:B------:R-:W-:Y:S04]  /*2700*/  BSSY.RECONVERGENT B1, `(.L_x_176) ;  /* 0x000000c000017945 */ /* 0x000fe80003800200 */
[----:B------:R-:W-:Y:S05]  /*2710*/  @P2 BRA `(.L_x_177) ;  /* 0x0000000000282947 */ /* 0x000fea0003800000 */
[----:B---3--:R-:W2:Y:S01]  /*2720*/  S2R R4, SR_CgaCtaId ;  /* 0x0000000000047919 */ /* 0x008ea20000008800 */
[----:B------:R-:W-:Y:S02]  /*2730*/  MOV R3, 0x400 ;  /* 0x0000040000037802 */ /* 0x000fe40000000f00 */
[----:B------:R-:W-:-:S04]  /*2740*/  SHF.R.U32.HI R2, RZ, 0x1, R9 ;  /* 0x00000001ff027819 */ /* 0x000fc80000011609 */
[----:B------:R-:W-:Y:S02]  /*2750*/  LOP3.LUT R2, R2, 0x1f0, RZ, 0xc0, !PT ;  /* 0x000001f002027812 */ /* 0x000fe400078ec0ff */
[----:B--2---:R-:W-:-:S05]  /*2760*/  LEA R3, R4, R3, 0x18 ;  /* 0x0000000304037211 */ /* 0x004fca00078ec0ff */
[----:B----4-:R-:W-:Y:S02]  /*2770*/  IMAD.IADD R5, R2, 0x1, R3 ;  /* 0x0000000102057824 */ /* 0x010fe400078e0203 */
[----:B------:R-:W-:Y:S02]  /*2780*/  IMAD.MOV.U32 R2, RZ, RZ, R7 ;  /* 0x000000ffff027224 */ /* 0x000fe400078e0007 */
[----:B------:R-:W-:Y:S01]  /*2790*/  IMAD.MOV.U32 R3, RZ, RZ, R8 ;  /* 0x000000ffff037224 */ /* 0x000fe200078e0008 */
[----:B------:R2:W-:Y:S04]  /*27a0*/  STS [R5+0x8], R6 ;  /* 0x0000080605007388 */ /* 0x0005e80000000800 */
[----:B------:R2:W-:Y:S02]  /*27b0*/  STS.64 [R5+0x10], R2 ;  /* 0x0000100205007388 */ /* 0x0005e40000000a00 */
.L_x_177:
[----:B------:R-:W-:Y:S05]  /*27c0*/  BSYNC.RECONVERGENT B1 ;  /* 0x0000000000017941 */ /* 0x000fea0003800200 */
.L_x_176:
[----:B------:R-:W-:Y:S01]  /*27d0*/  BAR.SYNC.DEFER_BLOCKING 0x0 ;  /* 0x0000000000007b1d */ /* 0x000fe20000010000 */
[----:B------:R-:W-:-:S13]  /*27e0*/  ISETP.NE.AND P2, PT, R9, RZ, PT ;  /* 0x000000ff0900720c */ /* 0x000fda0003f45270 */
[----:B------:R-:W-:Y:S05]  /*27f0*/  @P2 BRA `(.L_x_153) ;  /* 0x0000003000a02947 */ /* 0x000fea0003800000 */
[C---:B------:R-:W-:Y:S01]  /*2800*/  ISETP.GE.AND P0, PT, R10.reuse, 0x21, PT ;  /* 0x000000210a00780c */ /* 0x040fe20003f06270 */
[----:B--2---:R-:W-:Y:S01]  /*2810*/  IMAD.MOV.U32 R2, RZ, RZ, R6 ;  /* 0x000000ffff027224 */ /* 0x004fe200078e0006 */
[C---:B------:R-:W-:Y:S01]  /*2820*/  ISETP.GE.AND P5, PT, R10.reuse, 0x41, PT ;  /* 0x000000410a00780c */ /* 0x040fe20003fa6270 */
[----:B0-----:R-:W-:Y:S01]  /*2830*/  IMAD.MOV.U32 R11, RZ, RZ, R7 ;  /* 0x000000ffff0b7224 */ /* 0x001fe200078e0007 */
[C---:B------:R-:W-:Y:S01]  /*2840*/  ISETP.GE.AND P4, PT, R10.reuse, 0x61, PT ;  /* 0x000000610a00780c */ /* 0x040fe20003f86270 */
[----:B---3--:R-:W-:Y:S01]  /*2850*/  IMAD.MOV.U32 R4, RZ, RZ, R8 ;  /* 0x000000ffff047224 */ /* 0x008fe200078e0008 */
[----:B------:R-:W-:-:S07]  /*2860*/  ISETP.GE.AND P3, PT, R10, 0x81, PT ;  /* 0x000000810a00780c */ /* 0x000fce0003f66270 */
[----:B------:R-:W-:Y:S06]  /*2870*/  @!P0 BRA `(.L_x_178) ;  /* 0x00000000005c8947 */ /* 0x000fec0003800000 */
[----:B------:R-:W0:Y:S01]  /*2880*/  S2UR UR5, SR_CgaCtaId ;  /* 0x00000000000579c3 */ /* 0x000e220000008800 */
[----:B------:R-:W-:Y:S01]  /*2890*/  UMOV UR4, 0x400 ;  /* 0x0000040000047882 */ /* 0x000fe20000000000 */
[----:B------:R-:W-:Y:S01]  /*28a0*/  BSSY.RECONVERGENT B1, `(.L_x_178) ;  /* 0x0000014000017945 */ /* 0x000fe20003800200 */
        /* <DEDUP_REMOVED lines=19> */
.L_x_179:
[----:B------:R-:W-:Y:S05]  /*29e0*/  BSYNC.RECONVERGENT B1 ;  /* 0x0000000000017941 */ /* 0x000fea0003800200 */
.L_x_178:
[----:B------:R-:W-:Y:S02]  /*29f0*/  IMAD.MOV.U32 R3, RZ, RZ, R2 ;  /* 0x000000ffff037224 */ /* 0x000fe400078e0002 */
[----:B------:R-:W-:Y:S02]  /*2a00*/  IMAD.MOV.U32 R9, RZ, RZ, R11 ;  /* 0x000000ffff097224 */ /* 0x000fe400078e000b */
[----:B------:R-:W-:Y:S01]  /*2a10*/  IMAD.MOV.U32 R8, RZ, RZ, R4 ;  /* 0x000000ffff087224 */ /* 0x000fe200078e0004 */
[----:B------:R-:W-:Y:S06]  /*2a20*/  @!P5 BRA `(.L_x_180) ;  /* 0x00000000005cd947 */ /* 0x000fec0003800000 */
[----:B------:R-:W0:Y:S01]  /*2a30*/  S2UR UR5, SR_CgaCtaId ;  /* 0x00000000000579c3 */ /* 0x000e220000008800 */
[----:B------:R-:W-:Y:S01]  /*2a40*/  UMOV UR4, 0x400 ;  /* 0x0000040000047882 */ /* 0x000fe20000000000 */
[----:B------:R-:W-:Y:S01]  /*2a50*/  BSSY.RECONVERGENT B1, `(.L_x_180) ;  /* 0x0000014000017945 */ /* 0x000fe20003800200 */
[----:B0-----:R-:W-:-:S09]  /*2a60*/  ULEA UR4, UR5, UR4, 0x18 ;  /* 0x0000000405047291 */ /* 0x001fd2000f8ec0ff */
[----:B----4-:R-:W0:Y:S04]  /*2a70*/  LDS R5, [UR4+0x28] ;  /* 0x00002804ff057984 */ /* 0x010e280008000800 */
        /* <DEDUP_REMOVED lines=17> */
.L_x_181:
[----:B------:R-:W-:Y:S05]  /*2b90*/  BSYNC.RECONVERGENT B1 ;  /* 0x0000000000017941 */ /* 0x000fea0003800200 */
.L_x_180:
[C---:B------:R-:W-:Y:S01]  /*2ba0*/  ISETP.GE.AND P1, PT, R10.reuse, 0xa1, PT ;  /* 0x000000a10a00780c */ /* 0x040fe20003f26270 */
[----:B------:R-:W-:Y:S01]  /*2bb0*/  IMAD.MOV.U32 R2, RZ, RZ, R3 ;  /* 0x000000ffff027224 */ /* 0x000fe200078e0003 */
[C---:B------:R-:W-:Y:S01]  /*2bc0*/  ISETP.GE.AND P5, PT, R10.reuse, 0xc1, PT ;  /* 0x000000c10a00780c */ /* 0x040fe20003fa6270 */
[----:B------:R-:W-:Y:S01]  /*2bd0*/  IMAD.MOV.U32 R7, RZ, RZ, R9 ;  /* 0x000000ffff077224 */ /* 0x000fe200078e0009 */
[----:B------:R-:W-:Y:S01]  /*2be0*/  ISETP.GE.AND P6, PT, R10, 0xe1, PT ;  /* 0x000000e10a00780c */ /* 0x000fe20003fc6270 */
[----:B------:R-:W-:Y:S01]  /*2bf0*/  IMAD.MOV.U32 R6, RZ, RZ, R8 ;  /* 0x000000ffff067224 */ /* 0x000fe200078e0008 */
[----:B------:R-:W-:Y:S11]  /*2c00*/  @!P4 BRA `(.L_x_182) ;  /* 0x00000000005cc947 */ /* 0x000ff60003800000 */
        /* <DEDUP_REMOVED lines=15> */
[----:B------:R-:W-:-:S04]  /*2d00*/  @P4 ISETP.GE.U32.AND P0, PT, R9, R10, PT ;  /* 0x0000000a0900420c */ /* 0x000fc80003f06070 */
[----:B------:R-:W-:-:S04]  /*2d10*/  @P4 ISETP.GE.AND.EX P0, PT, R8, R11, PT, P0 ;  /* 0x0000000b0800420c */ /* 0x000fc80003f06300 */
[----:B------:R-:W-:Y:S02]  /*2d20*/  @P4 FSEL R2, R3, R4, !P0 ;  /* 0x0000000403024208 */ /* 0x000fe40004000000 */
[----:B------:R-:W-:-:S04]  /*2d30*/  @P4 ISETP.LT.U32.AND P0, PT, R9, R10, PT ;  /* 0x0000000a0900420c */ /* 0x000fc80003f01070 */
[----:B------:R-:W-:-:S04]  /*2d40*/  @P4 ISETP.LT.AND.EX P0, PT, R8, R11, PT, P0 ;  /* 0x0000000b0800420c */ /* 0x000fc80003f01300 */
[----:B------:R-:W-:Y:S02]  /*2d50*/  @P4 SEL R7, R9, R10, P0 ;  /* 0x0000000a09074207 */ /* 0x000fe40000000000 */
[----:B------:R-:W-:-:S07]  /*2d60*/  @P4 SEL R6, R8, R11, P0 ;  /* 0x0000000b08064207 */ /* 0x000fce0000000000 */
.L_x_183:
[----:B------:R-:W-:Y:S05]  /*2d70*/  BSYNC.RECONVERGENT B1 ;  /* 0x0000000000017941 */ /* 0x000fea0003800200 */
.L_x_182:
        /* <DEDUP_REMOVED lines=26> */
.L_x_185:
[----:B------:R-:W-:Y:S05]  /*2f20*/  BSYNC.RECONVERGENT B1 ;  /* 0x0000000000017941 */ /* 0x000fea0003800200 */
.L_x_184:
        /* <DEDUP_REMOVED lines=26> */
.L_x_187:
[----:B------:R-:W-:Y:S05]  /*30d0*/  BSYNC.RECONVERGENT B1 ;  /* 0x0000000000017941 */ /* 0x000fea0003800200 */
.L_x_186:
        /* <DEDUP_REMOVED lines=26> */
.L_x_189:
[----:B------:R-:W-:Y:S05]  /*3280*/  BSYNC.RECONVERGENT B1 ;  /* 0x0000000000017941 */ /* 0x000fea0003800200 */
.L_x_188:
[----:B------:R-:W-:Y:S02]  /*3290*/  IMAD.MOV.U32 R6, RZ, RZ, R3 ;  /* 0x000000ffff067224 */ /* 0x000fe400078e0003 */
[----:B------:R-:W-:Y:S02]  /*32a0*/  IMAD.MOV.U32 R7, RZ, RZ, R9 ;  /* 0x000000ffff077224 */ /* 0x000fe400078e0009 */
[----:B------:R-:W-:Y:S01]  /*32b0*/  IMAD.MOV.U32 R8, RZ, RZ, R4 ;  /* 0x000000ffff087224 */ /* 0x000fe200078e0004 */
[----:B------:R-:W-:Y:S06]  /*32c0*/  @!P6 BRA `(.L_x_153) ;  /* 0x0000002400ece947 */ /* 0x000fec0003800000 */
[----:B------:R-:W0:Y:S01]  /*32d0*/  S2UR UR5, SR_CgaCtaId ;  /* 0x00000000000579c3 */ /* 0x000e220000008800 */
[----:B------:R-:W-:Y:S02]  /*32e0*/  UMOV UR4, 0x400 ;  /* 0x0000040000047882 */ /* 0x000fe40000000000 */
        /* <DEDUP_REMOVED lines=21> */
.L_x_121:
[----:B------:R-:W0:Y:S01]  /*3440*/  S2R R11, SR_TID.X ;  /* 0x00000000000b7919 */ /* 0x000e220000002100 */
[----:B------:R-:W1:Y:S02]  /*3450*/  LDCU.128 UR12, c[0x0][0x380] ;  /* 0x00007000ff0c77ac */ /* 0x000e640008000c00 */
[----:B-1----:R-:W-:Y:S02]  /*3460*/  IMAD.U32 R12, RZ, RZ, UR12 ;  /* 0x0000000cff0c7e24 */ /* 0x002fe4000f8e00ff */
[----:B------:R-:W-:Y:S01]  /*3470*/  IMAD.U32 R13, RZ, RZ, UR13 ;  /* 0x0000000dff0d7e24 */ /* 0x000fe2000f8e00ff */
[----:B0-----:R-:W-:-:S05]  /*3480*/  IADD3 R3, P0, PT, R6, R11, RZ ;  /* 0x0000000b06037210 */ /* 0x001fca0007f1e0ff */
[----:B------:R-:W-:Y:S01]  /*3490*/  IMAD.X R4, RZ, RZ, RZ, P0 ;  /* 0x000000ffff047224 */ /* 0x000fe200000e06ff */
[----:B------:R-:W-:-:S04]  /*34a0*/  LEA R2, P0, R3, R12, 0x2 ;  /* 0x0000000c03027211 */ /* 0x000fc800078010ff */
[----:B------:R-:W-:-:S05]  /*34b0*/  LEA.HI.X R3, R3, R13, R4, 0x2, P0 ;  /* 0x0000000d03037211 */ /* 0x000fca00000f1404 */
[----:B------:R-:W2:Y:S04]  /*34c0*/  LDG.E R4, desc[UR10][R2.64] ;  /* 0x0000000a02047981 */ /* 0x000ea8000c1e1900 */
[----:B------:R-:W2:Y:S04]  /*34d0*/  LDG.E R5, desc[UR10][R2.64+0x400] ;  /* 0x0004000a02057981 */ /* 0x000ea8000c1e1900 */
[----:B------:R-:W3:Y:S04]  /*34e0*/  LDG.E R8, desc[UR10][R2.64+0x800] ;  /* 0x0008000a02087981 */ /* 0x000ee8000c1e1900 */
[----:B------:R-:W4:Y:S04]  /*34f0*/  LDG.E R9, desc[UR10][R2.64+0xc00] ;  /* 0x000c000a02097981 */ /* 0x000f28000c1e1900 */
[----:B------:R0:W5:Y:S01]  /*3500*/  LDG.E R10, desc[UR10][R2.64+0x1000] ;  /* 0x0010000a020a7981 */ /* 0x000162000c1e1900 */
[----:B------:R-:W-:-:S02]  /*3510*/  IMAD.U32 R14, RZ, RZ, UR14 ;  /* 0x0000000eff0e7e24 */ /* 0x000fc4000f8e00ff */
[----:B------:R-:W-:-:S03]  /*3520*/  IMAD.U32 R15, RZ, RZ, UR15 ;  /* 0x0000000fff0f7e24 */ /* 0x000fc6000f8e00ff */
[----:B0-----:R-:W-:-:S05]  /*3530*/  IADD3 R2, P4, PT, R6, R14, RZ ;  /* 0x0000000e06027210 */ /* 0x001fca0007f9e0ff */
[----:B------:R-:W-:Y:S01]  /*3540*/  IMAD.X R3, RZ, RZ, R15, P4 ;  /* 0x000000ffff037224 */ /* 0x000fe200020e060f */
[----:B--2---:R-:W-:-:S04]  /*3550*/  FSETP.GEU.AND P0, PT, R4, R5, PT ;  /* 0x000000050400720b */ /* 0x004fc80003f0e000 */
[----:B------:R-:W-:Y:S01]  /*3560*/  FSEL R5, R4, R5, P0 ;  /* 0x0000000504057208 */ /* 0x000fe20000000000 */
[----:B------:R-:W-:-:S03]  /*3570*/  VIADD R4, R11, 0x200 ;  /* 0x000002000b047836 */ /* 0x000fc60000000000 */
[----:B---3--:R-:W-:-:S04]  /*3580*/  FSETP.GEU.AND P1, PT, R5, R8, PT ;  /* 0x000000080500720b */ /* 0x008fc80003f2e000 */
[----:B------:R-:W-:-:S04]  /*3590*/  FSEL R8, R5, R8, P1 ;  /* 0x0000000805087208 */ /* 0x000fc80000800000 */
[----:B----4-:R-:W-:-:S04]  /*35a0*/  FSETP.GEU.AND P3, PT, R8, R9, PT ;  /* 0x000000090800720b */ /* 0x010fc80003f6e000 */
[----:B------:R-:W-:Y:S01]  /*35b0*/  FSEL R5, R8, R9, P3 ;  /* 0x0000000908057208 */ /* 0x000fe20001800000 */
[C---:B------:R-:W-:Y:S01]  /*35c0*/  VIADD R8, R11.reuse, 0x100 ;  /* 0x000001000b087836 */ /* 0x040fe20000000000 */
[----:B------:R-:W-:Y:S02]  /*35d0*/  LOP3.LUT R9, R11, 0x400, RZ, 0xfc, !PT ;  /* 0x000004000b097812 */ /* 0x000fe400078efcff */
[----:B-----5:R-:W-:Y:S02]  /*35e0*/  FSETP.GEU.AND P2, PT, R5, R10, PT ;  /* 0x0000000a0500720b */ /* 0x020fe40003f4e000 */
[----:B------:R-:W-:Y:S02]  /*35f0*/  @P1 SEL R4, R11, R8, P0 ;  /* 0x000000080b041207 */ /* 0x000fe40000000000 */
[----:B------:R-:W-:Y:S01]  /*3600*/  ISETP.LE.U32.AND P1, PT, R7, UR6, PT ;  /* 0x0000000607007c0c */ /* 0x000fe2000bf23070 */
[----:B------:R-:W-:-:S03]  /*3610*/  @!P3 VIADD R4, R11, 0x300 ;  /* 0x000003000b04b836 */ /* 0x000fc60000000000 */
[----:B------:R-:W-:-:S05]  /*3620*/  ISETP.GE.U32.AND.EX P1, PT, RZ, R18, PT, P1 ;  /* 0x00000012ff00720c */ /* 0x000fca0003f26110 */
[C---:B------:R-:W-:Y:S02]  /*3630*/  @P2 ISETP.GE.U32.AND P0, PT, R4.reuse, R9, PT ;  /* 0x000000090400220c */ /* 0x040fe40003f06070 */
[-C--:B------:R-:W-:Y:S02]  /*3640*/  IADD3 R9, P3, PT, R9, R2.reuse, RZ ;  /* 0x0000000209097210 */ /* 0x080fe40007f7e0ff */
[----:B------:R-:W-:Y:S02]  /*3650*/  @P2 IADD3 R2, P4, PT, R4, R2, RZ ;  /* 0x0000000204022210 */ /* 0x000fe40007f9e0ff */
[----:B------:R-:W-:Y:S01]  /*3660*/  @P2 ISETP.GE.U32.AND.EX P0, PT, RZ, RZ, PT, P0 ;  /* 0x000000ffff00220c */ /* 0x000fe20003f06100 */
[--C-:B------:R-:W-:Y:S02]  /*3670*/  IMAD.X R8, RZ, RZ, R3.reuse, P3 ;  /* 0x000000ffff087224 */ /* 0x100fe400018e0603 */
[----:B------:R-:W-:Y:S01]  /*3680*/  @P2 IMAD.X R3, RZ, RZ, R3, P4 ;  /* 0x000000ffff032224 */ /* 0x000fe200020e0603 */
[----:B------:R-:W-:-:S04]  /*3690*/  @P2 FSETP.LT.OR P0, PT, R10, R5, !P0 ;  /* 0x000000050a00220b */ /* 0x000fc80004701400 */
[----:B------:R-:W-:Y:S02]  /*36a0*/  @P2 FSEL R10, R5, R10, P0 ;  /* 0x0000000a050a2208 */ /* 0x000fe40000000000 */
[----:B------:R-:W-:Y:S02]  /*36b0*/  @P2 SEL R9, R2, R9, P0 ;  /* 0x0000000902092207 */ /* 0x000fe40000000000 */
[----:B------:R-:W-:Y:S01]  /*36c0*/  @P2 SEL R8, R3, R8, P0 ;  /* 0x0000000803082207 */ /* 0x000fe20000000000 */
[----:B------:R-:W-:Y:S06]  /*36d0*/  @P1 BRA `(.L_x_190) ;  /* 0x0000001000641947 */ /* 0x000fec0003800000 */
[----:B------:R-:W0:Y:S01]  /*36e0*/  LDCU.64 UR8, c[0x0][0x3e8] ;  /* 0x00007d00ff0877ac */ /* 0x000e220008000a00 */
[----:B------:R-:W-:Y:S01]  /*36f0*/  ISETP.NE.AND P0, PT, R11, RZ, PT ;  /* 0x000000ff0b00720c */ /* 0x000fe20003f05270 */
[----:B------:R-:W-:Y:S01]  /*3700*/  BSSY.RECONVERGENT B1, `(.L_x_191) ;  /* 0x0000012000017945 */ /* 0x000fe20003800200 */
[----:B------:R-:W-:Y:S01]  /*3710*/  UMOV UR4, 0x8 ;  /* 0x0000000800047882 */ /* 0x000fe20000000000 */
[----:B------:R-:W-:Y:S02]  /*3720*/  UMOV UR5, 0x0 ;  /* 0x0000000000057882 */ /* 0x000fe40000000000 */
[----:B0-----:R-:W-:-:S04]  /*3730*/  UIMAD.WIDE.U32 UR4, UR8, 0x1, UR4 ;  /* 0x00000001080478a5 */ /* 0x001fc8000f8e0004 */
[----:B------:R-:W-:Y:S02]  /*3740*/  UIADD3 UR7, UPT, UPT, UR5, UR9, URZ ;  /* 0x0000000905077290 */ /* 0x000fe4000fffe0ff */
[----:B------:R-:W-:Y:S02]  /*3750*/  IMAD.U32 R3, RZ, RZ, UR5 ;  /* 0x00000005ff037e24 */ /* 0x000fe4000f8e00ff */
[----:B------:R-:W-:Y:S02]  /*3760*/  IMAD.U32 R2, RZ, RZ, UR4 ;  /* 0x00000004ff027e24 */ /* 0x000fe4000f8e00ff */
[----:B------:R-:W-:Y:S01]  /*3770*/  IMAD.U32 R3, RZ, RZ, UR7 ;  /* 0x00000007ff037e24 */ /* 0x000fe2000f8e00ff */
[----:B------:R-:W-:Y:S06]  /*3780*/  @P0 BRA `(.L_x_192) ;  /* 0x0000000000240947 */ /* 0x000fec0003800000 */
[----:B------:R-:W-:Y:S02]  /*3790*/  IMAD.MOV.U32 R16, RZ, RZ, 0x500 ;  /* 0x00000500ff107424 */ /* 0x000fe400078e00ff */
[----:B------:R-:W-:-:S05]  /*37a0*/  IMAD.MOV.U32 R17, RZ, RZ, 0x0 ;  /* 0x00000000ff117424 */ /* 0x000fca00078e00ff */
[----:B------:R-:W2:Y:S01]  /*37b0*/  ATOMG.E.ADD.64.STRONG.GPU PT, R4, desc[UR10][R2.64], R16 ;  /* 0x80000010020479a8 */ /* 0x000ea200081ef50a */
[----:B------:R-:W0:Y:S01]  /*37c0*/  S2UR UR5, SR_CgaCtaId ;  /* 0x00000000000579c3 */ /* 0x000e220000008800 */
[----:B------:R-:W-:Y:S02]  /*37d0*/  UMOV UR4, 0x400 ;  /* 0x0000040000047882 */ /* 0x000fe40000000000 */
[----:B0-----:R-:W-:Y:S01]  /*37e0*/  ULEA UR4, UR5, UR4, 0x18 ;  /* 0x0000000405047291 */ /* 0x001fe2000f8ec0ff */
[----:B--2---:R-:W-:-:S05]  /*37f0*/  IADD3 R4, P0, PT, R4, UR6, RZ ;  /* 0x0000000604047c10 */ /* 0x004fca000ff1e0ff */
[----:B------:R-:W-:-:S05]  /*3800*/  IMAD.X R5, RZ, RZ, R5, P0 ;  /* 0x000000ffff057224 */ /* 0x000fca00000e0605 */
[----:B------:R0:W-:Y:S03]  /*3810*/  STS.64 [UR4+0x98], R4 ;  /* 0x00009804ff007988 */ /* 0x0001e60008000a04 */
.L_x_192:
[----:B------:R-:W-:Y:S05]  /*3820*/  BSYNC.RECONVERGENT B1 ;  /* 0x0000000000017941 */ /* 0x000fea0003800200 */
.L_x_191:
[----:B------:R-:W1:Y:S08]  /*3830*/  S2UR UR5, SR_CgaCtaId ;  /* 0x00000000000579c3 */ /* 0x000e700000008800 */
[----:B------:R-:W-:Y:S06]  /*3840*/  BAR.SYNC.DEFER_BLOCKING 0x0 ;  /* 0x0000000000007b1d */ /* 0x000fec0000010000 */
[----:B------:R-:W-:-:S02]  /*3850*/  UMOV UR4, 0x400 ;  /* 0x0000040000047882 */ /* 0x000fc40000000000 */
[----:B-1----:R-:W-:-:S06]  /*3860*/  ULEA UR4, UR5, UR4, 0x18 ;  /* 0x0000000405047291 */ /* 0x002fcc000f8ec0ff */
[----:B------:R-:W-:-:S05]  /*3870*/  IMAD.U32 R23, RZ, RZ, UR4 ;  /* 0x00000004ff177e24 */ /* 0x000fca000f8e00ff */
[----:B0-----:R-:W0:Y:S02]  /*3880*/  LDS.64 R4, [R23+0x98] ;  /* 0x0000980017047984 */ /* 0x001e240000000a00 */
[----:B0-----:R-:W-:-:S04]  /*3890*/  IADD3 R6, P1, PT, R4, 0x500, RZ ;  /* 0x0000050004067810 */ /* 0x001fc80007f3e0ff */
[----:B------:R-:W-:Y:S01]  /*38a0*/  ISETP.GT.U32.AND P0, PT, R6, R7, PT ;  /* 0x000000070600720c */ /* 0x000fe20003f04070 */
[----:B------:R-:W-:-:S05]  /*38b0*/  IMAD.X R17, RZ, RZ, R5, P1 ;  /* 0x000000ffff117224 */ /* 0x000fca00008e0605 */
[----:B------:R-:W-:-:S13]  /*38c0*/  ISETP.GT.AND.EX P0, PT, R17, R18, PT, P0 ;  /* 0x000000121100720c */ /* 0x000fda0003f04300 */
[----:B------:R-:W-:Y:S05]  /*38d0*/  @P0 BRA `(.L_x_193) ;  /* 0x0000000400700947 */ /* 0x000fea0003800000 */
[----:B------:R-:W-:Y:S01]  /*38e0*/  BSSY.RECONVERGENT B1, `(.L_x_193) ;  /* 0x000005b000017945 */ /* 0x000fe20003800200 */
[----:B------:R-:W-:Y:S01]  /*38f0*/  IMAD.MOV.U32 R16, RZ, RZ, R10 ;  /* 0x000000ffff107224 */ /* 0x000fe200078e000a */
[----:B------:R-:W0:Y:S01]  /*3900*/  LDCU.64 UR8, c[0x0][0x398] ;  /* 0x00007300ff0877ac */ /* 0x000e220008000a00 */
[----:B------:R-:W-:Y:S02]  /*3910*/  IMAD.MOV.U32 R19, RZ, RZ, R9 ;  /* 0x000000ffff137224 */ /* 0x000fe400078e0009 */
[----:B------:R-:W-:Y:S01]  /*3920*/  IMAD.MOV.U32 R6, RZ, RZ, R8 ;  /* 0x000000ffff067224 */ /* 0x000fe200078e0008 */
[----:B------:R-:W1:Y:S06]  /*3930*/  LDCU.128 UR12, c[0x0][0x380] ;  /* 0x00007000ff0c77ac */ /* 0x000e6c0008000c00 */
.L_x_196:
[----:B------:R-:W-:Y:S01]  /*3940*/  IADD3 R9, P0, PT, R11, R4, RZ ;  /* 0x000000040b097210 */ /* 0x000fe20007f1e0ff */
[----:B-1----:R-:W-:Y:S02]  /*3950*/  IMAD.U32 R12, RZ, RZ, UR12 ;  /* 0x0000000cff0c7e24 */ /* 0x002fe4000f8e00ff */
[----:B------:R-:W-:Y:S02]  /*3960*/  IMAD.U32 R13, RZ, RZ, UR13 ;  /* 0x0000000dff0d7e24 */ /* 0x000fe4000f8e00ff */
[----:B------:R-:W-:Y:S01]  /*3970*/  IMAD.X R8, RZ, RZ, R5, P0 ;  /* 0x000000ffff087224 */ /* 0x000fe200000e0605 */
[----:B------:R-:W-:-:S04]  /*3980*/  LEA R4, P0, R9, R12, 0x2 ;  /* 0x0000000c09047211 */ /* 0x000fc800078010ff */
[----:B------:R-:W-:-:S05]  /*3990*/  LEA.HI.X R5, R9, R13, R8, 0x2, P0 ;  /* 0x0000000d09057211 */ /* 0x000fca00000f1408 */
[----:B------:R-:W2:Y:S04]  /*39a0*/  LDG.E R7, desc[UR10][R4.64] ;  /* 0x0000000a04077981 */ /* 0x000ea8000c1e1900 */
[----:B------:R-:W3:Y:S04]  /*39b0*/  LDG.E R24, desc[UR10][R4.64+0x400] ;  /* 0x0004000a04187981 */ /* 0x000ee8000c1e1900 */
[----:B------:R-:W4:Y:S04]  /*39c0*/  LDG.E R18, desc[UR10][R4.64+0x800] ;  /* 0x0008000a04127981 */ /* 0x000f28000c1e1900 */
[----:B------:R-:W4:Y:S01]  /*39d0*/  LDG.E R17, desc[UR10][R4.64+0xc00] ;  /* 0x000c000a04117981 */ /* 0x000f22000c1e1900 */
[----:B------:R-:W-:-:S02]  /*39e0*/  IMAD.U32 R14, RZ, RZ, UR14 ;  /* 0x0000000eff0e7e24 */ /* 0x000fc4000f8e00ff */
[----:B------:R-:W-:Y:S01]  /*39f0*/  IMAD.U32 R15, RZ, RZ, UR15 ;  /* 0x0000000fff0f7e24 */ /* 0x000fe2000f8e00ff */
[----:B------:R1:W5:Y:S01]  /*3a00*/  LDG.E R10, desc[UR10][R4.64+0x1000] ;  /* 0x0010000a040a7981 */ /* 0x000362000c1e1900 */
[----:B------:R-:W-:Y:S01]  /*3a10*/  BSSY.RECONVERGENT B2, `(.L_x_194) ;  /* 0x000002c000027945 */ /* 0x000fe20003800200 */
[----:B------:R-:W-:Y:S01]  /*3a20*/  BAR.SYNC.DEFER_BLOCKING 0x0 ;  /* 0x0000000000007b1d */ /* 0x000fe20000010000 */
[----:B------:R-:W-:-:S04]  /*3a30*/  IADD3 R26, P0, PT, R9, R14, RZ ;  /* 0x0000000e091a7210 */ /* 0x000fc80007f1e0ff */
[----:B------:R-:W-:Y:S01]  /*3a40*/  IADD3 R20, P3, PT, R26, 0x100, RZ ;  /* 0x000001001a147810 */ /* 0x000fe20007f7e0ff */
[----:B------:R-:W-:Y:S01]  /*3a50*/  IMAD.X R27, R8, 0x1, R15, P0 ;  /* 0x00000001081b7824 */ /* 0x000fe200000e060f */
[C---:B------:R-:W-:Y:S02]  /*3a60*/  IADD3 R21, P4, PT, R26.reuse, 0x200, RZ ;  /* 0x000002001a157810 */ /* 0x040fe40007f9e0ff */
[----:B------:R-:W-:Y:S01]  /*3a70*/  IADD3 R9, P6, PT, R26, 0x400, RZ ;  /* 0x000004001a097810 */ /* 0x000fe20007fde0ff */
[--C-:B------:R-:W-:Y:S01]  /*3a80*/  IMAD.X R25, RZ, RZ, R27.reuse, P3 ;  /* 0x000000ffff197224 */ /* 0x100fe200018e061b */
[----:B------:R-:W-:Y:S01]  /*3a90*/  ISETP.NE.AND P3, PT, R11, RZ, PT ;  /* 0x000000ff0b00720c */ /* 0x000fe20003f65270 */
[--C-:B------:R-:W-:Y:S02]  /*3aa0*/  IMAD.X R22, RZ, RZ, R27.reuse, P4 ;  /* 0x000000ffff167224 */ /* 0x100fe400020e061b */
[----:B------:R-:W-:Y:S01]  /*3ab0*/  IMAD.X R8, RZ, RZ, R27, P6 ;  /* 0x000000ffff087224 */ /* 0x000fe200030e061b */
[----:B--2---:R-:W-:-:S13]  /*3ac0*/  FSETP.GEU.AND P2, PT, R16, R7, PT ;  /* 0x000000071000720b */ /* 0x004fda0003f4e000 */
[----:B------:R-:W-:-:S04]  /*3ad0*/  @P2 ISETP.GE.U32.AND P0, PT, R19, R26, PT ;  /* 0x0000001a1300220c */ /* 0x000fc80003f06070 */
[----:B------:R-:W-:-:S04]  /*3ae0*/  @P2 ISETP.GE.AND.EX P0, PT, R6, R27, PT, P0 ;  /* 0x0000001b0600220c */ /* 0x000fc80003f06300 */
[----:B------:R-:W-:-:S04]  /*3af0*/  @P2 FSETP.LT.OR P0, PT, R7, R16, !P0 ;  /* 0x000000100700220b */ /* 0x000fc80004701400 */
[----:B------:R-:W-:Y:S02]  /*3b00*/  @P2 FSEL R7, R16, R7, P0 ;  /* 0x0000000710072208 */ /* 0x000fe40000000000 */
[----:B------:R-:W-:Y:S02]  /*3b10*/  IADD3 R16, P5, PT, R26, 0x300, RZ ;  /* 0x000003001a107810 */ /* 0x000fe40007fbe0ff */
[----:B---3--:R-:W-:Y:S02]  /*3b20*/  FSETP.GEU.AND P1, PT, R7, R24, PT ;  /* 0x000000180700720b */ /* 0x008fe40003f2e000 */
[----:B------:R-:W-:Y:S01]  /*3b30*/  @P2 SEL R26, R19, R26, P0 ;  /* 0x0000001a131a2207 */ /* 0x000fe20000000000 */
[----:B------:R-:W-:Y:S01]  /*3b40*/  IMAD.X R19, RZ, RZ, R27, P5 ;  /* 0x000000ffff137224 */ /* 0x000fe200028e061b */
[----:B------:R-:W-:-:S09]  /*3b50*/  @P2 SEL R27, R6, R27, P0 ;  /* 0x0000001b061b2207 */ /* 0x000fd20000000000 */
[----:B------:R-:W-:-:S04]  /*3b60*/  @P1 ISETP.GE.U32.AND P0, PT, R26, R20, PT ;  /* 0x000000141a00120c */ /* 0x000fc80003f06070 */
[----:B------:R-:W-:-:S04]  /*3b70*/  @P1 ISETP.GE.AND.EX P0, PT, R27, R25, PT, P0 ;  /* 0x000000191b00120c */ /* 0x000fc80003f06300 */
[----:B------:R-:W-:-:S04]  /*3b80*/  @P1 FSETP.LT.OR P0, PT, R24, R7, !P0 ;  /* 0x000000071800120b */ /* 0x000fc80004701400 */
[----:B------:R-:W-:Y:S02]  /*3b90*/  @P1 FSEL R24, R7, R24, P0 ;  /* 0x0000001807181208 */ /* 0x000fe40000000000 */
[----:B------:R-:W-:Y:S02]  /*3ba0*/  @P1 SEL R20, R26, R20, P0 ;  /* 0x000000141a141207 */ /* 0x000fe40000000000 */
[----:B----4-:R-:W-:Y:S02]  /*3bb0*/  FSETP.GEU.AND P2, PT, R24, R18, PT ;  /* 0x000000121800720b */ /* 0x010fe40003f4e000 */
[----:B------:R-:W-:-:S11]  /*3bc0*/  @P1 SEL R25, R27, R25, P0 ;  /* 0x000000191b191207 */ /* 0x000fd60000000000 */
[----:B------:R-:W-:-:S04]  /*3bd0*/  @P2 ISETP.GE.U32.AND P0, PT, R20, R21, PT ;  /* 0x000000151400220c */ /* 0x000fc80003f06070 */
[----:B------:R-:W-:-:S04]  /*3be0*/  @P2 ISETP.GE.AND.EX P0, PT, R25, R22, PT, P0 ;  /* 0x000000161900220c */ /* 0x000fc80003f06300 */
[----:B------:R-:W-:-:S04]  /*3bf0*/  @P2 FSETP.LT.OR P0, PT, R18, R24, !P0 ;  /* 0x000000181200220b */ /* 0x000fc80004701400 */
[----:B------:R-:W-:-:S04]  /*3c00*/  @P2 FSEL R18, R24, R18, P0 ;  /* 0x0000001218122208 */ /* 0x000fc80000000000 */
[----:B------:R-:W-:Y:S01]  /*3c10*/  FSETP.GEU.AND P1, PT, R18, R17, PT ;  /* 0x000000111200720b */ /* 0x000fe20003f2e000 */
[----:B-1----:R-:W-:-:S12]  /*3c20*/  @P3 BRA `(.L_x_195) ;  /* 0x0000000000283947 */ /* 0x002fd80003800000 */
[----:B------:R-:W-:Y:S02]  /*3c30*/  IMAD.MOV.U32 R4, RZ, RZ, 0x500 ;  /* 0x00000500ff047424 */ /* 0x000fe400078e00ff */
[----:B------:R-:W-:-:S06]  /*3c40*/  IMAD.MOV.U32 R5, RZ, RZ, 0x0 ;  /* 0x00000000ff057424 */ /* 0x000fcc00078e00ff */
[----:B------:R-:W2:Y:S01]  /*3c50*/  ATOMG.E.ADD.64.STRONG.GPU PT, R4, desc[UR10][R2.64], R4 ;  /* 0x80000004020479a8 */ /* 0x000ea200081ef50a */
[----:B------:R-:W1:Y:S01]  /*3c60*/  S2UR UR5, SR_CgaCtaId ;  /* 0x00000000000579c3 */ /* 0x000e620000008800 */
[----:B------:R-:W-:Y:S02]  /*3c70*/  UMOV UR4, 0x400 ;  /* 0x0000040000047882 */ /* 0x000fe40000000000 */
[----:B-1----:R-:W-:-:S06]  /*3c80*/  ULEA UR4, UR5, UR4, 0x18 ;  /* 0x0000000405047291 */ /* 0x002fcc000f8ec0ff */
[----:B------:R-:W-:Y:S01]  /*3c90*/  IMAD.U32 R23, RZ, RZ, UR4 ;  /* 0x00000004ff177e24 */ /* 0x000fe2000f8e00ff */
[----:B--2---:R-:W-:-:S05]  /*3ca0*/  IADD3 R6, P3, PT, R4, UR6, RZ ;  /* 0x0000000604067c10 */ /* 0x004fca000ff7e0ff */
[----:B------:R-:W-:-:S05]  /*3cb0*/  IMAD.X R7, RZ, RZ, R5, P3 ;  /* 0x000000ffff077224 */ /* 0x000fca00018e0605 */
[----:B------:R1:W-:Y:S03]  /*3cc0*/  STS.64 [R23+0x98], R6 ;  /* 0x0000980617007388 */ /* 0x0003e60000000a00 */
.L_x_195:
[----:B0-----:R-:W-:Y:S05]  /*3cd0*/  BSYNC.RECONVERGENT B2 ;  /* 0x0000000000027941 */ /* 0x001fea0003800200 */
.L_x_194:
[----:B------:R-:W-:Y:S01]  /*3ce0*/  BAR.SYNC.DEFER_BLOCKING 0x0 ;  /* 0x0000000000007b1d */ /* 0x000fe20000010000 */
[----:B------:R-:W-:Y:S01]  /*3cf0*/  @P2 SEL R21, R20, R21, P0 ;  /* 0x0000001514152207 */ /* 0x000fe20000000000 */
[----:B-1----:R-:W-:Y:S01]  /*3d00*/  IMAD.U32 R7, RZ, RZ, UR8 ;  /* 0x00000008ff077e24 */ /* 0x002fe2000f8e00ff */
[----:B------:R-:W-:Y:S02]  /*3d10*/  @P2 SEL R22, R25, R22, P0 ;  /* 0x0000001619162207 */ /* 0x000fe40000000000 */
[----:B------:R-:W-:-:S04]  /*3d20*/  @P1 ISETP.GE.U32.AND P0, PT, R21, R16, PT ;  /* 0x000000101500120c */ /* 0x000fc80003f06070 */
[----:B------:R-:W-:-:S04]  /*3d30*/  @P1 ISETP.GE.AND.EX P0, PT, R22, R19, PT, P0 ;  /* 0x000000131600120c */ /* 0x000fc80003f06300 */
[----:B------:R-:W-:-:S04]  /*3d40*/  @P1 FSETP.LT.OR P0, PT, R17, R18, !P0 ;  /* 0x000000121100120b */ /* 0x000fc80004701400 */
[----:B------:R-:W-:Y:S01]  /*3d50*/  @P1 FSEL R17, R18, R17, P0 ;  /* 0x0000001112111208 */ /* 0x000fe20000000000 */
[----:B------:R-:W-:Y:S01]  /*3d60*/  IMAD.U32 R18, RZ, RZ, UR9 ;  /* 0x00000009ff127e24 */ /* 0x000fe2000f8e00ff */
[----:B------:R-:W-:Y:S02]  /*3d70*/  @P1 SEL R16, R21, R16, P0 ;  /* 0x0000001015101207 */ /* 0x000fe40000000000 */
[----:B-----5:R-:W-:Y:S02]  /*3d80*/  FSETP.GEU.AND P2, PT, R17, R10, PT ;  /* 0x0000000a1100720b */ /* 0x020fe40003f4e000 */
[----:B------:R-:W-:Y:S01]  /*3d90*/  @P1 SEL R19, R22, R19, P0 ;  /* 0x0000001316131207 */ /* 0x000fe20000000000 */
[----:B------:R-:W0:Y:S10]  /*3da0*/  LDS.64 R4, [R23+0x98] ;  /* 0x0000980017047984 */ /* 0x000e340000000a00 */
[----:B------:R-:W-:-:S04]  /*3db0*/  @P2 ISETP.GE.U32.AND P0, PT, R16, R9, PT ;  /* 0x000000091000220c */ /* 0x000fc80003f06070 */
[----:B------:R-:W-:-:S04]  /*3dc0*/  @P2 ISETP.GE.AND.EX P0, PT, R19, R8, PT, P0 ;  /* 0x000000081300220c */ /* 0x000fc80003f06300 */
[----:B------:R-:W-:-:S04]  /*3dd0*/  @P2 FSETP.LT.OR P0, PT, R10, R17, !P0 ;  /* 0x000000110a00220b */ /* 0x000fc80004701400 */
[----:B------:R-:W-:Y:S02]  /*3de0*/  @P2 FSEL R10, R17, R10, P0 ;  /* 0x0000000a110a2208 */ /* 0x000fe40000000000 */
[----:B------:R-:W-:Y:S02]  /*3df0*/  @P2 SEL R9, R16, R9, P0 ;  /* 0x0000000910092207 */ /* 0x000fe40000000000 */
[----:B------:R-:W-:Y:S01]  /*3e00*/  @P2 SEL R8, R19, R8, P0 ;  /* 0x0000000813082207 */ /* 0x000fe20000000000 */
[----:B------:R-:W-:Y:S02]  /*3e10*/  IMAD.MOV.U32 R16, RZ, RZ, R10 ;  /* 0x000000ffff107224 */ /* 0x000fe400078e000a */
[----:B------:R-:W-:Y:S01]  /*3e20*/  IMAD.MOV.U32 R19, RZ, RZ, R9 ;  /* 0x000000ffff137224 */ /* 0x000fe200078e0009 */
[----:B0-----:R-:W-:-:S04]  /*3e30*/  IADD3 R6, P3, PT, R4, 0x500, RZ ;  /* 0x0000050004067810 */ /* 0x001fc80007f7e0ff */
[----:B------:R-:W-:Y:S01]  /*3e40*/  ISETP.GT.U32.AND P1, PT, R6, R7, PT ;  /* 0x000000070600720c */ /* 0x000fe20003f24070 */
[----:B------:R-:W-:Y:S02]  /*3e50*/  IMAD.X R21, RZ, RZ, R5, P3 ;  /* 0x000000ffff157224 */ /* 0x000fe400018e0605 */
[----:B------:R-:W-:-:S03]  /*3e60*/  IMAD.MOV.U32 R6, RZ, RZ, R8 ;  /* 0x000000ffff067224 */ /* 0x000fc600078e0008 */
[----:B------:R-:W-:-:S13]  /*3e70*/  ISETP.GT.AND.EX P0, PT, R21, R18, PT, P1 ;  /* 0x000000121500720c */ /* 0x000fda0003f04310 */
[----:B------:R-:W-:Y:S05]  /*3e80*/  @!P0 BRA `(.L_x_196) ;  /* 0xfffffff800ac8947 */ /* 0x000fea000383ffff */
[----:B------:R-:W-:Y:S05]  /*3e90*/  BSYNC.RECONVERGENT B1 ;  /* 0x0000000000017941 */ /* 0x000fea0003800200 */
.L_x_193:
[----:B------:R-:W-:Y:S01]  /*3ea0*/  ISETP.GE.U32.AND P0, PT, R4, R7, PT ;  /* 0x000000070400720c */ /* 0x000fe20003f06070 */
[----:B------:R-:W-:Y:S03]  /*3eb0*/  BSSY.RECONVERGENT B1, `(.L_x_190) ;  /* 0x000009b000017945 */ /* 0x000fe60003800200 */
[----:B------:R-:W-:-:S13]  /*3ec0*/  ISETP.GE.AND.EX P0, PT, R5, R18, PT, P0 ;  /* 0x000000120500720c */ /* 0x000fda0003f06300 */
[----:B------:R-:W-:Y:S05]  /*3ed0*/  @P0 BRA `(.L_x_197) ;  /* 0x0000000800600947 */ /* 0x000fea0003800000 */
[----:B------:R-:W-:-:S05]  /*3ee0*/  IMAD.IADD R16, R7, 0x1, -R4 ;  /* 0x0000000107107824 */ /* 0x000fca00078e0a04 */
[----:B------:R-:W-:-:S13]  /*3ef0*/  ISETP.GE.AND P0, PT, R11, R16, PT ;  /* 0x000000100b00720c */ /* 0x000fda0003f06270 */
[----:B------:R-:W-:Y:S05]  /*3f00*/  @P0 BRA `(.L_x_197) ;  /* 0x0000000800540947 */ /* 0x000fea0003800000 */
[----:B------:R-:W-:Y:S01]  /*3f10*/  LOP3.LUT R2, RZ, R11, RZ, 0x33, !PT ;  /* 0x0000000bff027212 */ /* 0x000fe200078e33ff */
[----:B------:R-:W-:Y:S01]  /*3f20*/  BSSY.RECONVERGENT B2, `(.L_x_198) ;  /* 0x000002f000027945 */ /* 0x000fe20003800200 */
[----:B------:R-:W-:Y:S02]  /*3f30*/  IMAD.MOV.U32 R17, RZ, RZ, R11 ;  /* 0x000000ffff117224 */ /* 0x000fe400078e000b */
[----:B------:R-:W-:-:S04]  /*3f40*/  IADD3 R7, PT, PT, -R4, R7, R2 ;  /* 0x0000000704077210 */ /* 0x000fc80007ffe102 */
[----:B------:R-:W-:-:S04]  /*3f50*/  LOP3.LUT R2, R7, 0x300, RZ, 0xc0, !PT ;  /* 0x0000030007027812 */ /* 0x000fc800078ec0ff */
[----:B------:R-:W-:-:S13]  /*3f60*/  ISETP.NE.AND P0, PT, R2, 0x300, PT ;  /* 0x000003000200780c */ /* 0x000fda0003f05270 */
[----:B------:R-:W-:Y:S05]  /*3f70*/  @!P0 BRA `(.L_x_199) ;  /* 0x0000000000a48947 */ /* 0x000fea0003800000 */
[----:B------:R-:W-:Y:S01]  /*3f80*/  IADD3 R3, P0, PT, R11, R4, RZ ;  /* 0x000000040b037210 */ /* 0x000fe20007f1e0ff */
[----:B------:R-:W-:Y:S01]  /*3f90*/  IMAD.MOV.U32 R17, RZ, RZ, R11 ;  /* 0x000000ffff117224 */ /* 0x000fe200078e000b */
[----:B------:R-:W-:Y:S02]  /*3fa0*/  LEA.HI R2, R7, 0x1, RZ, 0x18 ;  /* 0x0000000107027811 */ /* 0x000fe400078fc0ff */
[C---:B------:R-:W-:Y:S01]  /*3fb0*/  LEA R12, P1, R3.reuse, R12, 0x2 ;  /* 0x0000000c030c7211 */ /* 0x040fe200078210ff */
[----:B------:R-:W-:Y:S01]  /*3fc0*/  IMAD.X R6, RZ, RZ, R5, P0 ;  /* 0x000000ffff067224 */ /* 0x000fe200000e0605 */
[C---:B------:R-:W-:Y:S02]  /*3fd0*/  IADD3 R14, P0, PT, R3.reuse, R14, RZ ;  /* 0x0000000e030e7210 */ /* 0x040fe40007f1e0ff */
[----:B------:R-:W-:Y:S02]  /*3fe0*/  LOP3.LUT R2, R2, 0x3, RZ, 0xc0, !PT ;  /* 0x0000000302027812 */ /* 0x000fe400078ec0ff */
[----:B------:R-:W-:Y:S01]  /*3ff0*/  LEA.HI.X R3, R3, R13, R6, 0x2, P1 ;  /* 0x0000000d03037211 */ /* 0x000fe200008f1406 */
[----:B------:R-:W-:-:S02]  /*4000*/  IMAD.X R15, R6, 0x1, R15, P0 ;  /* 0x00000001060f7824 */ /* 0x000fc400000e060f */
[----:B------:R-:W-:-:S07]  /*4010*/  IMAD.MOV R6, RZ, RZ, -R2 ;  /* 0x000000ffff067224 */ /* 0x000fce00078e0a02 */
.L_x_202:
[----:B------:R-:W-:-:S06]  /*4020*/  IMAD.MOV.U32 R2, RZ, RZ, R12 ;  /* 0x000000ffff027224 */ /* 0x000fcc00078e000c */
[----:B------:R-:W2:Y:S01]  /*4030*/  LDG.E R2, desc[UR10][R2.64] ;  /* 0x0000000a02027981 */ /* 0x000ea2000c1e1900 */
[----:B------:R-:W-:Y:S01]  /*4040*/  VIADD R6, R6, 0x1 ;  /* 0x0000000106067836 */ /* 0x000fe20000000000 */
[----:B------:R-:W-:Y:S01]  /*4050*/  BSSY.RECONVERGENT B3, `(.L_x_200) ;  /* 0x0000016000037945 */ /* 0x000fe20003800200 */
[----:B------:R-:W-:Y:S01]  /*4060*/  IMAD.MOV.U32 R13, RZ, RZ, R9 ;  /* 0x000000ffff0d7224 */ /* 0x000fe200078e0009 */
[----:B------:R-:W-:Y:S01]  /*4070*/  IADD3 R12, P3, PT, R12, 0x400, RZ ;  /* 0x000004000c0c7810 */ /* 0x000fe20007f7e0ff */
[----:B------:R-:W-:Y:S01]  /*4080*/  IMAD.MOV.U32 R18, RZ, RZ, R8 ;  /* 0x000000ffff127224 */ /* 0x000fe200078e0008 */
[----:B------:R-:W-:Y:S01]  /*4090*/  ISETP.NE.AND P2, PT, R6, RZ, PT ;  /* 0x000000ff0600720c */ /* 0x000fe20003f45270 */
[----:B------:R-:W-:Y:S02]  /*40a0*/  IMAD.MOV.U32 R19, RZ, RZ, R10 ;  /* 0x000000ffff137224 */ /* 0x000fe400078e000a */
        /* <DEDUP_REMOVED lines=16> */
.L_x_201:
[----:B------:R-:W-:Y:S05]  /*41b0*/  BSYNC.RECONVERGENT B3 ;  /* 0x0000000000037941 */ /* 0x000fea0003800200 */
.L_x_200:
[----:B------:R-:W-:Y:S01]  /*41c0*/  IADD3 R14, P0, PT, R14, 0x100, RZ ;  /* 0x000001000e0e7810 */ /* 0x000fe20007f1e0ff */
[----:B------:R-:W-:Y:S02]  /*41d0*/  VIADD R17, R17, 0x100 ;  /* 0x0000010011117836 */ /* 0x000fe40000000000 */
[----:B------:R-:W-:Y:S02]  /*41e0*/  IMAD.X R3, RZ, RZ, R3, P3 ;  /* 0x000000ffff037224 */ /* 0x000fe400018e0603 */
[----:B------:R-:W-:Y:S01]  /*41f0*/  IMAD.X R15, RZ, RZ, R15, P0 ;  /* 0x000000ffff0f7224 */ /* 0x000fe200000e060f */
[----:B------:R-:W-:Y:S07]  /*4200*/  @P2 BRA `(.L_x_202) ;  /* 0xfffffffc00842947 */ /* 0x000fee000383ffff */
.L_x_199:
[----:B------:R-:W-:Y:S05]  /*4210*/  BSYNC.RECONVERGENT B2 ;  /* 0x0000000000027941 */ /* 0x000fea0003800200 */
.L_x_198:
[----:B------:R-:W-:-:S13]  /*4220*/  ISETP.GE.U32.AND P0, PT, R7, 0x300, PT ;  /* 0x000003000700780c */ /* 0x000fda0003f06070 */
[----:B------:R-:W-:Y:S05]  /*4230*/  @!P0 BRA `(.L_x_197) ;  /* 0x0000000400888947 */ /* 0x000fea0003800000 */
[----:B------:R-:W0:Y:S01]  /*4240*/  LDC.64 R6, c[0x0][0x380] ;  /* 0x0000e000ff067b82 */ /* 0x000e220000000a00 */
[----:B------:R-:W-:-:S07]  /*4250*/  VIADD R13, R17, 0x200 ;  /* 0x00000200110d7836 */ /* 0x000fce0000000000 */
[----:B------:R-:W1:Y:S02]  /*4260*/  LDC.64 R2, c[0x0][0x388] ;  /* 0x0000e200ff027b82 */ /* 0x000e640000000a00 */
.L_x_211:
[----:B------:R-:W-:-:S05]  /*4270*/  VIADD R15, R13, 0xfffffe00 ;  /* 0xfffffe000d0f7836 */ /* 0x000fca0000000000 */
[----:B------:R-:W-:-:S05]  /*4280*/  IADD3 R19, P0, PT, R15, R4, RZ ;  /* 0x000000040f137210 */ /* 0x000fca0007f1e0ff */
[----:B------:R-:W-:Y:S01]  /*4290*/  IMAD.X R20, RZ, RZ, R5, P0 ;  /* 0x000000ffff147224 */ /* 0x000fe200000e0605 */
[----:B0-----:R-:W-:-:S04]  /*42a0*/  LEA R14, P0, R19, R6, 0x2 ;  /* 0x00000006130e7211 */ /* 0x001fc800078010ff */
[----:B------:R-:W-:-:S05]  /*42b0*/  LEA.HI.X R15, R19, R7, R20, 0x2, P0 ;  /* 0x00000007130f7211 */ /* 0x000fca00000f1414 */
[----:B------:R-:W2:Y:S04]  /*42c0*/  LDG.E R25, desc[UR10][R14.64] ;  /* 0x0000000a0e197981 */ /* 0x000ea8000c1e1900 */
[----:B------:R0:W5:Y:S04]  /*42d0*/  LDG.E R18, desc[UR10][R14.64+0x400] ;  /* 0x0004000a0e127981 */ /* 0x000168000c1e1900 */
        /* <DEDUP_REMOVED lines=22> */
.L_x_204:
[----:B------:R-:W-:Y:S05]  /*4440*/  BSYNC.RECONVERGENT B2 ;  /* 0x0000000000027941 */ /* 0x000fea0003800200 */
.L_x_203:
[----:B-----5:R-:W-:Y:S01]  /*4450*/  FSETP.GEU.AND P0, PT, R19, R18, PT ;  /* 0x000000121300720b */ /* 0x020fe20003f0e000 */
[----:B------:R-:W-:Y:S01]  /*4460*/  BSSY.RECONVERGENT B2, `(.L_x_205) ;  /* 0x0000013000027945 */ /* 0x000fe20003800200 */
[----:B------:R-:W-:Y:S01]  /*4470*/  IADD3 R21, P1, P2, R4, R2, R21 ;  /* 0x0000000204157210 */ /* 0x000fe20007a3e015 */
[----:B------:R-:W-:Y:S02]  /*4480*/  VIADD R15, R13, 0x100 ;  /* 0x000001000d0f7836 */ /* 0x000fe40000000000 */
[----:B------:R-:W-:Y:S01]  /*4490*/  IMAD.MOV.U32 R9, RZ, RZ, R18 ;  /* 0x000000ffff097224 */ /* 0x000fe200078e0012 */
[----:B------:R-:W-:Y:S01]  /*44a0*/  IADD3.X R23, PT, PT, R5, R3, RZ, P1, P2 ;  /* 0x0000000305177210 */ /* 0x000fe20000fe44ff */
[----:B------:R-:W-:-:S04]  /*44b0*/  IMAD.MOV.U32 R8, RZ, RZ, R21 ;  /* 0x000000ffff087224 */ /* 0x000fc800078e0015 */
[----:B------:R-:W-:Y:S02]  /*44c0*/  IMAD.MOV.U32 R10, RZ, RZ, R23 ;  /* 0x000000ffff0a7224 */ /* 0x000fe400078e0017 */
        /* <DEDUP_REMOVED lines=12> */
.L_x_206:
[----:B------:R-:W-:Y:S05]  /*4590*/  BSYNC.RECONVERGENT B2 ;  /* 0x0000000000027941 */ /* 0x000fea0003800200 */
.L_x_205:
[----:B------:R-:W-:Y:S01]  /*45a0*/  FSETP.GEU.AND P0, PT, R9, R12, PT ;  /* 0x0000000c0900720b */ /* 0x000fe20003f0e000 */
[----:B------:R-:W-:Y:S01]  /*45b0*/  BSSY.RECONVERGENT B2, `(.L_x_207) ;  /* 0x0000013000027945 */ /* 0x000fe20003800200 */
[CC--:B------:R-:W-:Y:S01]  /*45c0*/  IADD3 R19, P1, P4, R4.reuse, R2.reuse, R13 ;  /* 0x0000000204137210 */ /* 0x0c0fe20007c3e00d */
[----:B------:R-:W-:Y:S01]  /*45d0*/  IMAD.MOV.U32 R14, RZ, RZ, R12 ;  /* 0x000000ffff0e7224 */ /* 0x000fe200078e000c */
[----:B------:R-:W-:Y:S02]  /*45e0*/  IADD3 R20, P2, P3, R4, R2, R15 ;  /* 0x0000000204147210 */ /* 0x000fe40007b5e00f */
        /* <DEDUP_REMOVED lines=15> */
.L_x_208:
[----:B------:R-:W-:Y:S05]  /*46e0*/  BSYNC.RECONVERGENT B2 ;  /* 0x0000000000027941 */ /* 0x000fea0003800200 */
.L_x_207:
        /* <DEDUP_REMOVED lines=18> */
.L_x_210:
[----:B------:R-:W-:Y:S05]  /*4810*/  BSYNC.RECONVERGENT B2 ;  /* 0x0000000000027941 */ /* 0x000fea0003800200 */
.L_x_209:
[C---:B------:R-:W-:Y:S02]  /*4820*/  VIADD R15, R13.reuse, 0x200 ;  /* 0x000002000d0f7836 */ /* 0x040fe40000000000 */
[----:B------:R-:W-:-:S03]  /*4830*/  VIADD R13, R13, 0x400 ;  /* 0x000004000d0d7836 */ /* 0x000fc60000000000 */
[----:B------:R-:W-:-:S13]  /*4840*/  ISETP.GE.AND P0, PT, R15, R16, PT ;  /* 0x000000100f00720c */ /* 0x000fda0003f06270 */
[----:B------:R-:W-:Y:S05]  /*4850*/  @!P0 BRA `(.L_x_211) ;  /* 0xfffffff800848947 */ /* 0x000fea000383ffff */
.L_x_197:
[----:B------:R-:W-:Y:S05]  /*4860*/  BSYNC.RECONVERGENT B1 ;  /* 0x0000000000017941 */ /* 0x000fea0003800200 */
.L_x_190:
        /* <DEDUP_REMOVED lines=31> */
.L_x_213:
[----:B------:R-:W-:Y:S05]  /*4a60*/  BSYNC.RECONVERGENT B1 ;  /* 0x0000000000017941 */ /* 0x000fea0003800200 */
.L_x_212:
        /* <DEDUP_REMOVED lines=24> */
.L_x_215:
[----:B------:R-:W-:Y:S05]  /*4bf0*/  BSYNC.RECONVERGENT B1 ;  /* 0x0000000000017941 */ /* 0x000fea0003800200 */
.L_x_214:
        /* <DEDUP_REMOVED lines=24> */
.L_x_217:
[----:B------:R-:W-:Y:S05]  /*4d80*/  BSYNC.RECONVERGENT B1 ;  /* 0x0000000000017941 */ /* 0x000fea0003800200 */
.L_x_216:
        /* <DEDUP_REMOVED lines=24> */
.L_x_219:
[----:B------:R-:W-:Y:S05]  /*4f10*/  BSYNC.RECONVERGENT B1 ;  /* 0x0000000000017941 */ /* 0x000fea0003800200 */
.L_x_218:
[----:B0-----:R0:W0:Y:S01]  /*4f20*/  SHFL.DOWN PT, R2, R3, 0x10, 0x1f ;  /* 0x0a001f0003027f89 */ /* 0x00102200000e0000 */
[----:B------:R-:W-:Y:S01]  /*4f30*/  BSSY.RECONVERGENT B1, `(.L_x_220) ;  /* 0x0000017000017945 */ /* 0x000fe20003800200 */
[----:B--2---:R-:W-:Y:S02]  /*4f40*/  IMAD.MOV.U32 R6, RZ, RZ, R3 ;  /* 0x000000ffff067224 */ /* 0x004fe400078e0003 */
[----:B------:R2:W0:Y:S01]  /*4f50*/  SHFL.DOWN PT, R9, R4, 0x10, 0x1f ;  /* 0x0a001f0004097f89 */ /* 0x00042200000e0000 */
[----:B------:R-:W-:Y:S02]  /*4f60*/  IMAD.MOV.U32 R7, RZ, RZ, R4 ;  /* 0x000000ffff077224 */ /* 0x000fe400078e0004 */
[----:B----4-:R-:W-:Y:S01]  /*4f70*/  IMAD.MOV.U32 R8, RZ, RZ, R5 ;  /* 0x000000ffff087224 */ /* 0x010fe200078e0005 */
        /* <DEDUP_REMOVED lines=18> */
.L_x_221:
[----:B------:R-:W-:Y:S05]  /*50a0*/  BSYNC.RECONVERGENT B1 ;  /* 0x0000000000017941 */ /* 0x000fea0003800200 */
.L_x_220:
        /* <DEDUP_REMOVED lines=12> */
.L_x_223:
[----:B------:R-:W-:Y:S05]  /*5170*/  BSYNC.RECONVERGENT B1 ;  /* 0x0000000000017941 */ /* 0x000fea0003800200 */
.L_x_222:
[----:B------:R-:W-:Y:S01]  /*5180*/  BAR.SYNC.DEFER_BLOCKING 0x0 ;  /* 0x0000000000007b1d */ /* 0x000fe20000010000 */
[----:B------:R-:W-:-:S13]  /*5190*/  ISETP.NE.AND P2, PT, R11, RZ, PT ;  /* 0x000000ff0b00720c */ /* 0x000fda0003f45270 */
[----:B------:R-:W-:Y:S05]  /*51a0*/  @P2 BRA `(.L_x_153) ;  /* 0x0000000800342947 */ /* 0x000fea0003800000 */
[----:B0---4-:R-:W0:Y:S01]  /*51b0*/  S2R R3, SR_CgaCtaId ;  /* 0x0000000000037919 */ /* 0x011e220000008800 */
[----:B------:R-:W-:Y:S01]  /*51c0*/  MOV R2, 0x400 ;  /* 0x0000040000027802 */ /* 0x000fe20000000f00 */
[----:B------:R-:W-:Y:S03]  /*51d0*/  BSSY.RECONVERGENT B1, `(.L_x_224) ;  /* 0x0000016000017945 */ /* 0x000fe60003800200 */
[----:B0-----:R-:W-:-:S05]  /*51e0*/  LEA R25, R3, R2, 0x18 ;  /* 0x0000000203197211 */ /* 0x001fca00078ec0ff */
[----:B------:R-:W0:Y:S04]  /*51f0*/  LDS R3, [R25+0x18] ;  /* 0x0000180019037984 */ /* 0x000e280000000800 */
[----:B--2---:R-:W2:Y:S04]  /*5200*/  LDS.64 R4, [R25+0x20] ;  /* 0x0000200019047984 */ /* 0x004ea80000000a00 */
        /* <DEDUP_REMOVED lines=18> */
.L_x_225:
[----:B------:R-:W-:Y:S05]  /*5330*/  BSYNC.RECONVERGENT B1 ;  /* 0x0000000000017941 */ /* 0x000fea0003800200 */
.L_x_224:
        /* <DEDUP_REMOVED lines=10> */
[----:B------:R0:W1:Y:S04]  /*53e0*/  LDS.64 R10, [R25+0x60] ;  /* 0x00006000190a7984 */ /* 0x0000680000000a00 */
[----:B---3--:R3:W1:Y:S04]  /*53f0*/  LDS.64 R12, [R25+0x70] ;  /* 0x00007000190c7984 */ /* 0x0086680000000a00 */
        /* <DEDUP_REMOVED lines=15> */
.L_x_227:
[----:B------:R-:W-:Y:S05]  /*54f0*/  BSYNC.RECONVERGENT B1 ;  /* 0x0000000000017941 */ /* 0x000fea0003800200 */
.L_x_226:
        /* <DEDUP_REMOVED lines=17> */
.L_x_229:
[----:B------:R-:W-:Y:S05]  /*5610*/  BSYNC.RECONVERGENT B1 ;  /* 0x0000000000017941 */ /* 0x000fea0003800200 */
.L_x_228:
        /* <DEDUP_REMOVED lines=17> */
.L_x_231:
[----:B------:R-:W-:Y:S05]  /*5730*/  BSYNC.RECONVERGENT B1 ;  /* 0x0000000000017941 */ /* 0x000fea0003800200 */
.L_x_230:
        /* <DEDUP_REMOVED lines=17> */
.L_x_233:
[----:B------:R-:W-:Y:S05]  /*5850*/  BSYNC.RECONVERGENT B1 ;  /* 0x0000000000017941 */ /* 0x000fea0003800200 */
.L_x_232:
        /* <DEDUP_REMOVED lines=17> */
.L_x_235:
[----:B------:R-:W-:Y:S05]  /*5970*/  BSYNC.RECONVERGENT B1 ;  /* 0x0000000000017941 */ /* 0x000fea0003800200 */
.L_x_234:
        /* <DEDUP_REMOVED lines=16> */
.L_x_153:
[----:B------:R-:W-:Y:S05]  /*5a80*/  BSYNC.RECONVERGENT B0 ;  /* 0x0000000000007941 */ /* 0x000fea0003800200 */
.L_x_120:
[----:B------:R-:W-:Y:S05]  /*5a90*/  @P2 EXIT ;  /* 0x000000000000294d */ /* 0x000fea0003800000 */
[----:B0-234-:R-:W0:Y:S01]  /*5aa0*/  LDC.64 R2, c[0x0][0x390] ;  /* 0x0000e400ff027b82 */ /* 0x01de220000000a00 */
[----:B------:R-:W-:Y:S02]  /*5ab0*/  IMAD.MOV.U32 R9, RZ, RZ, R8 ;  /* 0x000000ffff097224 */ /* 0x000fe400078e0008 */
[----:B------:R-:W-:Y:S02]  /*5ac0*/  IMAD.MOV.U32 R8, RZ, RZ, R7 ;  /* 0x000000ffff087224 */ /* 0x000fe400078e0007 */
[----:B0-----:R-:W-:-:S05]  /*5ad0*/  IMAD.WIDE.U32 R2, R0, 0x10, R2 ;  /* 0x0000001000027825 */ /* 0x001fca00078e0002 */
[----:B------:R-:W-:Y:S04]  /*5ae0*/  STG.E.64 desc[UR10][R2.64+0x8], R8 ;  /* 0x0000080802007986 */ /* 0x000fe8000c101b0a */
[----:B------:R-:W-:Y:S01]  /*5af0*/  STG.E desc[UR10][R2.64], R6 ;  /* 0x0000000602007986 */ /* 0x000fe2000c10190a */
[----:B------:R-:W-:Y:S05]  /*5b00*/  EXIT ;  /* 0x000000000000794d */ /* 0x000fea0003800000 */
.L_x_236:
        /* <DEDUP_REMOVED lines=15> */
.L_x_719:


//--------------------- .text._ZN6thrust24THRUST_300001_SM_1000_NS8cuda_cub4core6detail13_kernel_agentINS1_8__reduce11ReduceAgentINS0_12zip_iteratorIN4cuda3std3__45tupleIJNS0_6detail15normal_iteratorINS0_10device_ptrIfEEEENS0_17counting_iteratorIlNS0_11use_defaultESI_SI_EEEEEEEPNSB_IJflEEESM_lNS1_9__extrema9arg_max_fIflNSA_4lessIfEEEEEEJSL_SN_lSS_EEEvDpT0_ --------------------------
	.section	.text._ZN6thrust24THRUST_300001_SM_1000_NS8cuda_cub4core6detail13_kernel_agentINS1_8__reduce11ReduceAgentINS0_12zip_iteratorIN4cuda3std3__45tupleIJNS0_6detail15normal_iteratorINS0_10device_ptrIfEEEENS0_17counting_iteratorIlNS0_11use_defaultESI_SI_EEEEEEEPNSB_IJflEEESM_lNS1_9__extrema9arg_max_fIflNSA_4lessIfEEEEEEJSL_SN_lSS_EEEvDpT0_,"ax",@progbits
	.align	128
        .global         _ZN6thrust24THRUST_300001_SM_1000_NS8cuda_cub4core6detail13_kernel_agentINS1_8__reduce11ReduceAgentINS0_12zip_iteratorIN4cuda3std3__45tupleIJNS0_6detail15normal_iteratorINS0_10device_ptrIfEEEENS0_17counting_iteratorIlNS0_11use_defaultESI_SI_EEEEEEEPNSB_IJflEEESM_lNS1_9__extrema9arg_max_fIflNSA_4lessIfEEEEEEJSL_SN_lSS_EEEvDpT0_
        .type           _ZN6thrust24THRUST_300001_SM_1000_NS8cuda_cub4core6detail13_kernel_agentINS1_8__reduce11ReduceAgentINS0_12zip_iteratorIN4cuda3std3__45tupleIJNS0_6detail15normal_iteratorINS0_10device_ptrIfEEEENS0_17counting_iteratorIlNS0_11use_defaultESI_SI_EEEEEEEPNSB_IJflEEESM_lNS1_9__extrema9arg_max_fIflNSA_4lessIfEEEEEEJSL_SN_lSS_EEEvDpT0_,@function
        .size           _ZN6thrust24THRUST_300001_SM_1000_NS8cuda_cub4core6detail13_kernel_agentINS1_8__reduce11ReduceAgentINS0_12zip_iteratorIN4cuda3std3__45tupleIJNS0_6detail15normal_iteratorINS0_10device_ptrIfEEEENS0_17counting_iteratorIlNS0_11use_defaultESI_SI_EEEEEEEPNSB_IJflEEESM_lNS1_9__extrema9arg_max_fIflNSA_4lessIfEEEEEEJSL_SN_lSS_EEEvDpT0_,(.L_x_720 - _ZN6thrust24THRUST_300001_SM_1000_NS8cuda_cub4core6detail13_kernel_agentINS1_8__reduce11ReduceAgentINS0_12zip_iteratorIN4cuda3std3__45tupleIJNS0_6detail15normal_iteratorINS0_10device_ptrIfEEEENS0_17counting_iteratorIlNS0_11use_defaultESI_SI_EEEEEEEPNSB_IJflEEESM_lNS1_9__extrema9arg_max_fIflNSA_4lessIfEEEEEEJSL_SN_lSS_EEEvDpT0_)
        .other          _ZN6thrust24THRUST_300001_SM_1000_NS8cuda_cub4core6detail13_kernel_agentINS1_8__reduce11ReduceAgentINS0_12zip_iteratorIN4cuda3std3__45tupleIJNS0_6detail15normal_iteratorINS0_10device_ptrIfEEEENS0_17counting_iteratorIlNS0_11use_defaultESI_SI_EEEEEEEPNSB_IJflEEESM_lNS1_9__extrema9arg_max_fIflNSA_4lessIfEEEEEEJSL_SN_lSS_EEEvDpT0_,@"STO_CUDA_ENTRY STV_DEFAULT"
_ZN6thrust24THRUST_300001_SM_1000_NS8cuda_cub4core6detail13_kernel_agentINS1_8__reduce11ReduceAgentINS0_12zip_iteratorIN4cuda3std3__45tupleIJNS0_6detail15normal_iteratorINS0_10device_ptrIfEEEENS0_17counting_iteratorIlNS0_11use_defaultESI_SI_EEEEEEEPNSB_IJflEEESM_lNS1_9__extrema9arg_max_fIflNSA_4lessIfEEEEEEJSL_SN_lSS_EEEvDpT0_:
.text._ZN6thrust24THRUST_300001_SM_1000_NS8cuda_cub4core6detail13_kernel_agentINS1_8__reduce11ReduceAgentINS0_12zip_iteratorIN4cuda3std3__45tupleIJNS0_6detail15normal_iteratorINS0_10device_ptrIfEEEENS0_17counting_iteratorIlNS0_11use_defaultESI_SI_EEEEEEEPNSB_IJflEEESM_lNS1_9__extrema9arg_max_fIflNSA_4lessIfEEEEEEJSL_SN_lSS_EEEvDpT0_:
[----:B------:R-:W-:Y:S01]  /*0000*/  LDC R1, c[0x0][0x37c] ;  /* 0x0000df00ff017b82 */ /* 0x000fe20000000800 */
[----:B------:R-:W0:Y:S02]  /*0010*/  LDCU.64 UR4, c[0x0][0x398] ;  /* 0x00007300ff0477ac */ /* 0x000e240008000a00 */
[----:B0-----:R-:W-:-:S04]  /*0020*/  ISETP.NE.U32.AND P0, PT, RZ, UR4, PT ;  /* 0x00000004ff007c0c */ /* 0x001fc8000bf05070 */
[----:B------:R-:W-:-:S13]  /*0030*/  ISETP.NE.AND.EX P0, PT, RZ, UR5, PT, P0 ;  /* 0x00000005ff007c0c */ /* 0x000fda000bf05300 */
[----:B------:R-:W-:Y:S05]  /*0040*/  @!P0 EXIT ;  /* 0x000000000000894d */ /* 0x000fea0003800000 */
[----:B------:R-:W-:Y:S01]  /*0050*/  UISETP.GT.U32.AND UP0, UPT, UR4, 0x4ff, UPT ;  /* 0x000004ff0400788c */ /* 0x000fe2000bf04070 */
[----:B------:R-:W-:Y:S01]  /*0060*/  BSSY.RECONVERGENT B0, `(.L_x_237) ;  /* 0x0000558000007945 */ /* 0x000fe20003800200 */
[----:B------:R-:W0:Y:S02]  /*0070*/  LDCU.64 UR8, c[0x0][0x358] ;  /* 0x00006b00ff0877ac */ /* 0x000e240008000a00 */
[----:B------:R-:W-:-:S09]  /*0080*/  UISETP.GT.AND.EX UP0, UPT, UR5, URZ, UPT, UP0 ;  /* 0x000000ff0500728c */ /* 0x000fd2000bf04300 */
[----:B------:R-:W-:Y:S05]  /*0090*/  BRA.U UP0, `(.L_x_238) ;  /* 0x0000003100a87547 */ /* 0x000fea000b800000 */
[----:B------:R-:W1:Y:S01]  /*00a0*/  S2R R0, SR_TID.X ;  /* 0x0000000000007919 */ /* 0x000e620000002100 */
[----:B------:R-:W2:Y:S01]  /*00b0*/  LDCU UR5, c[0x0][0x398] ;  /* 0x00007300ff0577ac */ /* 0x000ea20008000800 */
[----:B------:R-:W-:Y:S01]  /*00c0*/  BSSY.RECONVERGENT B1, `(.L_x_239) ;  /* 0x000000d000017945 */ /* 0x000fe20003800200 */
[----:B------:R-:W-:Y:S01]  /*00d0*/  CS2R R6, SRZ ;  /* 0x0000000000067805 */ /* 0x000fe2000001ff00 */
[----:B------:R-:W-:Y:S01]  /*00e0*/  IMAD.MOV.U32 R8, RZ, RZ, RZ ;  /* 0x000000ffff087224 */ /* 0x000fe200078e00ff */
[----:B-1----:R-:W-:Y:S01]  /*00f0*/  ISETP.GE.AND P0, PT, R0, UR4, PT ;  /* 0x0000000400007c0c */ /* 0x002fe2000bf06270 */
[----:B------:R-:W-:-:S12]  /*0100*/  IMAD.MOV.U32 R9, RZ, RZ, R0 ;  /* 0x000000ffff097224 */ /* 0x000fd800078e0000 */
[----:B--2---:R-:W-:Y:S05]  /*0110*/  @P0 BRA `(.L_x_240) ;  /* 0x00000000001c0947 */ /* 0x004fea0003800000 */
[----:B------:R-:W1:Y:S01]  /*0120*/  LDC.64 R2, c[0x0][0x380] ;  /* 0x0000e000ff027b82 */ /* 0x000e620000000a00 */
[----:B------:R-:W2:Y:S01]  /*0130*/  LDCU.64 UR6, c[0x0][0x388] ;  /* 0x00007100ff0677ac */ /* 0x000ea20008000a00 */
[----:B-1----:R-:W-:-:S05]  /*0140*/  IMAD.WIDE.U32 R2, R0, 0x4, R2 ;  /* 0x0000000400027825 */ /* 0x002fca00078e0002 */
[----:B0-----:R1:W5:Y:S01]  /*0150*/  LDG.E R6, desc[UR8][R2.64] ;  /* 0x0000000802067981 */ /* 0x001362000c1e1900 */
[C---:B--2---:R-:W-:Y:S01]  /*0160*/  IADD3 R7, P0, PT, R0.reuse, UR6, RZ ;  /* 0x0000000600077c10 */ /* 0x044fe2000ff1e0ff */
[----:B------:R-:W-:-:S04]  /*0170*/  VIADD R9, R0, 0x100 ;  /* 0x0000010000097836 */ /* 0x000fc80000000000 */
[----:B------:R-:W-:-:S08]  /*0180*/  IMAD.X R8, RZ, RZ, UR7, P0 ;  /* 0x00000007ff087e24 */ /* 0x000fd000080e06ff */
.L_x_240:
[----:B0-----:R-:W-:Y:S05]  /*0190*/  BSYNC.RECONVERGENT B1 ;  /* 0x0000000000017941 */ /* 0x001fea0003800200 */
.L_x_239:
        /* <DEDUP_REMOVED lines=10> */
[----:B------:R-:W1:Y:S01]  /*0240*/  LDCU.64 UR6, c[0x0][0x388] ;  /* 0x00007100ff0677ac */ /* 0x000e620008000a00 */
[----:B------:R-:W-:-:S04]  /*0250*/  LEA.HI R4, R11, 0x1, RZ, 0x18 ;  /* 0x000000010b047811 */ /* 0x000fc800078fc0ff */
[----:B------:R-:W-:-:S05]  /*0260*/  LOP3.LUT R4, R4, 0x3, RZ, 0xc0, !PT ;  /* 0x0000000304047812 */ /* 0x000fca00078ec0ff */
[----:B------:R-:W-:Y:S01]  /*0270*/  IMAD.MOV R4, RZ, RZ, -R4 ;  /* 0x000000ffff047224 */ /* 0x000fe200078e0a04 */
[C---:B-1----:R-:W-:Y:S01]  /*0280*/  IADD3 R5, P0, PT, R9.reuse, UR6, RZ ;  /* 0x0000000609057c10 */ /* 0x042fe2000ff1e0ff */
[----:B0-----:R-:W-:-:S04]  /*0290*/  IMAD.WIDE.U32 R2, R9, 0x4, R2 ;  /* 0x0000000409027825 */ /* 0x001fc800078e0002 */
[----:B------:R-:W-:-:S08]  /*02a0*/  IMAD.X R10, RZ, RZ, UR7, P0 ;  /* 0x00000007ff0a7e24 */ /* 0x000fd000080e06ff */
.L_x_247:
[----:B------:R0:W2:Y:S01]  /*02b0*/  LDG.E R15, desc[UR8][R2.64] ;  /* 0x00000008020f7981 */ /* 0x0000a2000c1e1900 */
[----:B------:R-:W-:Y:S01]  /*02c0*/  VIADD R4, R4, 0x1 ;  /* 0x0000000104047836 */ /* 0x000fe20000000000 */
[----:B------:R-:W-:Y:S01]  /*02d0*/  BSSY.RECONVERGENT B3, `(.L_x_245) ;  /* 0x0000016000037945 */ /* 0x000fe20003800200 */
[----:B------:R-:W-:Y:S02]  /*02e0*/  IMAD.MOV.U32 R14, RZ, RZ, R7 ;  /* 0x000000ffff0e7224 */ /* 0x000fe400078e0007 */
[----:B------:R-:W-:Y:S01]  /*02f0*/  IMAD.MOV.U32 R13, RZ, RZ, R8 ;  /* 0x000000ffff0d7224 */ /* 0x000fe200078e0008 */
[----:B------:R-:W-:Y:S01]  /*0300*/  ISETP.NE.AND P2, PT, R4, RZ, PT ;  /* 0x000000ff0400720c */ /* 0x000fe20003f45270 */
[----:B-----5:R-:W-:Y:S02]  /*0310*/  IMAD.MOV.U32 R12, RZ, RZ, R6 ;  /* 0x000000ffff0c7224 */ /* 0x020fe400078e0006 */
[----:B------:R-:W-:Y:S01]  /*0320*/  IMAD.MOV.U32 R7, RZ, RZ, R5 ;  /* 0x000000ffff077224 */ /* 0x000fe200078e0005 */
[----:B0-----:R-:W-:Y:S01]  /*0330*/  IADD3 R2, P3, PT, R2, 0x400, RZ ;  /* 0x0000040002027810 */ /* 0x001fe20007f7e0ff */
        /* <DEDUP_REMOVED lines=15> */
.L_x_246:
[----:B------:R-:W-:Y:S05]  /*0430*/  BSYNC.RECONVERGENT B3 ;  /* 0x0000000000037941 */ /* 0x000fea0003800200 */
.L_x_245:
[----:B------:R-:W-:Y:S01]  /*0440*/  IADD3 R5, P0, PT, R5, 0x100, RZ ;  /* 0x0000010005057810 */ /* 0x000fe20007f1e0ff */
[----:B------:R-:W-:Y:S02]  /*0450*/  VIADD R9, R9, 0x100 ;  /* 0x0000010009097836 */ /* 0x000fe40000000000 */
[----:B------:R-:W-:Y:S02]  /*0460*/  IMAD.X R3, RZ, RZ, R3, P3 ;  /* 0x000000ffff037224 */ /* 0x000fe400018e0603 */
[----:B------:R-:W-:Y:S01]  /*0470*/  IMAD.X R10, RZ, RZ, R10, P0 ;  /* 0x000000ffff0a7224 */ /* 0x000fe200000e060a */
[----:B------:R-:W-:Y:S07]  /*0480*/  @P2 BRA `(.L_x_247) ;  /* 0xfffffffc00882947 */ /* 0x000fee000383ffff */
.L_x_244:
[----:B------:R-:W-:Y:S05]  /*0490*/  BSYNC.RECONVERGENT B2 ;  /* 0x0000000000027941 */ /* 0x000fea0003800200 */
.L_x_243:
[----:B------:R-:W-:-:S13]  /*04a0*/  ISETP.GE.U32.AND P0, PT, R11, 0x300, PT ;  /* 0x000003000b00780c */ /* 0x000fda0003f06070 */
[----:B------:R-:W-:Y:S05]  /*04b0*/  @!P0 BRA `(.L_x_242) ;  /* 0x00000004007c8947 */ /* 0x000fea0003800000 */
[----:B------:R-:W0:Y:S01]  /*04c0*/  LDC.64 R4, c[0x0][0x380] ;  /* 0x0000e000ff047b82 */ /* 0x000e220000000a00 */
[----:B------:R-:W-:-:S07]  /*04d0*/  VIADD R10, R9, 0x200 ;  /* 0x00000200090a7836 */ /* 0x000fce0000000000 */
[----:B------:R-:W1:Y:S02]  /*04e0*/  LDC.64 R2, c[0x0][0x388] ;  /* 0x0000e200ff027b82 */ /* 0x000e640000000a00 */
.L_x_256:
[----:B------:R-:W-:-:S04]  /*04f0*/  VIADD R15, R10, 0xfffffe00 ;  /* 0xfffffe000a0f7836 */ /* 0x000fc80000000000 */
[----:B0-----:R-:W-:-:S05]  /*0500*/  IMAD.WIDE R12, R15, 0x4, R4 ;  /* 0x000000040f0c7825 */ /* 0x001fca00078e0204 */
[----:B------:R-:W2:Y:S04]  /*0510*/  LDG.E R21, desc[UR8][R12.64] ;  /* 0x000000080c157981 */ /* 0x000ea8000c1e1900 */
[----:B-----5:R0:W5:Y:S04]  /*0520*/  LDG.E R23, desc[UR8][R12.64+0x400] ;  /* 0x000400080c177981 */ /* 0x020168000c1e1900 */
[----:B------:R0:W5:Y:S04]  /*0530*/  LDG.E R9, desc[UR8][R12.64+0x800] ;  /* 0x000800080c097981 */ /* 0x000168000c1e1900 */
[----:B------:R0:W5:Y:S01]  /*0540*/  LDG.E R11, desc[UR8][R12.64+0xc00] ;  /* 0x000c00080c0b7981 */ /* 0x000162000c1e1900 */
[C---:B-1----:R-:W-:Y:S01]  /*0550*/  IADD3 R18, P1, PT, R15.reuse, R2, RZ ;  /* 0x000000020f127210 */ /* 0x042fe20007f3e0ff */
[----:B------:R-:W-:Y:S03]  /*0560*/  BSSY.RECONVERGENT B2, `(.L_x_248) ;  /* 0x0000013000027945 */ /* 0x000fe60003800200 */
[----:B------:R-:W-:Y:S01]  /*0570*/  LEA.HI.X.SX32 R19, R15, R3, 0x1, P1 ;  /* 0x000000030f137211 */ /* 0x000fe200008f0eff */
[----:B------:R-:W-:-:S02]  /*0580*/  VIADD R15, R10, 0xffffff00 ;  /* 0xffffff000a0f7836 */ /* 0x000fc40000000000 */
        /* <DEDUP_REMOVED lines=16> */
.L_x_249:
[----:B------:R-:W-:Y:S05]  /*0690*/  BSYNC.RECONVERGENT B2 ;  /* 0x0000000000027941 */ /* 0x000fea0003800200 */
.L_x_248:
[----:B-----5:R-:W-:Y:S01]  /*06a0*/  FSETP.GEU.AND P0, PT, R14, R23, PT ;  /* 0x000000170e00720b */ /* 0x020fe20003f0e000 */
[----:B------:R-:W-:Y:S01]  /*06b0*/  BSSY.RECONVERGENT B2, `(.L_x_250) ;  /* 0x0000013000027945 */ /* 0x000fe20003800200 */
[C---:B------:R-:W-:Y:S01]  /*06c0*/  IADD3 R13, P1, PT, R15.reuse, R2, RZ ;  /* 0x000000020f0d7210 */ /* 0x040fe20007f3e0ff */
[----:B------:R-:W-:Y:S02]  /*06d0*/  VIADD R7, R10, 0x100 ;  /* 0x000001000a077836 */ /* 0x000fe40000000000 */
[----:B------:R-:W-:Y:S01]  /*06e0*/  IMAD.MOV.U32 R6, RZ, RZ, R23 ;  /* 0x000000ffff067224 */ /* 0x000fe200078e0017 */
[----:B------:R-:W-:Y:S01]  /*06f0*/  LEA.HI.X.SX32 R12, R15, R3, 0x1, P1 ;  /* 0x000000030f0c7211 */ /* 0x000fe200008f0eff */
        /* <DEDUP_REMOVED lines=14> */
.L_x_251:
[----:B------:R-:W-:Y:S05]  /*07e0*/  BSYNC.RECONVERGENT B2 ;  /* 0x0000000000027941 */ /* 0x000fea0003800200 */
.L_x_250:
[----:B------:R-:W-:Y:S01]  /*07f0*/  FSETP.GEU.AND P0, PT, R6, R9, PT ;  /* 0x000000090600720b */ /* 0x000fe20003f0e000 */
[----:B------:R-:W-:Y:S01]  /*0800*/  BSSY.RECONVERGENT B2, `(.L_x_252) ;  /* 0x0000013000027945 */ /* 0x000fe20003800200 */
[CC--:B------:R-:W-:Y:S01]  /*0810*/  IADD3 R17, P1, PT, R10.reuse, R2.reuse, RZ ;  /* 0x000000020a117210 */ /* 0x0c0fe20007f3e0ff */
[----:B------:R-:W-:Y:S01]  /*0820*/  IMAD.MOV.U32 R12, RZ, RZ, R9 ;  /* 0x000000ffff0c7224 */ /* 0x000fe200078e0009 */
[----:B------:R-:W-:Y:S02]  /*0830*/  IADD3 R18, P2, PT, R7, R2, RZ ;  /* 0x0000000207127210 */ /* 0x000fe40007f5e0ff */
        /* <DEDUP_REMOVED lines=15> */
.L_x_253:
[----:B------:R-:W-:Y:S05]  /*0930*/  BSYNC.RECONVERGENT B2 ;  /* 0x0000000000027941 */ /* 0x000fea0003800200 */
.L_x_252:
[----:B------:R-:W-:Y:S01]  /*0940*/  FSETP.GEU.AND P0, PT, R12, R11, PT ;  /* 0x0000000b0c00720b */ /* 0x000fe20003f0e000 */
[----:B------:R-:W-:Y:S01]  /*0950*/  BSSY.RECONVERGENT B2, `(.L_x_254) ;  /* 0x0000011000027945 */ /* 0x000fe20003800200 */
[----:B------:R-:W-:Y:S01]  /*0960*/  LEA.HI.X.SX32 R9, R7, R3, 0x1, P2 ;  /* 0x0000000307097211 */ /* 0x000fe200010f0eff */
        /* <DEDUP_REMOVED lines=15> */
.L_x_255:
[----:B------:R-:W-:Y:S05]  /*0a60*/  BSYNC.RECONVERGENT B2 ;  /* 0x0000000000027941 */ /* 0x000fea0003800200 */
.L_x_254:
[C---:B------:R-:W-:Y:S02]  /*0a70*/  VIADD R9, R10.reuse, 0x200 ;  /* 0x000002000a097836 */ /* 0x040fe40000000000 */
[----:B------:R-:W-:-:S03]  /*0a80*/  VIADD R10, R10, 0x400 ;  /* 0x000004000a0a7836 */ /* 0x000fc60000000000 */
[----:B------:R-:W-:-:S13]  /*0a90*/  ISETP.GE.AND P0, PT, R9, UR5, PT ;  /* 0x0000000509007c0c */ /* 0x000fda000bf06270 */
[----:B------:R-:W-:Y:S05]  /*0aa0*/  @!P0 BRA `(.L_x_256) ;  /* 0xfffffff800908947 */ /* 0x000fea000383ffff */
.L_x_242:
[----:B------:R-:W-:Y:S05]  /*0ab0*/  BSYNC.RECONVERGENT B1 ;  /* 0x0000000000017941 */ /* 0x000fea0003800200 */
.L_x_241:
[----:B------:R-:W0:Y:S02]  /*0ac0*/  LDCU UR6, c[0x0][0x398] ;  /* 0x00007300ff0677ac */ /* 0x000e240008000800 */
[----:B0-----:R-:W-:-:S09]  /*0ad0*/  UISETP.GE.AND UP0, UPT, UR6, 0x100, UPT ;  /* 0x000001000600788c */ /* 0x001fd2000bf06270 */
[----:B------:R-:W-:Y:S05]  /*0ae0*/  BRA.U !UP0, `(.L_x_257) ;  /* 0x00000011088c7547 */ /* 0x000fea000b800000 */
[----:B------:R-:W0:Y:S01]  /*0af0*/  S2R R11, SR_LANEID ;  /* 0x00000000000b7919 */ /* 0x000e220000000000 */
[----:B------:R-:W-:Y:S01]  /*0b00*/  BSSY.RECONVERGENT B1, `(.L_x_258) ;  /* 0x000001b000017945 */ /* 0x000fe20003800200 */
[----:B------:R-:W-:Y:S01]  /*0b10*/  IMAD.MOV.U32 R9, RZ, RZ, R7 ;  /* 0x000000ffff097224 */ /* 0x000fe200078e0007 */
[----:B-1---5:R1:W2:Y:S01]  /*0b20*/  SHFL.DOWN PT, R3, R6, 0x1, 0x1f ;  /* 0x08201f0006037f89 */ /* 0x0222a200000e0000 */
        /* <DEDUP_REMOVED lines=24> */
.L_x_259:
[----:B------:R-:W-:Y:S05]  /*0cb0*/  BSYNC.RECONVERGENT B1 ;  /* 0x0000000000017941 */ /* 0x000fea0003800200 */
.L_x_258:
[C---:B------:R-:W-:Y:S01]  /*0cc0*/  ISETP.GT.AND P5, PT, R11.reuse, 0x17, PT ;  /* 0x000000170b00780c */ /* 0x040fe20003fa4270 */
[----:B------:R0:W1:Y:S01]  /*0cd0*/  SHFL.DOWN PT, R7, R2, 0x2, 0x1f ;  /* 0x08401f0002077f89 */ /* 0x00006200000e0000 */
[C---:B------:R-:W-:Y:S01]  /*0ce0*/  ISETP.GT.AND P4, PT, R11.reuse, 0xf, PT ;  /* 0x0000000f0b00780c */ /* 0x040fe20003f84270 */
[----:B------:R-:W-:Y:S01]  /*0cf0*/  BSSY.RECONVERGENT B1, `(.L_x_260) ;  /* 0x0000018000017945 */ /* 0x000fe20003800200 */
[----:B------:R-:W-:Y:S01]  /*0d00*/  ISETP.NE.AND P2, PT, R11, RZ, PT ;  /* 0x000000ff0b00720c */ /* 0x000fe20003f45270 */
[----:B------:R0:W2:Y:S01]  /*0d10*/  SHFL.DOWN PT, R6, R9, 0x2, 0x1f ;  /* 0x08401f0009067f89 */ /* 0x0000a200000e0000 */
[----:B------:R-:W-:Y:S02]  /*0d20*/  IMAD.MOV.U32 R4, RZ, RZ, R9 ;  /* 0x000000ffff047224 */ /* 0x000fe400078e0009 */
[----:B------:R-:W-:Y:S01]  /*0d30*/  IMAD.MOV.U32 R5, RZ, RZ, R10 ;  /* 0x000000ffff057224 */ /* 0x000fe200078e000a */
[----:B------:R0:W3:Y:S01]  /*0d40*/  SHFL.DOWN PT, R11, R10, 0x2, 0x1f ;  /* 0x08401f000a0b7f89 */ /* 0x0000e200000e0000 */
[----:B------:R-:W-:Y:S01]  /*0d50*/  IMAD.MOV.U32 R3, RZ, RZ, R2 ;  /* 0x000000ffff037224 */ /* 0x000fe200078e0002 */
[----:B------:R-:W-:Y:S06]  /*0d60*/  @P1 BRA `(.L_x_261) ;  /* 0x0000000000401947 */ /* 0x000fec0003800000 */
        /* <DEDUP_REMOVED lines=16> */
.L_x_261:
[----:B------:R-:W-:Y:S05]  /*0e70*/  BSYNC.RECONVERGENT B1 ;  /* 0x0000000000017941 */ /* 0x000fea0003800200 */
.L_x_260:
[----:B------:R4:W3:Y:S01]  /*0e80*/  SHFL.DOWN PT, R8, R3, 0x4, 0x1f ;  /* 0x08801f0003087f89 */ /* 0x0008e200000e0000 */
[----:B------:R-:W-:Y:S01]  /*0e90*/  BSSY.RECONVERGENT B1, `(.L_x_262) ;  /* 0x0000017000017945 */ /* 0x000fe20003800200 */
[----:B--2---:R-:W-:Y:S02]  /*0ea0*/  IMAD.MOV.U32 R6, RZ, RZ, R4 ;  /* 0x000000ffff067224 */ /* 0x004fe400078e0004 */
[----:B0-----:R4:W0:Y:S01]  /*0eb0*/  SHFL.DOWN PT, R9, R4, 0x4, 0x1f ;  /* 0x08801f0004097f89 */ /* 0x00182200000e0000 */
[----:B-1----:R-:W-:Y:S02]  /*0ec0*/  IMAD.MOV.U32 R7, RZ, RZ, R5 ;  /* 0x000000ffff077224 */ /* 0x002fe400078e0005 */
[----:B------:R-:W-:Y:S01]  /*0ed0*/  IMAD.MOV.U32 R2, RZ, RZ, R3 ;  /* 0x000000ffff027224 */ /* 0x000fe200078e0003 */
[----:B------:R4:W1:Y:S01]  /*0ee0*/  SHFL.DOWN PT, R10, R5, 0x4, 0x1f ;  /* 0x08801f00050a7f89 */ /* 0x00086200000e0000 */
[----:B------:R-:W-:Y:S05]  /*0ef0*/  @P3 BRA `(.L_x_263) ;  /* 0x0000000000403947 */ /* 0x000fea0003800000 */
[----:B---3--:R-:W-:Y:S01]  /*0f00*/  FSETP.GEU.AND P0, PT, R3, R8, PT ;  /* 0x000000080300720b */ /* 0x008fe20003f0e000 */
        /* <DEDUP_REMOVED lines=15> */
.L_x_263:
[----:B------:R-:W-:Y:S05]  /*1000*/  BSYNC.RECONVERGENT B1 ;  /* 0x0000000000017941 */ /* 0x000fea0003800200 */
.L_x_262:
[----:B0-----:R0:W2:Y:S01]  /*1010*/  SHFL.DOWN PT, R9, R2, 0x8, 0x1f ;  /* 0x09001f0002097f89 */ /* 0x0010a200000e0000 */
[----:B------:R-:W-:Y:S01]  /*1020*/  BSSY.RECONVERGENT B1, `(.L_x_264) ;  /* 0x0000017000017945 */ /* 0x000fe20003800200 */
[----:B----4-:R-:W-:Y:S02]  /*1030*/  IMAD.MOV.U32 R4, RZ, RZ, R6 ;  /* 0x000000ffff047224 */ /* 0x010fe400078e0006 */
[----:B---3--:R0:W3:Y:S01]  /*1040*/  SHFL.DOWN PT, R11, R6, 0x8, 0x1f ;  /* 0x09001f00060b7f89 */ /* 0x0080e200000e0000 */
[----:B------:R-:W-:Y:S02]  /*1050*/  IMAD.MOV.U32 R5, RZ, RZ, R7 ;  /* 0x000000ffff057224 */ /* 0x000fe400078e0007 */
[----:B------:R-:W-:Y:S01]  /*1060*/  IMAD.MOV.U32 R3, RZ, RZ, R2 ;  /* 0x000000ffff037224 */ /* 0x000fe200078e0002 */
[----:B------:R0:W4:Y:S01]  /*1070*/  SHFL.DOWN PT, R8, R7, 0x8, 0x1f ;  /* 0x09001f0007087f89 */ /* 0x00012200000e0000 */
[----:B------:R-:W-:Y:S05]  /*1080*/  @P5 BRA `(.L_x_265) ;  /* 0x0000000000405947 */ /* 0x000fea0003800000 */
[----:B--2---:R-:W-:Y:S01]  /*1090*/  FSETP.GEU.AND P0, PT, R2, R9, PT ;  /* 0x000000090200720b */ /* 0x004fe20003f0e000 */
        /* <DEDUP_REMOVED lines=15> */
.L_x_265:
[----:B------:R-:W-:Y:S05]  /*1190*/  BSYNC.RECONVERGENT B1 ;  /* 0x0000000000017941 */ /* 0x000fea0003800200 */
.L_x_264:
[----:B0-----:R0:W0:Y:S01]  /*11a0*/  SHFL.DOWN PT, R2, R3, 0x10, 0x1f ;  /* 0x0a001f0003027f89 */ /* 0x00102200000e0000 */
[----:B------:R-:W-:Y:S01]  /*11b0*/  BSSY.RECONVERGENT B1, `(.L_x_266) ;  /* 0x0000017000017945 */ /* 0x000fe20003800200 */
[----:B------:R-:W-:Y:S02]  /*11c0*/  IMAD.MOV.U32 R7, RZ, RZ, R4 ;  /* 0x000000ffff077224 */ /* 0x000fe400078e0004 */
[----:B--2---:R2:W0:Y:S01]  /*11d0*/  SHFL.DOWN PT, R9, R4, 0x10, 0x1f ;  /* 0x0a001f0004097f89 */ /* 0x00442200000e0000 */
[----:B------:R-:W-:Y:S02]  /*11e0*/  IMAD.MOV.U32 R6, RZ, RZ, R5 ;  /* 0x000000ffff067224 */ /* 0x000fe400078e0005 */
[----:B----4-:R-:W-:Y:S01]  /*11f0*/  IMAD.MOV.U32 R8, RZ, RZ, R3 ;  /* 0x000000ffff087224 */ /* 0x010fe200078e0003 */
        /* <DEDUP_REMOVED lines=18> */
.L_x_267:
[----:B------:R-:W-:Y:S05]  /*1320*/  BSYNC.RECONVERGENT B1 ;  /* 0x0000000000017941 */ /* 0x000fea0003800200 */
.L_x_266:
        /* <DEDUP_REMOVED lines=12> */
.L_x_269:
[----:B------:R-:W-:Y:S05]  /*13f0*/  BSYNC.RECONVERGENT B1 ;  /* 0x0000000000017941 */ /* 0x000fea0003800200 */
.L_x_268:
        /* <DEDUP_REMOVED lines=27> */
.L_x_272:
[----:B------:R-:W-:Y:S05]  /*15b0*/  BSYNC.RECONVERGENT B1 ;  /* 0x0000000000017941 */ /* 0x000fea0003800200 */
.L_x_271:
        /* <DEDUP_REMOVED lines=9> */
[----:B---3--:R3:W1:Y:S04]  /*1650*/  LDS.64 R10, [R24+0x50] ;  /* 0x00005000180a7984 */ /* 0x0086680000000a00 */
        /* <DEDUP_REMOVED lines=17> */
.L_x_274:
[----:B------:R-:W-:Y:S05]  /*1770*/  BSYNC.RECONVERGENT B1 ;  /* 0x0000000000017941 */ /* 0x000fea0003800200 */
.L_x_273:
        /* <DEDUP_REMOVED lines=17> */
.L_x_276:
[----:B------:R-:W-:Y:S05]  /*1890*/  BSYNC.RECONVERGENT B1 ;  /* 0x0000000000017941 */ /* 0x000fea0003800200 */
.L_x_275:
        /* <DEDUP_REMOVED lines=17> */
.L_x_278:
[----:B------:R-:W-:Y:S05]  /*19b0*/  BSYNC.RECONVERGENT B1 ;  /* 0x0000000000017941 */ /* 0x000fea0003800200 */
.L_x_277:
        /* <DEDUP_REMOVED lines=17> */
.L_x_280:
[----:B------:R-:W-:Y:S05]  /*1ad0*/  BSYNC.RECONVERGENT B1 ;  /* 0x0000000000017941 */ /* 0x000fea0003800200 */
.L_x_279:
        /* <DEDUP_REMOVED lines=17> */
.L_x_282:
[----:B------:R-:W-:Y:S05]  /*1bf0*/  BSYNC.RECONVERGENT B1 ;  /* 0x0000000000017941 */ /* 0x000fea0003800200 */
.L_x_281:
        /* <DEDUP_REMOVED lines=18> */
.L_x_257:
[----:B------:R-:W0:Y:S01]  /*1d20*/  S2R R12, SR_LANEID ;  /* 0x00000000000c7919 */ /* 0x000e220000000000 */
[----:B-1----:R-:W-:Y:S01]  /*1d30*/  LOP3.LUT R2, R0, 0x3e0, RZ, 0xc0, !PT ;  /* 0x000003e000027812 */ /* 0x002fe200078ec0ff */
[----:B------:R-:W-:Y:S01]  /*1d40*/  BSSY.RECONVERGENT B1, `(.L_x_283) ;  /* 0x0000027000017945 */ /* 0x000fe20003800200 */
[----:B------:R-:W-:Y:S02]  /*1d50*/  IMAD.MOV.U32 R14, RZ, RZ, R7 ;  /* 0x000000ffff0e7224 */ /* 0x000fe400078e0007 */
[----:B------:R-:W-:Y:S02]  /*1d60*/  IMAD.MOV.U32 R16, RZ, RZ, R8 ;  /* 0x000000ffff107224 */ /* 0x000fe400078e0008 */
[----:B------:R-:W-:Y:S01]  /*1d70*/  VIADD R3, R2, 0x20 ;  /* 0x0000002002037836 */ /* 0x000fe20000000000 */
[----:B------:R-:W-:-:S04]  /*1d80*/  LOP3.LUT R2, RZ, R2, RZ, 0x33, !PT ;  /* 0x00000002ff027212 */ /* 0x000fc800078e33ff */
[----:B------:R-:W-:Y:S01]  /*1d90*/  ISETP.GT.AND P0, PT, R3, UR6, PT ;  /* 0x0000000603007c0c */ /* 0x000fe2000bf04270 */
[----:B------:R-:W-:-:S05]  /*1da0*/  VIADD R2, R2, UR6 ;  /* 0x0000000602027c36 */ /* 0x000fca0008000000 */
[----:B------:R-:W-:-:S05]  /*1db0*/  SEL R3, R2, 0x1f, P0 ;  /* 0x0000001f02037807 */ /* 0x000fca0000000000 */
[----:B-----5:R1:W2:Y:S04]  /*1dc0*/  SHFL.DOWN PT, R5, R6, 0x1, R3 ;  /* 0x0820000006057989 */ /* 0x0202a800000e0003 */
[----:B------:R1:W3:Y:S01]  /*1dd0*/  SHFL.DOWN PT, R9, R8, 0x1, R3 ;  /* 0x0820000008097989 */ /* 0x0002e200000e0003 */
[CC--:B0-----:R-:W-:Y:S01]  /*1de0*/  ISETP.GE.AND P0, PT, R12.reuse, R3.reuse, PT ;  /* 0x000000030c00720c */ /* 0x0c1fe20003f06270 */
[C---:B------:R-:W-:Y:S01]  /*1df0*/  VIADD R4, R12.reuse, 0x4 ;  /* 0x000000040c047836 */ /* 0x040fe20000000000 */
[C---:B------:R-:W-:Y:S01]  /*1e00*/  ISETP.NE.AND P2, PT, R12.reuse, RZ, PT ;  /* 0x000000ff0c00720c */ /* 0x040fe20003f45270 */
[C---:B------:R-:W-:Y:S02]  /*1e10*/  VIADD R2, R12.reuse, 0x2 ;  /* 0x000000020c027836 */ /* 0x040fe40000000000 */
[----:B------:R-:W-:Y:S01]  /*1e20*/  VIADD R10, R12, 0x8 ;  /* 0x000000080c0a7836 */ /* 0x000fe20000000000 */
[-C--:B------:R-:W-:Y:S01]  /*1e30*/  ISETP.GT.AND P5, PT, R4, R3.reuse, PT ;  /* 0x000000030400720c */ /* 0x080fe20003fa4270 */
[----:B------:R-:W-:Y:S01]  /*1e40*/  VIADD R12, R12, 0x10 ;  /* 0x000000100c0c7836 */ /* 0x000fe20000000000 */
[----:B------:R1:W0:Y:S01]  /*1e50*/  SHFL.DOWN PT, R4, R7, 0x1, R3 ;  /* 0x0820000007047989 */ /* 0x00022200000e0003 */
[-C--:B------:R-:W-:Y:S01]  /*1e60*/  ISETP.GT.AND P1, PT, R2, R3.reuse, PT ;  /* 0x000000030200720c */ /* 0x080fe20003f24270 */
[----:B------:R-:W-:Y:S01]  /*1e70*/  IMAD.MOV.U32 R2, RZ, RZ, R6 ;  /* 0x000000ffff027224 */ /* 0x000fe200078e0006 */
[----:B------:R-:W-:-:S02]  /*1e80*/  ISETP.GT.AND P4, PT, R10, R3, PT ;  /* 0x000000030a00720c */ /* 0x000fc40003f84270 */
[----:B------:R-:W-:Y:S01]  /*1e90*/  ISETP.GT.AND P3, PT, R12, R3, PT ;  /* 0x000000030c00720c */ /* 0x000fe20003f64270 */
[----:B------:R-:W-:-:S12]  /*1ea0*/  @P0 BRA `(.L_x_284) ;  /* 0x0000000000400947 */ /* 0x000fd80003800000 */
[----:B--2---:R-:W-:Y:S01]  /*1eb0*/  FSETP.GEU.AND P0, PT, R6, R5, PT ;  /* 0x000000050600720b */ /* 0x004fe20003f0e000 */
[----:B------:R-:W-:Y:S02]  /*1ec0*/  IMAD.MOV.U32 R2, RZ, RZ, R5 ;  /* 0x000000ffff027224 */ /* 0x000fe400078e0005 */
[----:B0-----:R-:W-:Y:S02]  /*1ed0*/  IMAD.MOV.U32 R14, RZ, RZ, R4 ;  /* 0x000000ffff0e7224 */ /* 0x001fe400078e0004 */
        /* <DEDUP_REMOVED lines=13> */
.L_x_284:
[----:B------:R-:W-:Y:S05]  /*1fb0*/  BSYNC.RECONVERGENT B1 ;  /* 0x0000000000017941 */ /* 0x000fea0003800200 */
.L_x_283:
[----:B--2---:R2:W4:Y:S01]  /*1fc0*/  SHFL.DOWN PT, R5, R2, 0x2, R3 ;  /* 0x0840000002057989 */ /* 0x00452200000e0003 */
[----:B------:R-:W-:Y:S01]  /*1fd0*/  BSSY.RECONVERGENT B1, `(.L_x_285) ;  /* 0x0000017000017945 */ /* 0x000fe20003800200 */
[----:B0-----:R-:W-:Y:S02]  /*1fe0*/  IMAD.MOV.U32 R4, RZ, RZ, R2 ;  /* 0x000000ffff047224 */ /* 0x001fe400078e0002 */
[----:B-1----:R2:W0:Y:S01]  /*1ff0*/  SHFL.DOWN PT, R7, R14, 0x2, R3 ;  /* 0x084000000e077989 */ /* 0x00242200000e0003 */
[----:B------:R-:W-:Y:S02]  /*2000*/  IMAD.MOV.U32 R10, RZ, RZ, R14 ;  /* 0x000000ffff0a7224 */ /* 0x000fe400078e000e */
[----:B------:R-:W-:Y:S01]  /*2010*/  IMAD.MOV.U32 R12, RZ, RZ, R16 ;  /* 0x000000ffff0c7224 */ /* 0x000fe200078e0010 */
[----:B---3--:R2:W1:Y:S01]  /*2020*/  SHFL.DOWN PT, R9, R16, 0x2, R3 ;  /* 0x0840000010097989 */ /* 0x00846200000e0003 */
        /* <DEDUP_REMOVED lines=17> */
.L_x_286:
[----:B------:R-:W-:Y:S05]  /*2140*/  BSYNC.RECONVERGENT B1 ;  /* 0x0000000000017941 */ /* 0x000fea0003800200 */
.L_x_285:
[----:B----4-:R3:W4:Y:S01]  /*2150*/  SHFL.DOWN PT, R5, R4, 0x4, R3 ;  /* 0x0880000004057989 */ /* 0x01072200000e0003 */
[----:B------:R-:W-:Y:S01]  /*2160*/  BSSY.RECONVERGENT B1, `(.L_x_287) ;  /* 0x0000017000017945 */ /* 0x000fe20003800200 */
[----:B--2---:R-:W-:Y:S02]  /*2170*/  IMAD.MOV.U32 R2, RZ, RZ, R4 ;  /* 0x000000ffff027224 */ /* 0x004fe400078e0004 */
[----:B0-----:R3:W0:Y:S01]  /*2180*/  SHFL.DOWN PT, R7, R10, 0x4, R3 ;  /* 0x088000000a077989 */ /* 0x00162200000e0003 */
[----:B------:R-:W-:Y:S02]  /*2190*/  IMAD.MOV.U32 R6, RZ, RZ, R10 ;  /* 0x000000ffff067224 */ /* 0x000fe400078e000a */
[----:B------:R-:W-:Y:S01]  /*21a0*/  IMAD.MOV.U32 R8, RZ, RZ, R12 ;  /* 0x000000ffff087224 */ /* 0x000fe200078e000c */
[----:B-1----:R3:W1:Y:S01]  /*21b0*/  SHFL.DOWN PT, R9, R12, 0x4, R3 ;  /* 0x088000000c097989 */ /* 0x00266200000e0003 */
        /* <DEDUP_REMOVED lines=17> */
.L_x_288:
[----:B------:R-:W-:Y:S05]  /*22d0*/  BSYNC.RECONVERGENT B1 ;  /* 0x0000000000017941 */ /* 0x000fea0003800200 */
.L_x_287:
[----:B----4-:R2:W4:Y:S01]  /*22e0*/  SHFL.DOWN PT, R5, R2, 0x8, R3 ;  /* 0x0900000002057989 */ /* 0x01052200000e0003 */
[----:B------:R-:W-:Y:S01]  /*22f0*/  BSSY.RECONVERGENT B1, `(.L_x_289) ;  /* 0x0000017000017945 */ /* 0x000fe20003800200 */
[----:B---3--:R-:W-:Y:S02]  /*2300*/  IMAD.MOV.U32 R4, RZ, RZ, R2 ;  /* 0x000000ffff047224 */ /* 0x008fe400078e0002 */
        /* <DEDUP_REMOVED lines=21> */
.L_x_290:
[----:B------:R-:W-:Y:S05]  /*2460*/  BSYNC.RECONVERGENT B1 ;  /* 0x0000000000017941 */ /* 0x000fea0003800200 */
.L_x_289:
[----:B----4-:R3:W4:Y:S01]  /*2470*/  SHFL.DOWN PT, R5, R4, 0x10, R3 ;  /* 0x0a00000004057989 */ /* 0x01072200000e0003 */
[----:B------:R-:W-:Y:S01]  /*2480*/  BSSY.RECONVERGENT B1, `(.L_x_291) ;  /* 0x0000017000017945 */ /* 0x000fe20003800200 */
[----:B--2---:R-:W-:Y:S02]  /*2490*/  IMAD.MOV.U32 R8, RZ, RZ, R4 ;  /* 0x000000ffff087224 */ /* 0x004fe400078e0004 */
[----:B-1----:R3:W1:Y:S01]  /*24a0*/  SHFL.DOWN PT, R9, R10, 0x10, R3 ;  /* 0x0a0000000a097989 */ /* 0x00266200000e0003 */
        /* <DEDUP_REMOVED lines=20> */
.L_x_292:
[----:B------:R-:W-:Y:S05]  /*25f0*/  BSYNC.RECONVERGENT B1 ;  /* 0x0000000000017941 */ /* 0x000fea0003800200 */
.L_x_291:
        /* <DEDUP_REMOVED lines=12> */
.L_x_294:
[----:B------:R-:W-:Y:S05]  /*26c0*/  BSYNC.RECONVERGENT B1 ;  /* 0x0000000000017941 */ /* 0x000fea0003800200 */
.L_x_293:
[----:B------:R-:W-:Y:S01]  /*26d0*/  BAR.SYNC.DEFER_BLOCKING 0x0 ;  /* 0x0000000000007b1d */ /* 0x000fe20000010000 */
[----:B------:R-:W-:-:S13]  /*26e0*/  ISETP.NE.AND P1, PT, R0, RZ, PT ;  /* 0x000000ff0000720c */ /* 0x000fda0003f25270 */
[----:B------:R-:W-:Y:S05]  /*26f0*/  @P1 BRA `(.L_x_270) ;  /* 0x0000002c00b81947 */ /* 0x000fea0003800000 */
[----:B------:R-:W-:Y:S01]  /*2700*/  UISETP.GE.AND UP0, UPT, UR6, 0x21, UPT ;  /* 0x000000210600788c */ /* 0x000fe2000bf06270 */
[----:B------:R-:W-:Y:S02]  /*2710*/  IMAD.MOV.U32 R0, RZ, RZ, R8 ;  /* 0x000000ffff007224 */ /* 0x000fe400078e0008 */
[----:B-1----:R-:W-:Y:S02]  /*2720*/  IMAD.MOV.U32 R9, RZ, RZ, R7 ;  /* 0x000000ffff097224 */ /* 0x002fe400078e0007 */
[----:B---3--:R-:W-:-:S04]  /*2730*/  IMAD.MOV.U32 R10, RZ, RZ, R6 ;  /* 0x000000ffff0a7224 */ /* 0x008fc800078e0006 */
[----:B------:R-:W-:Y:S05]  /*2740*/  BRA.U !UP0, `(.L_x_295) ;  /* 0x00000001085c7547 */ /* 0x000fea000b800000 */
[----:B------:R-:W1:Y:S01]  /*2750*/  S2UR UR5, SR_CgaCtaId ;  /* 0x00000000000579c3 */ /* 0x000e620000008800 */
[----:B------:R-:W-:Y:S01]  /*2760*/  UMOV UR4, 0x400 ;  /* 0x0000040000047882 */ /* 0x000fe20000000000 */
[----:B------:R-:W-:Y:S01]  /*2770*/  BSSY.RECONVERGENT B1, `(.L_x_295) ;  /* 0x0000014000017945 */ /* 0x000fe20003800200 */
[----:B-1----:R-:W-:-:S09]  /*2780*/  ULEA UR4, UR5, UR4, 0x18 ;  /* 0x0000000405047291 */ /* 0x002fd2000f8ec0ff */
[----:B--2---:R-:W1:Y:S04]  /*2790*/  LDS R3, [UR4+0x18] ;  /* 0x00001804ff037984 */ /* 0x004e680008000800 */
[----:B----4-:R-:W2:Y:S01]  /*27a0*/  LDS.64 R4, [UR4+0x20] ;  /* 0x00002004ff047984 */ /* 0x010ea20008000a00 */
[----:B-1----:R-:W-:Y:S01]  /*27b0*/  FSETP.GEU.AND P0, PT, R8, R3, PT ;  /* 0x000000030800720b */ /* 0x002fe20003f0e000 */
        /* <DEDUP_REMOVED lines=15> */
.L_x_296:
[----:B------:R-:W-:Y:S05]  /*28b0*/  BSYNC.RECONVERGENT B1 ;  /* 0x0000000000017941 */ /* 0x000fea0003800200 */
.L_x_295:
[----:B------:R-:W-:Y:S01]  /*28c0*/  UISETP.GE.AND UP0, UPT, UR6, 0x41, UPT ;  /* 0x000000410600788c */ /* 0x000fe2000bf06270 */
[----:B--2---:R-:W-:Y:S02]  /*28d0*/  IMAD.MOV.U32 R2, RZ, RZ, R0 ;  /* 0x000000ffff027224 */ /* 0x004fe400078e0000 */
[----:B----4-:R-:W-:Y:S02]  /*28e0*/  IMAD.MOV.U32 R5, RZ, RZ, R9 ;  /* 0x000000ffff057224 */ /* 0x010fe400078e0009 */
[----:B------:R-:W-:-:S04]  /*28f0*/  IMAD.MOV.U32 R4, RZ, RZ, R10 ;  /* 0x000000ffff047224 */ /* 0x000fc800078e000a */
[----:B------:R-:W-:Y:S05]  /*2900*/  BRA.U !UP0, `(.L_x_297) ;  /* 0x00000001085c7547 */ /* 0x000fea000b800000 */
[----:B------:R-:W1:Y:S01]  /*2910*/  S2UR UR5, SR_CgaCtaId ;  /* 0x00000000000579c3 */ /* 0x000e620000008800 */
[----:B------:R-:W-:Y:S01]  /*2920*/  UMOV UR4, 0x400 ;  /* 0x0000040000047882 */ /* 0x000fe20000000000 */
[----:B------:R-:W-:Y:S01]  /*2930*/  BSSY.RECONVERGENT B1, `(.L_x_297) ;  /* 0x0000014000017945 */ /* 0x000fe20003800200 */
[----:B-1----:R-:W-:-:S09]  /*2940*/  ULEA UR4, UR5, UR4, 0x18 ;  /* 0x0000000405047291 */ /* 0x002fd2000f8ec0ff */
[----:B------:R-:W1:Y:S04]  /*2950*/  LDS R3, [UR4+0x28] ;  /* 0x00002804ff037984 */ /* 0x000e680008000800 */
[----:B------:R-:W2:Y:S01]  /*2960*/  LDS.64 R6, [UR4+0x30] ;  /* 0x00003004ff067984 */ /* 0x000ea20008000a00 */
        /* <DEDUP_REMOVED lines=16> */
.L_x_298:
[----:B------:R-:W-:Y:S05]  /*2a70*/  BSYNC.RECONVERGENT B1 ;  /* 0x0000000000017941 */ /* 0x000fea0003800200 */
.L_x_297:
[----:B------:R-:W-:Y:S01]  /*2a80*/  UISETP.GE.AND UP0, UPT, UR6, 0x61, UPT ;  /* 0x000000610600788c */ /* 0x000fe2000bf06270 */
[----:B------:R-:W-:Y:S02]  /*2a90*/  IMAD.MOV.U32 R0, RZ, RZ, R2 ;  /* 0x000000ffff007224 */ /* 0x000fe400078e0002 */
[----:B------:R-:W-:Y:S02]  /*2aa0*/  IMAD.MOV.U32 R7, RZ, RZ, R5 ;  /* 0x000000ffff077224 */ /* 0x000fe400078e0005 */
        /* <DEDUP_REMOVED lines=24> */
.L_x_300:
[----:B------:R-:W-:Y:S05]  /*2c30*/  BSYNC.RECONVERGENT B1 ;  /* 0x0000000000017941 */ /* 0x000fea0003800200 */
.L_x_299:
        /* <DEDUP_REMOVED lines=27> */
.L_x_302:
[----:B------:R-:W-:Y:S05]  /*2df0*/  BSYNC.RECONVERGENT B1 ;  /* 0x0000000000017941 */ /* 0x000fea0003800200 */
.L_x_301:
        /* <DEDUP_REMOVED lines=27> */
.L_x_304:
[----:B------:R-:W-:Y:S05]  /*2fb0*/  BSYNC.RECONVERGENT B1 ;  /* 0x0000000000017941 */ /* 0x000fea0003800200 */
.L_x_303:
        /* <DEDUP_REMOVED lines=27> */
.L_x_306:
[----:B------:R-:W-:Y:S05]  /*3170*/  BSYNC.RECONVERGENT B1 ;  /* 0x0000000000017941 */ /* 0x000fea0003800200 */
.L_x_305:
[----:B------:R-:W-:Y:S01]  /*3180*/  UISETP.GE.AND UP0, UPT, UR6, 0xe1, UPT ;  /* 0x000000e10600788c */ /* 0x000fe2000bf06270 */
[----:B------:R-:W-:Y:S02]  /*3190*/  IMAD.MOV.U32 R8, RZ, RZ, R2 ;  /* 0x000000ffff087224 */ /* 0x000fe400078e0002 */
[----:B------:R-:W-:Y:S02]  /*31a0*/  IMAD.MOV.U32 R7, RZ, RZ, R5 ;  /* 0x000000ffff077224 */ /* 0x000fe400078e0005 */
[----:B------:R-:W-:-:S04]  /*31b0*/  IMAD.MOV.U32 R6, RZ, RZ, R4 ;  /* 0x000000ffff067224 */ /* 0x000fc800078e0004 */
[----:B------:R-:W-:Y:S05]  /*31c0*/  BRA.U !UP0, `(.L_x_270) ;  /* 0x0000002508047547 */ /* 0x000fea000b800000 */
[----:B------:R-:W1:Y:S01]  /*31d0*/  S2UR UR5, SR_CgaCtaId ;  /* 0x00000000000579c3 */ /* 0x000e620000008800 */
[----:B------:R-:W-:Y:S02]  /*31e0*/  UMOV UR4, 0x400 ;  /* 0x0000040000047882 */ /* 0x000fe40000000000 */
[----:B-1----:R-:W-:-:S09]  /*31f0*/  ULEA UR4, UR5, UR4, 0x18 ;  /* 0x0000000405047291 */ /* 0x002fd2000f8ec0ff */
[----:B------:R-:W1:Y:S04]  /*3200*/  LDS R3, [UR4+0x78] ;  /* 0x00007804ff037984 */ /* 0x000e680008000800 */
[----:B0-----:R-:W0:Y:S01]  /*3210*/  LDS.64 R10, [UR4+0x80] ;  /* 0x00008004ff0a7984 */ /* 0x001e220008000a00 */
[----:B-1----:R-:W-:Y:S01]  /*3220*/  FSETP.GEU.AND P0, PT, R2, R3, PT ;  /* 0x000000030200720b */ /* 0x002fe20003f0e000 */
[----:B------:R-:W-:Y:S02]  /*3230*/  IMAD.MOV.U32 R8, RZ, RZ, R3 ;  /* 0x000000ffff087224 */ /* 0x000fe400078e0003 */
[----:B0-----:R-:W-:Y:S02]  /*3240*/  IMAD.MOV.U32 R7, RZ, RZ, R10 ;  /* 0x000000ffff077224 */ /* 0x001fe400078e000a */
        /* <DEDUP_REMOVED lines=15> */
.L_x_238:
[----:B------:R-:W1:Y:S01]  /*3340*/  S2R R0, SR_TID.X ;  /* 0x0000000000007919 */ /* 0x000e620000002100 */
[----:B------:R-:W1:Y:S01]  /*3350*/  LDC.64 R2, c[0x0][0x380] ;  /* 0x0000e000ff027b82 */ /* 0x000e620000000a00 */
[----:B------:R-:W2:Y:S01]  /*3360*/  LDCU.64 UR6, c[0x0][0x388] ;  /* 0x00007100ff0677ac */ /* 0x000ea20008000a00 */
[----:B-1----:R-:W-:-:S05]  /*3370*/  IMAD.WIDE.U32 R2, R0, 0x4, R2 ;  /* 0x0000000400027825 */ /* 0x002fca00078e0002 */
[----:B0-----:R-:W3:Y:S04]  /*3380*/  LDG.E R5, desc[UR8][R2.64] ;  /* 0x0000000802057981 */ /* 0x001ee8000c1e1900 */
[----:B------:R-:W3:Y:S04]  /*3390*/  LDG.E R6, desc[UR8][R2.64+0x400] ;  /* 0x0004000802067981 */ /* 0x000ee8000c1e1900 */
[----:B------:R-:W4:Y:S04]  /*33a0*/  LDG.E R7, desc[UR8][R2.64+0x800] ;  /* 0x0008000802077981 */ /* 0x000f28000c1e1900 */
[----:B------:R-:W5:Y:S04]  /*33b0*/  LDG.E R8, desc[UR8][R2.64+0xc00] ;  /* 0x000c000802087981 */ /* 0x000f68000c1e1900 */
[----:B------:R-:W2:Y:S01]  /*33c0*/  LDG.E R4, desc[UR8][R2.64+0x1000] ;  /* 0x0010000802047981 */ /* 0x000ea2000c1e1900 */
[----:B------:R-:W-:Y:S01]  /*33d0*/  UISETP.GE.U32.AND UP0, UPT, UR4, 0xa00, UPT ;  /* 0x00000a000400788c */ /* 0x000fe2000bf06070 */
[----:B------:R-:W-:-:S03]  /*33e0*/  IMAD.MOV.U32 R10, RZ, RZ, RZ ;  /* 0x000000ffff0a7224 */ /* 0x000fc600078e00ff */
[----:B------:R-:W-:Y:S01]  /*33f0*/  UISETP.GE.U32.AND.EX UP0, UPT, UR5, URZ, UPT, UP0 ;  /* 0x000000ff0500728c */ /* 0x000fe2000bf06100 */
[----:B---3--:R-:W-:-:S04]  /*3400*/  FSETP.GEU.AND P0, PT, R5, R6, PT ;  /* 0x000000060500720b */ /* 0x008fc80003f0e000 */
[----:B------:R-:W-:Y:S01]  /*3410*/  FSEL R6, R5, R6, P0 ;  /* 0x0000000605067208 */ /* 0x000fe20000000000 */
[----:B------:R-:W-:-:S03]  /*3420*/  VIADD R5, R0, 0x100 ;  /* 0x0000010000057836 */ /* 0x000fc60000000000 */
[----:B----4-:R-:W-:-:S04]  /*3430*/  FSETP.GEU.AND P2, PT, R6, R7, PT ;  /* 0x000000070600720b */ /* 0x010fc80003f4e000 */
[----:B------:R-:W-:-:S04]  /*3440*/  FSEL R7, R6, R7, P2 ;  /* 0x0000000706077208 */ /* 0x000fc80001000000 */
[----:B-----5:R-:W-:-:S04]  /*3450*/  FSETP.GEU.AND P3, PT, R7, R8, PT ;  /* 0x000000080700720b */ /* 0x020fc80003f6e000 */
[----:B------:R-:W-:Y:S01]  /*3460*/  FSEL R7, R7, R8, P3 ;  /* 0x0000000807077208 */ /* 0x000fe20001800000 */
[C---:B------:R-:W-:Y:S01]  /*3470*/  VIADD R8, R0.reuse, 0x200 ;  /* 0x0000020000087836 */ /* 0x040fe20000000000 */
[C---:B------:R-:W-:Y:S02]  /*3480*/  @P2 SEL R8, R0.reuse, R5, P0 ;  /* 0x0000000500082207 */ /* 0x040fe40000000000 */
[----:B--2---:R-:W-:Y:S02]  /*3490*/  FSETP.GEU.AND P1, PT, R7, R4, PT ;  /* 0x000000040700720b */ /* 0x004fe40003f2e000 */
[----:B------:R-:W-:-:S03]  /*34a0*/  LOP3.LUT R5, R0, 0x400, RZ, 0xfc, !PT ;  /* 0x0000040000057812 */ /* 0x000fc600078efcff */
[----:B------:R-:W-:-:S08]  /*34b0*/  @!P3 VIADD R8, R0, 0x300 ;  /* 0x000003000008b836 */ /* 0x000fd00000000000 */
[C---:B------:R-:W-:Y:S02]  /*34c0*/  @P1 ISETP.GE.U32.AND P0, PT, R8.reuse, R5, PT ;  /* 0x000000050800120c */ /* 0x040fe40003f06070 */
[----:B------:R-:W-:Y:S02]  /*34d0*/  IADD3 R5, P2, PT, R5, UR6, RZ ;  /* 0x0000000605057c10 */ /* 0x000fe4000ff5e0ff */
[----:B------:R-:W-:Y:S02]  /*34e0*/  @P1 IADD3 R8, P3, PT, R8, UR6, RZ ;  /* 0x0000000608081c10 */ /* 0x000fe4000ff7e0ff */
[----:B------:R-:W-:Y:S01]  /*34f0*/  @P1 ISETP.GE.U32.AND.EX P0, PT, RZ, RZ, PT, P0 ;  /* 0x000000ffff00120c */ /* 0x000fe20003f06100 */
[----:B------:R-:W-:Y:S02]  /*3500*/  IMAD.X R6, RZ, RZ, UR7, P2 ;  /* 0x00000007ff067e24 */ /* 0x000fe400090e06ff */
[----:B------:R-:W-:Y:S01]  /*3510*/  @P1 IMAD.X R9, RZ, RZ, UR7, P3 ;  /* 0x00000007ff091e24 */ /* 0x000fe200098e06ff */
[----:B------:R-:W-:-:S04]  /*3520*/  @P1 FSETP.LT.OR P0, PT, R4, R7, !P0 ;  /* 0x000000070400120b */ /* 0x000fc80004701400 */
[----:B------:R-:W-:Y:S01]  /*3530*/  @P1 FSEL R4, R7, R4, P0 ;  /* 0x0000000407041208 */ /* 0x000fe20000000000 */
[----:B------:R-:W-:Y:S01]  /*3540*/  IMAD.MOV.U32 R7, RZ, RZ, 0x500 ;  /* 0x00000500ff077424 */ /* 0x000fe200078e00ff */
[----:B------:R-:W-:Y:S02]  /*3550*/  @P1 SEL R5, R8, R5, P0 ;  /* 0x0000000508051207 */ /* 0x000fe40000000000 */
[----:B------:R-:W-:Y:S01]  /*3560*/  @P1 SEL R6, R9, R6, P0 ;  /* 0x0000000609061207 */ /* 0x000fe20000000000 */
[----:B------:R-:W-:Y:S06]  /*3570*/  BRA.U !UP0, `(.L_x_307) ;  /* 0x00000005081c7547 */ /* 0x000fec000b800000 */
[----:B------:R-:W-:Y:S01]  /*3580*/  IMAD.MOV.U32 R7, RZ, RZ, R4 ;  /* 0x000000ffff077224 */ /* 0x000fe200078e0004 */
[----:B------:R-:W0:Y:S01]  /*3590*/  LDCU.64 UR6, c[0x0][0x388] ;  /* 0x00007100ff0677ac */ /* 0x000e220008000a00 */
[----:B------:R-:W-:Y:S02]  /*35a0*/  IMAD.MOV.U32 R15, RZ, RZ, 0x500 ;  /* 0x00000500ff0f7424 */ /* 0x000fe400078e00ff */
[----:B------:R-:W-:Y:S01]  /*35b0*/  IMAD.MOV.U32 R16, RZ, RZ, RZ ;  /* 0x000000ffff107224 */ /* 0x000fe200078e00ff */
[----:B------:R-:W1:Y:S01]  /*35c0*/  LDCU.64 UR4, c[0x0][0x398] ;  /* 0x00007300ff0477ac */ /* 0x000e620008000a00 */
[----:B------:R-:W-:-:S05]  /*35d0*/  NOP ;  /* 0x0000000000007918 */ /* 0x000fca0000000000 */
.L_x_308:
[----:B------:R-:W-:-:S04]  /*35e0*/  LEA R8, P0, R15, R2, 0x2 ;  /* 0x000000020f087211 */ /* 0x000fc800078010ff */
[----:B------:R-:W-:-:S05]  /*35f0*/  LEA.HI.X R9, R15, R3, R16, 0x2, P0 ;  /* 0x000000030f097211 */ /* 0x000fca00000f1410 */
[----:B------:R-:W2:Y:S04]  /*3600*/  LDG.E R10, desc[UR8][R8.64] ;  /* 0x00000008080a7981 */ /* 0x000ea8000c1e1900 */
[----:B------:R-:W3:Y:S04]  /*3610*/  LDG.E R11, desc[UR8][R8.64+0x400] ;  /* 0x00040008080b7981 */ /* 0x000ee8000c1e1900 */
[----:B------:R-:W4:Y:S04]  /*3620*/  LDG.E R12, desc[UR8][R8.64+0x800] ;  /* 0x00080008080c7981 */ /* 0x000f28000c1e1900 */
[----:B------:R-:W5:Y:S04]  /*3630*/  LDG.E R13, desc[UR8][R8.64+0xc00] ;  /* 0x000c0008080d7981 */ /* 0x000f68000c1e1900 */
[----:B------:R1:W5:Y:S01]  /*3640*/  LDG.E R4, desc[UR8][R8.64+0x1000] ;  /* 0x0010000808047981 */ /* 0x000362000c1e1900 */
[----:B0-----:R-:W-:-:S04]  /*3650*/  IADD3 R18, P0, P2, R15, UR6, R0 ;  /* 0x000000060f127c10 */ /* 0x001fc8000fa1e000 */
[----:B------:R-:W-:Y:S01]  /*3660*/  IADD3.X R17, PT, PT, R16, UR7, RZ, P0, P2 ;  /* 0x0000000710117c10 */ /* 0x000fe200087e44ff */
[----:B-1----:R-:W-:Y:S01]  /*3670*/  IMAD.MOV.U32 R8, RZ, RZ, R18 ;  /* 0x000000ffff087224 */ /* 0x002fe200078e0012 */
[----:B------:R-:W-:-:S03]  /*3680*/  IADD3 R9, P4, PT, R15, 0xa00, RZ ;  /* 0x00000a000f097810 */ /* 0x000fc60007f9e0ff */
[----:B------:R-:W-:Y:S01]  /*3690*/  IMAD.MOV.U32 R14, RZ, RZ, R17 ;  /* 0x000000ffff0e7224 */ /* 0x000fe200078e0011 */
        /* <DEDUP_REMOVED lines=9> */
[----:B------:R-:W-:Y:S02]  /*3730*/  @P1 SEL R14, R6, R17, P0 ;  /* 0x00000011060e1207 */ /* 0x000fe40000000000 */
[----:B------:R-:W-:-:S07]  /*3740*/  IADD3 R6, P3, PT, R18, 0x200, RZ ;  /* 0x0000020012067810 */ /* 0x000fce0007f7e0ff */
[----:B------:R-:W-:-:S04]  /*3750*/  @P2 ISETP.GE.U32.AND P0, PT, R8, R7, PT ;  /* 0x000000070800220c */ /* 0x000fc80003f06070 */
[----:B------:R-:W-:-:S04]  /*3760*/  @P2 ISETP.GE.AND.EX P0, PT, R14, R5, PT, P0 ;  /* 0x000000050e00220c */ /* 0x000fc80003f06300 */
[----:B------:R-:W-:-:S04]  /*3770*/  @P2 FSETP.LT.OR P0, PT, R11, R10, !P0 ;  /* 0x0000000a0b00220b */ /* 0x000fc80004701400 */
[----:B------:R-:W-:Y:S02]  /*3780*/  @P2 FSEL R11, R10, R11, P0 ;  /* 0x0000000b0a0b2208 */ /* 0x000fe40000000000 */
[----:B------:R-:W-:Y:S01]  /*3790*/  @P2 SEL R7, R8, R7, P0 ;  /* 0x0000000708072207 */ /* 0x000fe20000000000 */
[----:B------:R-:W-:Y:S01]  /*37a0*/  IMAD.X R8, RZ, RZ, R17, P3 ;  /* 0x000000ffff087224 */ /* 0x000fe200018e0611 */
[----:B----4-:R-:W-:Y:S02]  /*37b0*/  FSETP.GEU.AND P1, PT, R11, R12, PT ;  /* 0x0000000c0b00720b */ /* 0x010fe40003f2e000 */
[----:B------:R-:W-:Y:S02]  /*37c0*/  @P2 SEL R5, R14, R5, P0 ;  /* 0x000000050e052207 */ /* 0x000fe40000000000 */
[----:B------:R-:W-:-:S09]  /*37d0*/  IADD3 R14, P2, PT, R18, 0x300, RZ ;  /* 0x00000300120e7810 */ /* 0x000fd20007f5e0ff */
[----:B------:R-:W-:-:S04]  /*37e0*/  @P1 ISETP.GE.U32.AND P0, PT, R7, R6, PT ;  /* 0x000000060700120c */ /* 0x000fc80003f06070 */
[----:B------:R-:W-:-:S04]  /*37f0*/  @P1 ISETP.GE.AND.EX P0, PT, R5, R8, PT, P0 ;  /* 0x000000080500120c */ /* 0x000fc80003f06300 */
[----:B------:R-:W-:-:S04]  /*3800*/  @P1 FSETP.LT.OR P0, PT, R12, R11, !P0 ;  /* 0x0000000b0c00120b */ /* 0x000fc80004701400 */
[----:B------:R-:W-:Y:S02]  /*3810*/  @P1 FSEL R12, R11, R12, P0 ;  /* 0x0000000c0b0c1208 */ /* 0x000fe40000000000 */
[----:B------:R-:W-:Y:S01]  /*3820*/  @P1 SEL R6, R7, R6, P0 ;  /* 0x0000000607061207 */ /* 0x000fe20000000000 */
[----:B------:R-:W-:Y:S01]  /*3830*/  IMAD.X R7, RZ, RZ, R17, P2 ;  /* 0x000000ffff077224 */ /* 0x000fe200010e0611 */
[----:B-----5:R-:W-:Y:S02]  /*3840*/  FSETP.GEU.AND P3, PT, R12, R13, PT ;  /* 0x0000000d0c00720b */ /* 0x020fe40003f6e000 */
        /* <DEDUP_REMOVED lines=8> */
[----:B------:R-:W-:Y:S02]  /*38d0*/  FSETP.GEU.AND P2, PT, R13, R4, PT ;  /* 0x000000040d00720b */ /* 0x000fe40003f4e000 */
[----:B------:R-:W-:Y:S01]  /*38e0*/  ISETP.GT.U32.AND P1, PT, R9, UR4, PT ;  /* 0x0000000409007c0c */ /* 0x000fe2000bf24070 */
[----:B------:R-:W-:Y:S01]  /*38f0*/  IMAD.X R9, RZ, RZ, R16, P4 ;  /* 0x000000ffff097224 */ /* 0x000fe200020e0610 */
[----:B------:R-:W-:Y:S02]  /*3900*/  @P3 SEL R7, R8, R7, P0 ;  /* 0x0000000708073207 */ /* 0x000fe40000000000 */
[----:B------:R-:W-:-:S02]  /*3910*/  IADD3 R8, P3, PT, R15, 0x500, RZ ;  /* 0x000005000f087810 */ /* 0x000fc40007f7e0ff */
[----:B------:R-:W-:-:S03]  /*3920*/  ISETP.GT.AND.EX P1, PT, R9, UR5, PT, P1 ;  /* 0x0000000509007c0c */ /* 0x000fc6000bf24310 */
[----:B------:R-:W-:Y:S02]  /*3930*/  IMAD.X R10, RZ, RZ, R16, P3 ;  /* 0x000000ffff0a7224 */ /* 0x000fe400018e0610 */
[----:B------:R-:W-:Y:S01]  /*3940*/  @P2 ISETP.GE.U32.AND P0, PT, R14, R5, PT ;  /* 0x000000050e00220c */ /* 0x000fe20003f06070 */
[----:B------:R-:W-:Y:S02]  /*3950*/  IMAD.MOV.U32 R15, RZ, RZ, R8 ;  /* 0x000000ffff0f7224 */ /* 0x000fe400078e0008 */
[----:B------:R-:W-:Y:S01]  /*3960*/  IMAD.MOV.U32 R16, RZ, RZ, R10 ;  /* 0x000000ffff107224 */ /* 0x000fe200078e000a */
[----:B------:R-:W-:-:S04]  /*3970*/  @P2 ISETP.GE.AND.EX P0, PT, R7, R6, PT, P0 ;  /* 0x000000060700220c */ /* 0x000fc80003f06300 */
[----:B------:R-:W-:-:S04]  /*3980*/  @P2 FSETP.LT.OR P0, PT, R4, R13, !P0 ;  /* 0x0000000d0400220b */ /* 0x000fc80004701400 */
[----:B------:R-:W-:Y:S02]  /*3990*/  @P2 FSEL R4, R13, R4, P0 ;  /* 0x000000040d042208 */ /* 0x000fe40000000000 */
[----:B------:R-:W-:Y:S02]  /*39a0*/  @P2 SEL R6, R7, R6, P0 ;  /* 0x0000000607062207 */ /* 0x000fe40000000000 */
[----:B------:R-:W-:Y:S01]  /*39b0*/  @P2 SEL R5, R14, R5, P0 ;  /* 0x000000050e052207 */ /* 0x000fe20000000000 */
[----:B------:R-:W-:Y:S01]  /*39c0*/  IMAD.MOV.U32 R7, RZ, RZ, R4 ;  /* 0x000000ffff077224 */ /* 0x000fe200078e0004 */
[----:B------:R-:W-:Y:S06]  /*39d0*/  @!P1 BRA `(.L_x_308) ;  /* 0xfffffffc00009947 */ /* 0x000fec000383ffff */
[----:B------:R-:W-:-:S07]  /*39e0*/  IMAD.MOV.U32 R7, RZ, RZ, R8 ;  /* 0x000000ffff077224 */ /* 0x000fce00078e0008 */
.L_x_307:
        /* <DEDUP_REMOVED lines=8> */
[----:B------:R-:W-:Y:S01]  /*3a70*/  BSSY.RECONVERGENT B2, `(.L_x_311) ;  /* 0x0000030000027945 */ /* 0x000fe20003800200 */
[----:B------:R-:W-:Y:S02]  /*3a80*/  IMAD.MOV.U32 R12, RZ, RZ, R0 ;  /* 0x000000ffff0c7224 */ /* 0x000fe400078e0000 */
[----:B------:R-:W-:-:S04]  /*3a90*/  IADD3 R15, PT, PT, -R7, UR4, R2 ;  /* 0x00000004070f7c10 */ /* 0x000fc8000fffe102 */
[----:B------:R-:W-:-:S04]  /*3aa0*/  LOP3.LUT R2, R15, 0x300, RZ, 0xc0, !PT ;  /* 0x000003000f027812 */ /* 0x000fc800078ec0ff */
[----:B------:R-:W-:-:S13]  /*3ab0*/  ISETP.NE.AND P0, PT, R2, 0x300, PT ;  /* 0x000003000200780c */ /* 0x000fda0003f05270 */
[----:B------:R-:W-:Y:S05]  /*3ac0*/  @!P0 BRA `(.L_x_312) ;  /* 0x0000000000a88947 */ /* 0x000fea0003800000 */
[----:B------:R-:W0:Y:S01]  /*3ad0*/  LDCU.64 UR10, c[0x0][0x380] ;  /* 0x00007000ff0a77ac */ /* 0x000e220008000a00 */
[----:B------:R-:W-:Y:S01]  /*3ae0*/  IADD3 R3, P0, PT, R0, R7, RZ ;  /* 0x0000000700037210 */ /* 0x000fe20007f1e0ff */
[----:B------:R-:W-:Y:S01]  /*3af0*/  IMAD.MOV.U32 R12, RZ, RZ, R0 ;  /* 0x000000ffff0c7224 */ /* 0x000fe200078e0000 */
[----:B------:R-:W-:-:S03]  /*3b00*/  LEA.HI R2, R15, 0x1, RZ, 0x18 ;  /* 0x000000010f027811 */ /* 0x000fc600078fc0ff */
[----:B------:R-:W-:Y:S01]  /*3b10*/  IMAD.X R14, RZ, RZ, R10, P0 ;  /* 0x000000ffff0e7224 */ /* 0x000fe200000e060a */
[----:B------:R-:W-:Y:S02]  /*3b20*/  LOP3.LUT R2, R2, 0x3, RZ, 0xc0, !PT ;  /* 0x0000000302027812 */ /* 0x000fe400078ec0ff */
[----:B------:R-:W-:-:S03]  /*3b30*/  IADD3 R13, P0, PT, R3, UR6, RZ ;  /* 0x00000006030d7c10 */ /* 0x000fc6000ff1e0ff */
[----:B------:R-:W-:Y:S01]  /*3b40*/  IMAD.MOV R8, RZ, RZ, -R2 ;  /* 0x000000ffff087224 */ /* 0x000fe200078e0a02 */
[----:B0-----:R-:W-:-:S04]  /*3b50*/  LEA R9, P1, R3, UR10, 0x2 ;  /* 0x0000000a03097c11 */ /* 0x001fc8000f8210ff */
[----:B------:R-:W-:Y:S02]  /*3b60*/  LEA.HI.X R3, R3, UR11, R14, 0x2, P1 ;  /* 0x0000000b03037c11 */ /* 0x000fe400088f140e */
[----:B------:R-:W-:-:S07]  /*3b70*/  IADD3.X R14, PT, PT, R14, UR7, RZ, P0, !PT ;  /* 0x000000070e0e7c10 */ /* 0x000fce00087fe4ff */
.L_x_315:
        /* <DEDUP_REMOVED lines=25> */
.L_x_314:
[----:B------:R-:W-:Y:S05]  /*3d10*/  BSYNC.RECONVERGENT B3 ;  /* 0x0000000000037941 */ /* 0x000fea0003800200 */
.L_x_313:
[----:B------:R-:W-:Y:S01]  /*3d20*/  IADD3 R13, P0, PT, R13, 0x100, RZ ;  /* 0x000001000d0d7810 */ /* 0x000fe20007f1e0ff */
[----:B------:R-:W-:Y:S02]  /*3d30*/  VIADD R12, R12, 0x100 ;  /* 0x000001000c0c7836 */ /* 0x000fe40000000000 */
[----:B------:R-:W-:Y:S02]  /*3d40*/  IMAD.X R3, RZ, RZ, R3, P3 ;  /* 0x000000ffff037224 */ /* 0x000fe400018e0603 */
[----:B------:R-:W-:Y:S01]  /*3d50*/  IMAD.X R14, RZ, RZ, R14, P0 ;  /* 0x000000ffff0e7224 */ /* 0x000fe200000e060e */
[----:B------:R-:W-:Y:S07]  /*3d60*/  @P2 BRA `(.L_x_315) ;  /* 0xfffffffc00842947 */ /* 0x000fee000383ffff */
.L_x_312:
[----:B------:R-:W-:Y:S05]  /*3d70*/  BSYNC.RECONVERGENT B2 ;  /* 0x0000000000027941 */ /* 0x000fea0003800200 */
.L_x_311:
[----:B------:R-:W-:-:S13]  /*3d80*/  ISETP.GE.U32.AND P0, PT, R15, 0x300, PT ;  /* 0x000003000f00780c */ /* 0x000fda0003f06070 */
[----:B------:R-:W-:Y:S05]  /*3d90*/  @!P0 BRA `(.L_x_310) ;  /* 0x0000000400888947 */ /* 0x000fea0003800000 */
[----:B------:R-:W0:Y:S01]  /*3da0*/  LDC.64 R2, c[0x0][0x380] ;  /* 0x0000e000ff027b82 */ /* 0x000e220000000a00 */
[----:B------:R-:W-:-:S07]  /*3db0*/  VIADD R12, R12, 0x200 ;  /* 0x000002000c0c7836 */ /* 0x000fce0000000000 */
[----:B------:R-:W1:Y:S02]  /*3dc0*/  LDC.64 R8, c[0x0][0x388] ;  /* 0x0000e200ff087b82 */ /* 0x000e640000000a00 */
.L_x_324:
        /* <DEDUP_REMOVED lines=29> */
.L_x_317:
[----:B------:R-:W-:Y:S05]  /*3fa0*/  BSYNC.RECONVERGENT B2 ;  /* 0x0000000000027941 */ /* 0x000fea0003800200 */
.L_x_316:
        /* <DEDUP_REMOVED lines=20> */
.L_x_319:
[----:B------:R-:W-:Y:S05]  /*40f0*/  BSYNC.RECONVERGENT B2 ;  /* 0x0000000000027941 */ /* 0x000fea0003800200 */
.L_x_318:
        /* <DEDUP_REMOVED lines=20> */
.L_x_321:
[----:B------:R-:W-:Y:S05]  /*4240*/  BSYNC.RECONVERGENT B2 ;  /* 0x0000000000027941 */ /* 0x000fea0003800200 */
.L_x_320:
        /* <DEDUP_REMOVED lines=18> */
.L_x_323:
[----:B------:R-:W-:Y:S05]  /*4370*/  BSYNC.RECONVERGENT B2 ;  /* 0x0000000000027941 */ /* 0x000fea0003800200 */
.L_x_322:
[C---:B------:R-:W-:Y:S02]  /*4380*/  VIADD R14, R12.reuse, 0x200 ;  /* 0x000002000c0e7836 */ /* 0x040fe40000000000 */
[----:B------:R-:W-:-:S03]  /*4390*/  VIADD R12, R12, 0x400 ;  /* 0x000004000c0c7836 */ /* 0x000fc60000000000 */
[----:B------:R-:W-:-:S13]  /*43a0*/  ISETP.GE.AND P0, PT, R14, R11, PT ;  /* 0x0000000b0e00720c */ /* 0x000fda0003f06270 */
[----:B------:R-:W-:Y:S05]  /*43b0*/  @!P0 BRA `(.L_x_324) ;  /* 0xfffffff800848947 */ /* 0x000fea000383ffff */
.L_x_310:
[----:B------:R-:W-:Y:S05]  /*43c0*/  BSYNC.RECONVERGENT B1 ;  /* 0x0000000000017941 */ /* 0x000fea0003800200 */
.L_x_309:
        /* <DEDUP_REMOVED lines=31> */
.L_x_326:
[----:B------:R-:W-:Y:S05]  /*45c0*/  BSYNC.RECONVERGENT B1 ;  /* 0x0000000000017941 */ /* 0x000fea0003800200 */
.L_x_325:
        /* <DEDUP_REMOVED lines=24> */
.L_x_328:
[----:B------:R-:W-:Y:S05]  /*4750*/  BSYNC.RECONVERGENT B1 ;  /* 0x0000000000017941 */ /* 0x000fea0003800200 */
.L_x_327:
[----:B0-----:R0:W4:Y:S01]  /*4760*/  SHFL.DOWN PT, R8, R3, 0x4, 0x1f ;  /* 0x08801f0003087f89 */ /* 0x00112200000e0000 */
[----:B------:R-:W-:Y:S01]  /*4770*/  BSSY.RECONVERGENT B1, `(.L_x_329) ;  /* 0x0000017000017945 */ /* 0x000fe20003800200 */
[----:B------:R-:W-:Y:S02]  /*4780*/  IMAD.MOV.U32 R2, RZ, RZ, R3 ;  /* 0x000000ffff027224 */ /* 0x000fe400078e0003 */
[----:B-1----:R0:W1:Y:S01]  /*4790*/  SHFL.DOWN PT, R9, R4, 0x4, 0x1f ;  /* 0x08801f0004097f89 */ /* 0x00206200000e0000 */
[----:B--2---:R-:W-:Y:S02]  /*47a0*/  IMAD.MOV.U32 R6, RZ, RZ, R4 ;  /* 0x000000ffff067224 */ /* 0x004fe400078e0004 */
[----:B------:R-:W-:Y:S01]  /*47b0*/  IMAD.MOV.U32 R7, RZ, RZ, R5 ;  /* 0x000000ffff077224 */ /* 0x000fe200078e0005 */
[----:B------:R0:W2:Y:S01]  /*47c0*/  SHFL.DOWN PT, R10, R5, 0x4, 0x1f ;  /* 0x08801f00050a7f89 */ /* 0x0000a200000e0000 */
[----:B------:R-:W-:Y:S05]  /*47d0*/  @P5 BRA `(.L_x_330) ;  /* 0x0000000000405947 */ /* 0x000fea0003800000 */
[----:B----4-:R-:W-:Y:S01]  /*47e0*/  FSETP.GEU.AND P0, PT, R3, R8, PT ;  /* 0x000000080300720b */ /* 0x010fe20003f0e000 */
[----:B------:R-:W-:Y:S02]  /*47f0*/  IMAD.MOV.U32 R2, RZ, RZ, R8 ;  /* 0x000000ffff027224 */ /* 0x000fe400078e0008 */
[----:B-1----:R-:W-:Y:S02]  /*4800*/  IMAD.MOV.U32 R6, RZ, RZ, R9 ;  /* 0x000000ffff067224 */ /* 0x002fe400078e0009 */
[----:B--2---:R-:W-:-:S08]  /*4810*/  IMAD.MOV.U32 R7, RZ, RZ, R10 ;  /* 0x000000ffff077224 */ /* 0x004fd000078e000a */
        /* <DEDUP_REMOVED lines=12> */
.L_x_330:
[----:B------:R-:W-:Y:S05]  /*48e0*/  BSYNC.RECONVERGENT B1 ;  /* 0x0000000000017941 */ /* 0x000fea0003800200 */
.L_x_329:
[----:B-1----:R1:W1:Y:S01]  /*48f0*/  SHFL.DOWN PT, R9, R2, 0x8, 0x1f ;  /* 0x09001f0002097f89 */ /* 0x00226200000e0000 */
[----:B------:R-:W-:Y:S01]  /*4900*/  BSSY.RECONVERGENT B1, `(.L_x_331) ;  /* 0x0000017000017945 */ /* 0x000fe20003800200 */
[----:B0-----:R-:W-:Y:S02]  /*4910*/  IMAD.MOV.U32 R3, RZ, RZ, R2 ;  /* 0x000000ffff037224 */ /* 0x001fe400078e0002 */
[----:B---3--:R0:W3:Y:S01]  /*4920*/  SHFL.DOWN PT, R11, R6, 0x8, 0x1f ;  /* 0x09001f00060b7f89 */ /* 0x0080e200000e0000 */
[----:B------:R-:W-:Y:S02]  /*4930*/  IMAD.MOV.U32 R4, RZ, RZ, R6 ;  /* 0x000000ffff047224 */ /* 0x000fe400078e0006 */
[----:B------:R-:W-:Y:S01]  /*4940*/  IMAD.MOV.U32 R5, RZ, RZ, R7 ;  /* 0x000000ffff057224 */ /* 0x000fe200078e0007 */
[----:B----4-:R0:W4:Y:S01]  /*4950*/  SHFL.DOWN PT, R8, R7, 0x8, 0x1f ;  /* 0x09001f0007087f89 */ /* 0x01012200000e0000 */
[----:B------:R-:W-:Y:S05]  /*4960*/  @P4 BRA `(.L_x_332) ;  /* 0x0000000000404947 */ /* 0x000fea0003800000 */
[----:B-1----:R-:W-:Y:S01]  /*4970*/  FSETP.GEU.AND P0, PT, R2, R9, PT ;  /* 0x000000090200720b */ /* 0x002fe20003f0e000 */
        /* <DEDUP_REMOVED lines=15> */
.L_x_332:
[----:B------:R-:W-:Y:S05]  /*4a70*/  BSYNC.RECONVERGENT B1 ;  /* 0x0000000000017941 */ /* 0x000fea0003800200 */
.L_x_331:
[----:B-1----:R1:W1:Y:S01]  /*4a80*/  SHFL.DOWN PT, R2, R3, 0x10, 0x1f ;  /* 0x0a001f0003027f89 */ /* 0x00226200000e0000 */
[----:B------:R-:W-:Y:S01]  /*4a90*/  BSSY.RECONVERGENT B1, `(.L_x_333) ;  /* 0x0000017000017945 */ /* 0x000fe20003800200 */
[----:B----4-:R-:W-:Y:S02]  /*4aa0*/  IMAD.MOV.U32 R8, RZ, RZ, R3 ;  /* 0x000000ffff087224 */ /* 0x010fe400078e0003 */
[----:B------:R4:W1:Y:S01]  /*4ab0*/  SHFL.DOWN PT, R9, R4, 0x10, 0x1f ;  /* 0x0a001f0004097f89 */ /* 0x00086200000e0000 */
[----:B0-----:R-:W-:Y:S02]  /*4ac0*/  IMAD.MOV.U32 R7, RZ, RZ, R4 ;  /* 0x000000ffff077224 */ /* 0x001fe400078e0004 */
[----:B------:R-:W-:Y:S01]  /*4ad0*/  IMAD.MOV.U32 R6, RZ, RZ, R5 ;  /* 0x000000ffff067224 */ /* 0x000fe200078e0005 */
[----:B--2---:R4:W0:Y:S01]  /*4ae0*/  SHFL.DOWN PT, R10, R5, 0x10, 0x1f ;  /* 0x0a001f00050a7f89 */ /* 0x00482200000e0000 */
[----:B------:R-:W-:Y:S05]  /*4af0*/  @P3 BRA `(.L_x_334) ;  /* 0x0000000000403947 */ /* 0x000fea0003800000 */
[----:B-1----:R-:W-:Y:S01]  /*4b00*/  FSETP.GEU.AND P0, PT, R3, R2, PT ;  /* 0x000000020300720b */ /* 0x002fe20003f0e000 */
        /* <DEDUP_REMOVED lines=15> */
.L_x_334:
[----:B------:R-:W-:Y:S05]  /*4c00*/  BSYNC.RECONVERGENT B1 ;  /* 0x0000000000017941 */ /* 0x000fea0003800200 */
.L_x_333:
[----:B------:R-:W-:Y:S04]  /*4c10*/  BSSY.RECONVERGENT B1, `(.L_x_335) ;  /* 0x000000c000017945 */ /* 0x000fe80003800200 */
[----:B------:R-:W-:Y:S05]  /*4c20*/  @P2 BRA `(.L_x_336) ;  /* 0x0000000000282947 */ /* 0x000fea0003800000 */
[----:B----4-:R-:W2:Y:S01]  /*4c30*/  S2R R4, SR_CgaCtaId ;  /* 0x0000000000047919 */ /* 0x010ea20000008800 */
[----:B-1----:R-:W-:Y:S02]  /*4c40*/  MOV R3, 0x400 ;  /* 0x0000040000037802 */ /* 0x002fe40000000f00 */
        /* <DEDUP_REMOVED lines=8> */
.L_x_336:
[----:B------:R-:W-:Y:S05]  /*4cd0*/  BSYNC.RECONVERGENT B1 ;  /* 0x0000000000017941 */ /* 0x000fea0003800200 */
.L_x_335:
[----:B------:R-:W-:Y:S01]  /*4ce0*/  BAR.SYNC.DEFER_BLOCKING 0x0 ;  /* 0x0000000000007b1d */ /* 0x000fe20000010000 */
[----:B------:R-:W-:-:S13]  /*4cf0*/  ISETP.NE.AND P1, PT, R0, RZ, PT ;  /* 0x000000ff0000720c */ /* 0x000fda0003f25270 */
[----:B------:R-:W-:Y:S05]  /*4d00*/  @P1 BRA `(.L_x_270) ;  /* 0x0000000800341947 */ /* 0x000fea0003800000 */
[----:B-12---:R-:W1:Y:S01]  /*4d10*/  S2R R3, SR_CgaCtaId ;  /* 0x0000000000037919 */ /* 0x006e620000008800 */
[----:B------:R-:W-:Y:S01]  /*4d20*/  MOV R0, 0x400 ;  /* 0x0000040000007802 */ /* 0x000fe20000000f00 */
[----:B------:R-:W-:Y:S03]  /*4d30*/  BSSY.RECONVERGENT B1, `(.L_x_337) ;  /* 0x0000016000017945 */ /* 0x000fe60003800200 */
[----:B-1----:R-:W-:-:S05]  /*4d40*/  LEA R24, R3, R0, 0x18 ;  /* 0x0000000003187211 */ /* 0x002fca00078ec0ff */
[----:B------:R-:W1:Y:S04]  /*4d50*/  LDS R3, [R24+0x18] ;  /* 0x0000180018037984 */ /* 0x000e680000000800 */
[----:B----4-:R-:W2:Y:S04]  /*4d60*/  LDS.64 R4, [R24+0x20] ;  /* 0x0000200018047984 */ /* 0x010ea80000000a00 */
[----:B------:R4:W0:Y:S04]  /*4d70*/  LDS R18, [R24+0x28] ;  /* 0x0000280018127984 */ /* 0x0008280000000800 */
[----:B------:R4:W0:Y:S01]  /*4d80*/  LDS R16, [R24+0x38] ;  /* 0x0000380018107984 */ /* 0x0008220000000800 */
[----:B-1----:R-:W-:Y:S01]  /*4d90*/  FSETP.GEU.AND P0, PT, R8, R3, PT ;  /* 0x000000030800720b */ /* 0x002fe20003f0e000 */
[----:B------:R-:W-:-:S02]  /*4da0*/  IMAD.MOV.U32 R19, RZ, RZ, R3 ;  /* 0x000000ffff137224 */ /* 0x000fc400078e0003 */
[----:B--2---:R-:W-:Y:S02]  /*4db0*/  IMAD.MOV.U32 R21, RZ, RZ, R4 ;  /* 0x000000ffff157224 */ /* 0x004fe400078e0004 */
[----:B------:R-:W-:-:S08]  /*4dc0*/  IMAD.MOV.U32 R20, RZ, RZ, R5 ;  /* 0x000000ffff147224 */ /* 0x000fd000078e0005 */
[----:B0---4-:R-:W-:Y:S05]  /*4dd0*/  @!P0 BRA `(.L_x_338) ;  /* 0x00000000002c8947 */ /* 0x011fea0003800000 */
        /* <DEDUP_REMOVED lines=11> */
.L_x_338:
[----:B------:R-:W-:Y:S05]  /*4e90*/  BSYNC.RECONVERGENT B1 ;  /* 0x0000000000017941 */ /* 0x000fea0003800200 */
.L_x_337:
        /* <DEDUP_REMOVED lines=27> */
.L_x_340:
[----:B------:R-:W-:Y:S05]  /*5050*/  BSYNC.RECONVERGENT B1 ;  /* 0x0000000000017941 */ /* 0x000fea0003800200 */
.L_x_339:
        /* <DEDUP_REMOVED lines=17> */
.L_x_342:
[----:B------:R-:W-:Y:S05]  /*5170*/  BSYNC.RECONVERGENT B1 ;  /* 0x0000000000017941 */ /* 0x000fea0003800200 */
.L_x_341:
        /* <DEDUP_REMOVED lines=17> */
.L_x_344:
[----:B------:R-:W-:Y:S05]  /*5290*/  BSYNC.RECONVERGENT B1 ;  /* 0x0000000000017941 */ /* 0x000fea0003800200 */
.L_x_343:
        /* <DEDUP_REMOVED lines=17> */
.L_x_346:
[----:B------:R-:W-:Y:S05]  /*53b0*/  BSYNC.RECONVERGENT B1 ;  /* 0x0000000000017941 */ /* 0x000fea0003800200 */
.L_x_345:
        /* <DEDUP_REMOVED lines=17> */
.L_x_348:
[----:B------:R-:W-:Y:S05]  /*54d0*/  BSYNC.RECONVERGENT B1 ;  /* 0x0000000000017941 */ /* 0x000fea0003800200 */
.L_x_347:
        /* <DEDUP_REMOVED lines=16> */
.L_x_270:
[----:B------:R-:W-:Y:S05]  /*55e0*/  BSYNC.RECONVERGENT B0 ;  /* 0x0000000000007941 */ /* 0x000fea0003800200 */
.L_x_237:
[----:B------:R-:W-:Y:S05]  /*55f0*/  @P1 EXIT ;  /* 0x000000000000194d */ /* 0x000fea0003800000 */
[----:B01234-:R-:W0:Y:S01]  /*5600*/  LDC.64 R2, c[0x0][0x390] ;  /* 0x0000e400ff027b82 */ /* 0x01fe220000000a00 */
[----:B------:R-:W-:-:S04]  /*5610*/  LOP3.LUT R7, R7, R6, RZ, 0x3c, !PT ;  /* 0x0000000607077212 */ /* 0x000fc800078e3cff */
[----:B------:R-:W-:-:S04]  /*5620*/  LOP3.LUT R6, R7, R6, RZ, 0x3c, !PT ;  /* 0x0000000607067212 */ /* 0x000fc800078e3cff */
[----:B------:R-:W-:-:S05]  /*5630*/  LOP3.LUT R7, R7, R6, RZ, 0x3c, !PT ;  /* 0x0000000607077212 */ /* 0x000fca00078e3cff */
[----:B0-----:R-:W-:Y:S04]  /*5640*/  STG.E.64 desc[UR8][R2.64+0x8], R6 ;  /* 0x0000080602007986 */ /* 0x001fe8000c101b08 */
[----:B------:R-:W-:Y:S01]  /*5650*/  STG.E desc[UR8][R2.64], R8 ;  /* 0x0000000802007986 */ /* 0x000fe2000c101908 */
[----:B------:R-:W-:Y:S05]  /*5660*/  EXIT ;  /* 0x000000000000794d */ /* 0x000fea0003800000 */
.L_x_349:
        /* <DEDUP_REMOVED lines=9> */
.L_x_720:


//--------------------- .text._ZN6thrust24THRUST_300001_SM_1000_NS8cuda_cub4core6detail13_kernel_agentINS1_8__reduce11ReduceAgentIPN4cuda3std3__45tupleIJflEEESC_SB_iNS1_9__extrema9arg_max_fIflNS9_4lessIfEEEEEEJSC_SC_iSH_EEEvDpT0_ --------------------------
	.section	.text._ZN6thrust24THRUST_300001_SM_1000_NS8cuda_cub4core6detail13_kernel_agentINS1_8__reduce11ReduceAgentIPN4cuda3std3__45tupleIJflEEESC_SB_iNS1_9__extrema9arg_max_fIflNS9_4lessIfEEEEEEJSC_SC_iSH_EEEvDpT0_,"ax",@progbits
	.align	128
        .global         _ZN6thrust24THRUST_300001_SM_1000_NS8cuda_cub4core6detail13_kernel_agentINS1_8__reduce11ReduceAgentIPN4cuda3std3__45tupleIJflEEESC_SB_iNS1_9__extrema9arg_max_fIflNS9_4lessIfEEEEEEJSC_SC_iSH_EEEvDpT0_
        .type           _ZN6thrust24THRUST_300001_SM_1000_NS8cuda_cub4core6detail13_kernel_agentINS1_8__reduce11ReduceAgentIPN4cuda3std3__45tupleIJflEEESC_SB_iNS1_9__extrema9arg_max_fIflNS9_4lessIfEEEEEEJSC_SC_iSH_EEEvDpT0_,@function
        .size           _ZN6thrust24THRUST_300001_SM_1000_NS8cuda_cub4core6detail13_kernel_agentINS1_8__reduce11ReduceAgentIPN4cuda3std3__45tupleIJflEEESC_SB_iNS1_9__extrema9arg_max_fIflNS9_4lessIfEEEEEEJSC_SC_iSH_EEEvDpT0_,(.L_x_721 - _ZN6thrust24THRUST_300001_SM_1000_NS8cuda_cub4core6detail13_kernel_agentINS1_8__reduce11ReduceAgentIPN4cuda3std3__45tupleIJflEEESC_SB_iNS1_9__extrema9arg_max_fIflNS9_4lessIfEEEEEEJSC_SC_iSH_EEEvDpT0_)
        .other          _ZN6thrust24THRUST_300001_SM_1000_NS8cuda_cub4core6detail13_kernel_agentINS1_8__reduce11ReduceAgentIPN4cuda3std3__45tupleIJflEEESC_SB_iNS1_9__extrema9arg_max_fIflNS9_4lessIfEEEEEEJSC_SC_iSH_EEEvDpT0_,@"STO_CUDA_ENTRY STV_DEFAULT"
_ZN6thrust24THRUST_300001_SM_1000_NS8cuda_cub4core6detail13_kernel_agentINS1_8__reduce11ReduceAgentIPN4cuda3std3__45tupleIJflEEESC_SB_iNS1_9__extrema9arg_max_fIflNS9_4lessIfEEEEEEJSC_SC_iSH_EEEvDpT0_:
.text._ZN6thrust24THRUST_300001_SM_1000_NS8cuda_cub4core6detail13_kernel_agentINS1_8__reduce11ReduceAgentIPN4cuda3std3__45tupleIJflEEESC_SB_iNS1_9__extrema9arg_max_fIflNS9_4lessIfEEEEEEJSC_SC_iSH_EEEvDpT0_:
        /* <DEDUP_REMOVED lines=21> */
.L_x_353:
[----:B0-----:R-:W-:Y:S05]  /*0150*/  BSYNC.RECONVERGENT B1 ;  /* 0x0000000000017941 */ /* 0x001fea0003800200 */
.L_x_352:
        /* <DEDUP_REMOVED lines=15> */
.L_x_360:
        /* <DEDUP_REMOVED lines=28> */
.L_x_359:
[----:B------:R-:W-:Y:S05]  /*0410*/  BSYNC.RECONVERGENT B3 ;  /* 0x0000000000037941 */ /* 0x000fea0003800200 */
.L_x_358:
[----:B------:R-:W-:Y:S02]  /*0420*/  IMAD.X R7, RZ, RZ, R7, P3 ;  /* 0x000000ffff077224 */ /* 0x000fe400018e0607 */
[----:B------:R-:W-:Y:S01]  /*0430*/  VIADD R5, R5, 0x100 ;  /* 0x0000010005057836 */ /* 0x000fe20000000000 */
[----:B------:R-:W-:Y:S06]  /*0440*/  @P2 BRA `(.L_x_360) ;  /* 0xfffffffc00802947 */ /* 0x000fec000383ffff */
.L_x_357:
[----:B------:R-:W-:Y:S05]  /*0450*/  BSYNC.RECONVERGENT B2 ;  /* 0x0000000000027941 */ /* 0x000fea0003800200 */
.L_x_356:
[----:B------:R-:W0:Y:S01]  /*0460*/  LDC.64 R8, c[0x0][0x380] ;  /* 0x0000e000ff087b82 */ /* 0x000e220000000a00 */
[----:B------:R-:W-:-:S13]  /*0470*/  ISETP.GE.U32.AND P0, PT, R12, 0x300, PT ;  /* 0x000003000c00780c */ /* 0x000fda0003f06070 */
[----:B------:R-:W-:Y:S05]  /*0480*/  @!P0 BRA `(.L_x_355) ;  /* 0x0000000400588947 */ /* 0x000fea0003800000 */
.L_x_369:
        /* <DEDUP_REMOVED lines=26> */
.L_x_362:
[----:B------:R-:W-:Y:S05]  /*0630*/  BSYNC.RECONVERGENT B2 ;  /* 0x0000000000027941 */ /* 0x000fea0003800200 */
.L_x_361:
        /* <DEDUP_REMOVED lines=17> */
.L_x_364:
[----:B------:R-:W-:Y:S05]  /*0750*/  BSYNC.RECONVERGENT B2 ;  /* 0x0000000000027941 */ /* 0x000fea0003800200 */
.L_x_363:
        /* <DEDUP_REMOVED lines=17> */
.L_x_366:
[----:B------:R-:W-:Y:S05]  /*0870*/  BSYNC.RECONVERGENT B2 ;  /* 0x0000000000027941 */ /* 0x000fea0003800200 */
.L_x_365:
        /* <DEDUP_REMOVED lines=19> */
.L_x_368:
[----:B------:R-:W-:Y:S05]  /*09b0*/  BSYNC.RECONVERGENT B2 ;  /* 0x0000000000027941 */ /* 0x000fea0003800200 */
.L_x_367:
[----:B------:R-:W-:-:S05]  /*09c0*/  VIADD R5, R5, 0x400 ;  /* 0x0000040005057836 */ /* 0x000fca0000000000 */
[----:B------:R-:W-:-:S13]  /*09d0*/  ISETP.GE.AND P0, PT, R5, UR5, PT ;  /* 0x0000000505007c0c */ /* 0x000fda000bf06270 */
[----:B------:R-:W-:Y:S05]  /*09e0*/  @!P0 BRA `(.L_x_369) ;  /* 0xfffffff800a88947 */ /* 0x000fea000383ffff */
.L_x_355:
[----:B------:R-:W-:Y:S05]  /*09f0*/  BSYNC.RECONVERGENT B1 ;  /* 0x0000000000017941 */ /* 0x000fea0003800200 */
.L_x_354:
        /* <DEDUP_REMOVED lines=31> */
.L_x_372:
[----:B------:R-:W-:Y:S05]  /*0bf0*/  BSYNC.RECONVERGENT B1 ;  /* 0x0000000000017941 */ /* 0x000fea0003800200 */
.L_x_371:
        /* <DEDUP_REMOVED lines=27> */
.L_x_374:
[----:B------:R-:W-:Y:S05]  /*0db0*/  BSYNC.RECONVERGENT B1 ;  /* 0x0000000000017941 */ /* 0x000fea0003800200 */
.L_x_373:
        /* <DEDUP_REMOVED lines=24> */
.L_x_376:
[----:B------:R-:W-:Y:S05]  /*0f40*/  BSYNC.RECONVERGENT B1 ;  /* 0x0000000000017941 */ /* 0x000fea0003800200 */
.L_x_375:
        /* <DEDUP_REMOVED lines=24> */
.L_x_378:
[----:B------:R-:W-:Y:S05]  /*10d0*/  BSYNC.RECONVERGENT B1 ;  /* 0x0000000000017941 */ /* 0x000fea0003800200 */
.L_x_377:
        /* <DEDUP_REMOVED lines=24> */
.L_x_380:
[----:B------:R-:W-:Y:S05]  /*1260*/  BSYNC.RECONVERGENT B1 ;  /* 0x0000000000017941 */ /* 0x000fea0003800200 */
.L_x_379:
        /* <DEDUP_REMOVED lines=12> */
.L_x_382:
[----:B------:R-:W-:Y:S05]  /*1330*/  BSYNC.RECONVERGENT B1 ;  /* 0x0000000000017941 */ /* 0x000fea0003800200 */
.L_x_381:
        /* <DEDUP_REMOVED lines=27> */
.L_x_385:
[----:B------:R-:W-:Y:S05]  /*14f0*/  BSYNC.RECONVERGENT B1 ;  /* 0x0000000000017941 */ /* 0x000fea0003800200 */
.L_x_384:
        /* <DEDUP_REMOVED lines=27> */
.L_x_387:
[----:B------:R-:W-:Y:S05]  /*16b0*/  BSYNC.RECONVERGENT B1 ;  /* 0x0000000000017941 */ /* 0x000fea0003800200 */
.L_x_386:
        /* <DEDUP_REMOVED lines=17> */
.L_x_389:
[----:B------:R-:W-:Y:S05]  /*17d0*/  BSYNC.RECONVERGENT B1 ;  /* 0x0000000000017941 */ /* 0x000fea0003800200 */
.L_x_388:
        /* <DEDUP_REMOVED lines=17> */
.L_x_391:
[----:B------:R-:W-:Y:S05]  /*18f0*/  BSYNC.RECONVERGENT B1 ;  /* 0x0000000000017941 */ /* 0x000fea0003800200 */
.L_x_390:
        /* <DEDUP_REMOVED lines=17> */
.L_x_393:
[----:B------:R-:W-:Y:S05]  /*1a10*/  BSYNC.RECONVERGENT B1 ;  /* 0x0000000000017941 */ /* 0x000fea0003800200 */
.L_x_392:
        /* <DEDUP_REMOVED lines=17> */
.L_x_395:
[----:B------:R-:W-:Y:S05]  /*1b30*/  BSYNC.RECONVERGENT B1 ;  /* 0x0000000000017941 */ /* 0x000fea0003800200 */
.L_x_394:
        /* <DEDUP_REMOVED lines=18> */
.L_x_370:
        /* <DEDUP_REMOVED lines=40> */
.L_x_397:
[----:B------:R-:W-:Y:S05]  /*1ee0*/  BSYNC.RECONVERGENT B1 ;  /* 0x0000000000017941 */ /* 0x000fea0003800200 */
.L_x_396:
        /* <DEDUP_REMOVED lines=25> */
.L_x_399:
[----:B------:R-:W-:Y:S05]  /*2080*/  BSYNC.RECONVERGENT B1 ;  /* 0x0000000000017941 */ /* 0x000fea0003800200 */
.L_x_398:
        /* <DEDUP_REMOVED lines=24> */
.L_x_401:
[----:B------:R-:W-:Y:S05]  /*2210*/  BSYNC.RECONVERGENT B1 ;  /* 0x0000000000017941 */ /* 0x000fea0003800200 */
.L_x_400:
        /* <DEDUP_REMOVED lines=24> */
.L_x_403:
[----:B------:R-:W-:Y:S05]  /*23a0*/  BSYNC.RECONVERGENT B1 ;  /* 0x0000000000017941 */ /* 0x000fea0003800200 */
.L_x_402:
        /* <DEDUP_REMOVED lines=24> */
.L_x_405:
[----:B------:R-:W-:Y:S05]  /*2530*/  BSYNC.RECONVERGENT B1 ;  /* 0x0000000000017941 */ /* 0x000fea0003800200 */
.L_x_404:
        /* <DEDUP_REMOVED lines=12> */
.L_x_407:
[----:B------:R-:W-:Y:S05]  /*2600*/  BSYNC.RECONVERGENT B1 ;  /* 0x0000000000017941 */ /* 0x000fea0003800200 */
.L_x_406:
        /* <DEDUP_REMOVED lines=30> */
.L_x_409:
[----:B------:R-:W-:Y:S05]  /*27f0*/  BSYNC.RECONVERGENT B1 ;  /* 0x0000000000017941 */ /* 0x000fea0003800200 */
.L_x_408:
        /* <DEDUP_REMOVED lines=27> */
.L_x_411:
[----:B------:R-:W-:Y:S05]  /*29b0*/  BSYNC.RECONVERGENT B1 ;  /* 0x0000000000017941 */ /* 0x000fea0003800200 */
.L_x_410:
        /* <DEDUP_REMOVED lines=27> */
.L_x_413:
[----:B------:R-:W-:Y:S05]  /*2b70*/  BSYNC.RECONVERGENT B1 ;  /* 0x0000000000017941 */ /* 0x000fea0003800200 */
.L_x_412:
        /* <DEDUP_REMOVED lines=27> */
.L_x_415:
[----:B------:R-:W-:Y:S05]  /*2d30*/  BSYNC.RECONVERGENT B1 ;  /* 0x0000000000017941 */ /* 0x000fea0003800200 */
.L_x_414:
        /* <DEDUP_REMOVED lines=27> */
.L_x_417:
[----:B------:R-:W-:Y:S05]  /*2ef0*/  BSYNC.RECONVERGENT B1 ;  /* 0x0000000000017941 */ /* 0x000fea0003800200 */
.L_x_416:
        /* <DEDUP_REMOVED lines=27> */
.L_x_419:
[----:B------:R-:W-:Y:S05]  /*30b0*/  BSYNC.RECONVERGENT B1 ;  /* 0x0000000000017941 */ /* 0x000fea0003800200 */
.L_x_418:
        /* <DEDUP_REMOVED lines=28> */
.L_x_351:
        /* <DEDUP_REMOVED lines=12> */
[----:B------:R-:W5:Y:S01]  /*3340*/  LDG.E.64.CONSTANT R2, desc[UR6][R6.64+0x4008] ;  /* 0x0040080606027981 */ /* 0x000f62000c1e9b00 */
[----:B------:R-:W-:Y:S01]  /*3350*/  UISETP.GE.U32.AND UP0, UPT, UR4, 0xa00, UPT ;  /* 0x00000a000400788c */ /* 0x000fe2000bf06070 */
[----:B------:R-:W-:Y:S01]  /*3360*/  IMAD.MOV.U32 R19, RZ, RZ, 0x500 ;  /* 0x00000500ff137424 */ /* 0x000fe200078e00ff */
        /* <DEDUP_REMOVED lines=29> */
[----:B------:R-:W0:Y:S01]  /*3540*/  LDC.64 R6, c[0x0][0x380] ;  /* 0x0000e000ff067b82 */ /* 0x000e220000000a00 */
[----:B------:R-:W-:Y:S01]  /*3550*/  IMAD.MOV.U32 R23, RZ, RZ, R2 ;  /* 0x000000ffff177224 */ /* 0x000fe200078e0002 */
[----:B------:R-:W1:Y:S01]  /*3560*/  LDCU UR4, c[0x0][0x390] ;  /* 0x00007200ff0477ac */ /* 0x000e620008000800 */
[----:B------:R-:W-:Y:S02]  /*3570*/  IMAD.MOV.U32 R24, RZ, RZ, R3 ;  /* 0x000000ffff187224 */ /* 0x000fe400078e0003 */
[----:B------:R-:W-:Y:S02]  /*3580*/  IMAD.MOV.U32 R18, RZ, RZ, R4 ;  /* 0x000000ffff127224 */ /* 0x000fe400078e0004 */
[----:B------:R-:W-:-:S07]  /*3590*/  IMAD.MOV.U32 R5, RZ, RZ, 0x500 ;  /* 0x00000500ff057424 */ /* 0x000fce00078e00ff */
.L_x_421:
[----:B------:R-:W-:-:S04]  /*35a0*/  IMAD.IADD R17, R0, 0x1, R5 ;  /* 0x0000000100117824 */ /* 0x000fc800078e0205 */
[----:B0-----:R-:W-:-:S05]  /*35b0*/  IMAD.WIDE.U32 R16, R17, 0x10, R6 ;  /* 0x0000001011107825 */ /* 0x001fca00078e0006 */
        /* <DEDUP_REMOVED lines=36> */
[----:B------:R-:W-:Y:S01]  /*3800*/  @P2 SEL R14, R8, R14, P0 ;  /* 0x0000000e080e2207 */ /* 0x000fe20000000000 */
[C---:B------:R-:W-:Y:S01]  /*3810*/  VIADD R8, R5.reuse, 0xa00 ;  /* 0x00000a0005087836 */ /* 0x040fe20000000000 */
[----:B------:R-:W-:Y:S01]  /*3820*/  FSETP.GEU.AND P1, PT, R22, R4, PT ;  /* 0x000000041600720b */ /* 0x000fe20003f2e000 */
[----:B------:R-:W-:Y:S01]  /*3830*/  VIADD R5, R5, 0x500 ;  /* 0x0000050005057836 */ /* 0x000fe20000000000 */
[----:B------:R-:W-:Y:S02]  /*3840*/  @P2 SEL R15, R9, R15, P0 ;  /* 0x0000000f090f2207 */ /* 0x000fe40000000000 */
[----:B-1----:R-:W-:-:S09]  /*3850*/  ISETP.GT.AND P2, PT, R8, UR4, PT ;  /* 0x0000000408007c0c */ /* 0x002fd2000bf44270 */
[----:B------:R-:W-:-:S04]  /*3860*/  @P1 ISETP.GE.U32.AND P0, PT, R14, R2, PT ;  /* 0x000000020e00120c */ /* 0x000fc80003f06070 */
[----:B------:R-:W-:-:S04]  /*3870*/  @P1 ISETP.GE.AND.EX P0, PT, R15, R3, PT, P0 ;  /* 0x000000030f00120c */ /* 0x000fc80003f06300 */
[----:B------:R-:W-:-:S04]  /*3880*/  @P1 FSETP.LT.OR P0, PT, R4, R22, !P0 ;  /* 0x000000160400120b */ /* 0x000fc80004701400 */
[----:B------:R-:W-:Y:S02]  /*3890*/  @P1 FSEL R4, R22, R4, P0 ;  /* 0x0000000416041208 */ /* 0x000fe40000000000 */
[----:B------:R-:W-:Y:S02]  /*38a0*/  @P1 SEL R2, R14, R2, P0 ;  /* 0x000000020e021207 */ /* 0x000fe40000000000 */
[----:B------:R-:W-:Y:S01]  /*38b0*/  @P1 SEL R3, R15, R3, P0 ;  /* 0x000000030f031207 */ /* 0x000fe20000000000 */
[----:B------:R-:W-:Y:S02]  /*38c0*/  IMAD.MOV.U32 R18, RZ, RZ, R4 ;  /* 0x000000ffff127224 */ /* 0x000fe400078e0004 */
[----:B------:R-:W-:Y:S02]  /*38d0*/  IMAD.MOV.U32 R23, RZ, RZ, R2 ;  /* 0x000000ffff177224 */ /* 0x000fe400078e0002 */
[----:B------:R-:W-:Y:S01]  /*38e0*/  IMAD.MOV.U32 R24, RZ, RZ, R3 ;  /* 0x000000ffff187224 */ /* 0x000fe200078e0003 */
[----:B------:R-:W-:Y:S06]  /*38f0*/  @!P2 BRA `(.L_x_421) ;  /* 0xfffffffc0028a947 */ /* 0x000fec000383ffff */
[----:B------:R-:W-:-:S07]  /*3900*/  IMAD.MOV.U32 R19, RZ, RZ, R5 ;  /* 0x000000ffff137224 */ /* 0x000fce00078e0005 */
.L_x_420:
[----:B------:R-:W-:-:S13]  /*3910*/  ISETP.GE.AND P0, PT, R19, UR4, PT ;  /* 0x0000000413007c0c */ /* 0x000fda000bf06270 */
        /* <DEDUP_REMOVED lines=12> */
[----:B------:R-:W0:Y:S01]  /*39e0*/  LDC.64 R6, c[0x0][0x380] ;  /* 0x0000e000ff067b82 */ /* 0x000e220000000a00 */
[----:B------:R-:W-:Y:S01]  /*39f0*/  LEA.HI R8, R14, 0x1, RZ, 0x18 ;  /* 0x000000010e087811 */ /* 0x000fe200078fc0ff */
[----:B------:R-:W-:Y:S02]  /*3a00*/  IMAD.IADD R13, R0, 0x1, R19 ;  /* 0x00000001000d7824 */ /* 0x000fe400078e0213 */
[----:B------:R-:W-:Y:S01]  /*3a10*/  IMAD.MOV.U32 R18, RZ, RZ, R0 ;  /* 0x000000ffff127224 */ /* 0x000fe200078e0000 */
[----:B------:R-:W-:-:S05]  /*3a20*/  LOP3.LUT R8, R8, 0x3, RZ, 0xc0, !PT ;  /* 0x0000000308087812 */ /* 0x000fca00078ec0ff */
[----:B------:R-:W-:-:S07]  /*3a30*/  IMAD.MOV R12, RZ, RZ, -R8 ;  /* 0x000000ffff0c7224 */ /* 0x000fce00078e0a08 */
.L_x_428:
[----:B0-----:R-:W-:-:S05]  /*3a40*/  IMAD.WIDE.U32 R10, R13, 0x10, R6 ;  /* 0x000000100d0a7825 */ /* 0x001fca00078e0006 */
[----:B------:R-:W2:Y:S04]  /*3a50*/  LDG.E.CONSTANT R16, desc[UR6][R10.64] ;  /* 0x000000060a107981 */ /* 0x000ea8000c1e9900 */
[----:B------:R-:W3:Y:S01]  /*3a60*/  LDG.E.64.CONSTANT R8, desc[UR6][R10.64+0x8] ;  /* 0x000008060a087981 */ /* 0x000ee2000c1e9b00 */
[----:B------:R-:W-:Y:S01]  /*3a70*/  VIADD R12, R12, 0x1 ;  /* 0x000000010c0c7836 */ /* 0x000fe20000000000 */
[----:B------:R-:W-:Y:S01]  /*3a80*/  BSSY.RECONVERGENT B3, `(.L_x_426) ;  /* 0x0000015000037945 */ /* 0x000fe20003800200 */
[----:B------:R-:W-:Y:S02]  /*3a90*/  IMAD.MOV.U32 R17, RZ, RZ, R2 ;  /* 0x000000ffff117224 */ /* 0x000fe400078e0002 */
        /* <DEDUP_REMOVED lines=19> */
.L_x_427:
[----:B------:R-:W-:Y:S05]  /*3bd0*/  BSYNC.RECONVERGENT B3 ;  /* 0x0000000000037941 */ /* 0x000fea0003800200 */
.L_x_426:
[----:B------:R-:W-:Y:S02]  /*3be0*/  VIADD R18, R18, 0x100 ;  /* 0x0000010012127836 */ /* 0x000fe40000000000 */
[----:B------:R-:W-:Y:S01]  /*3bf0*/  VIADD R13, R13, 0x100 ;  /* 0x000001000d0d7836 */ /* 0x000fe20000000000 */
[----:B------:R-:W-:Y:S06]  /*3c00*/  @P3 BRA `(.L_x_428) ;  /* 0xfffffffc008c3947 */ /* 0x000fec000383ffff */
.L_x_425:
[----:B------:R-:W-:Y:S05]  /*3c10*/  BSYNC.RECONVERGENT B2 ;  /* 0x0000000000027941 */ /* 0x000fea0003800200 */
.L_x_424:
[----:B------:R-:W-:-:S13]  /*3c20*/  ISETP.GE.U32.AND P0, PT, R14, 0x300, PT ;  /* 0x000003000e00780c */ /* 0x000fda0003f06070 */
[----:B------:R-:W-:Y:S05]  /*3c30*/  @!P0 BRA `(.L_x_423) ;  /* 0x0000000400888947 */ /* 0x000fea0003800000 */
[----:B------:R-:W0:Y:S01]  /*3c40*/  LDCU.64 UR8, c[0x0][0x380] ;  /* 0x00007000ff0877ac */ /* 0x000e220008000a00 */
[----:B------:R-:W1:Y:S01]  /*3c50*/  LDC.64 R6, c[0x0][0x380] ;  /* 0x0000e000ff067b82 */ /* 0x000e620000000a00 */
[C---:B------:R-:W-:Y:S01]  /*3c60*/  IADD3 R13, P0, PT, R18.reuse, R19, RZ ;  /* 0x00000013120d7210 */ /* 0x040fe20007f1e0ff */
[----:B------:R-:W-:-:S04]  /*3c70*/  IMAD.IADD R19, R18, 0x1, R19 ;  /* 0x0000000112137824 */ /* 0x000fc800078e0213 */
[----:B------:R-:W-:Y:S01]  /*3c80*/  IMAD.X R8, RZ, RZ, RZ, P0 ;  /* 0x000000ffff087224 */ /* 0x000fe200000e06ff */
[----:B0-----:R-:W-:-:S04]  /*3c90*/  LEA R12, P1, R13, UR8, 0x4 ;  /* 0x000000080d0c7c11 */ /* 0x001fc8000f8220ff */
[----:B------:R-:W-:Y:S02]  /*3ca0*/  IADD3 R12, P0, PT, R12, 0x3008, RZ ;  /* 0x000030080c0c7810 */ /* 0x000fe40007f1e0ff */
[----:B------:R-:W-:-:S05]  /*3cb0*/  LEA.HI.X R13, R13, UR9, R8, 0x4, P1 ;  /* 0x000000090d0d7c11 */ /* 0x000fca00088f2408 */
[----:B------:R-:W-:-:S07]  /*3cc0*/  IMAD.X R13, RZ, RZ, R13, P0 ;  /* 0x000000ffff0d7224 */ /* 0x000fce00000e060d */
.L_x_437:
[----:B-1----:R-:W-:-:S05]  /*3cd0*/  IMAD.WIDE.U32 R10, R19, 0x10, R6 ;  /* 0x00000010130a7825 */ /* 0x002fca00078e0006 */
[----:B------:R-:W2:Y:S04]  /*3ce0*/  LDG.E.CONSTANT R23, desc[UR6][R10.64] ;  /* 0x000000060a177981 */ /* 0x000ea8000c1e9900 */
[----:B------:R0:W3:Y:S02]  /*3cf0*/  LDG.E.64.CONSTANT R8, desc[UR6][R10.64+0x8] ;  /* 0x000008060a087981 */ /* 0x0000e4000c1e9b00 */
[----:B0-----:R-:W-:Y:S02]  /*3d00*/  IMAD.MOV.U32 R10, RZ, RZ, R12 ;  /* 0x000000ffff0a7224 */ /* 0x001fe400078e000c */
[----:B------:R-:W-:-:S05]  /*3d10*/  IMAD.MOV.U32 R11, RZ, RZ, R13 ;  /* 0x000000ffff0b7224 */ /* 0x000fca00078e000d */
        /* <DEDUP_REMOVED lines=16> */
[CC--:B------:R-:W-:Y:S02]  /*3e20*/  @P2 ISETP.LT.U32.AND P1, PT, R2.reuse, R8.reuse, PT ;  /* 0x000000080200220c */ /* 0x0c0fe40003f21070 */
[CC--:B------:R-:W-:Y:S02]  /*3e30*/  @P2 ISETP.GE.U32.AND P0, PT, R2.reuse, R8.reuse, PT ;  /* 0x000000080200220c */ /* 0x0c0fe40003f06070 */
[CC--:B------:R-:W-:Y:S02]  /*3e40*/  @P2 ISETP.LT.AND.EX P1, PT, R3.reuse, R9.reuse, PT, P1 ;  /* 0x000000090300220c */ /* 0x0c0fe40003f21310 */
[CC--:B------:R-:W-:Y:S02]  /*3e50*/  @P2 ISETP.GE.AND.EX P0, PT, R3.reuse, R9.reuse, PT, P0 ;  /* 0x000000090300220c */ /* 0x0c0fe40003f06300 */
[----:B------:R-:W-:Y:S02]  /*3e60*/  @P2 SEL R27, R2, R8, P1 ;  /* 0x00000008021b2207 */ /* 0x000fe40000800000 */
[----:B------:R-:W-:-:S02]  /*3e70*/  @P2 SEL R29, R3, R9, P1 ;  /* 0x00000009031d2207 */ /* 0x000fc40000800000 */
[----:B------:R-:W-:-:S07]  /*3e80*/  @P2 FSEL R22, R4, R23, !P0 ;  /* 0x0000001704162208 */ /* 0x000fce0004000000 */
.L_x_430:
[----:B------:R-:W-:Y:S05]  /*3e90*/  BSYNC.RECONVERGENT B2 ;  /* 0x0000000000027941 */ /* 0x000fea0003800200 */
.L_x_429:
        /* <DEDUP_REMOVED lines=17> */
.L_x_432:
[----:B------:R-:W-:Y:S05]  /*3fb0*/  BSYNC.RECONVERGENT B2 ;  /* 0x0000000000027941 */ /* 0x000fea0003800200 */
.L_x_431:
        /* <DEDUP_REMOVED lines=17> */
.L_x_434:
[----:B------:R-:W-:Y:S05]  /*40d0*/  BSYNC.RECONVERGENT B2 ;  /* 0x0000000000027941 */ /* 0x000fea0003800200 */
.L_x_433:
        /* <DEDUP_REMOVED lines=17> */
.L_x_436:
[----:B------:R-:W-:Y:S05]  /*41f0*/  BSYNC.RECONVERGENT B2 ;  /* 0x0000000000027941 */ /* 0x000fea0003800200 */
.L_x_435:
[----:B------:R-:W-:Y:S01]  /*4200*/  VIADD R18, R18, 0x400 ;  /* 0x0000040012127836 */ /* 0x000fe20000000000 */
[----:B------:R-:W-:Y:S01]  /*4210*/  IADD3 R12, P1, PT, R10, 0x4000, RZ ;  /* 0x000040000a0c7810 */ /* 0x000fe20007f3e0ff */
[----:B------:R-:W-:-:S03]  /*4220*/  VIADD R19, R19, 0x400 ;  /* 0x0000040013137836 */ /* 0x000fc60000000000 */
[----:B------:R-:W-:Y:S01]  /*4230*/  ISETP.GE.AND P0, PT, R18, R5, PT ;  /* 0x000000051200720c */ /* 0x000fe20003f06270 */
[----:B------:R-:W-:-:S12]  /*4240*/  IMAD.X R13, RZ, RZ, R11, P1 ;  /* 0x000000ffff0d7224 */ /* 0x000fd800008e060b */
[----:B------:R-:W-:Y:S05]  /*4250*/  @!P0 BRA `(.L_x_437) ;  /* 0xfffffff8009c8947 */ /* 0x000fea000383ffff */
.L_x_423:
[----:B------:R-:W-:Y:S05]  /*4260*/  BSYNC.RECONVERGENT B1 ;  /* 0x0000000000017941 */ /* 0x000fea0003800200 */
.L_x_422:
        /* <DEDUP_REMOVED lines=31> */
.L_x_439:
[----:B------:R-:W-:Y:S05]  /*4460*/  BSYNC.RECONVERGENT B1 ;  /* 0x0000000000017941 */ /* 0x000fea0003800200 */
.L_x_438:
        /* <DEDUP_REMOVED lines=24> */
.L_x_441:
[----:B------:R-:W-:Y:S05]  /*45f0*/  BSYNC.RECONVERGENT B1 ;  /* 0x0000000000017941 */ /* 0x000fea0003800200 */
.L_x_440:
[----:B0-----:R0:W4:Y:S01]  /*4600*/  SHFL.DOWN PT, R5, R2, 0x4, 0x1f ;  /* 0x08801f0002057f89 */ /* 0x00112200000e0000 */
[----:B------:R-:W-:Y:S01]  /*4610*/  BSSY.RECONVERGENT B1, `(.L_x_442) ;  /* 0x0000017000017945 */ /* 0x000fe20003800200 */
[----:B--2---:R-:W-:Y:S02]  /*4620*/  IMAD.MOV.U32 R3, RZ, RZ, R2 ;  /* 0x000000ffff037224 */ /* 0x004fe400078e0002 */
[----:B------:R0:W2:Y:S01]  /*4630*/  SHFL.DOWN PT, R9, R4, 0x4, 0x1f ;  /* 0x08801f0004097f89 */ /* 0x0000a200000e0000 */
[----:B------:R-:W-:Y:S02]  /*4640*/  IMAD.MOV.U32 R6, RZ, RZ, R4 ;  /* 0x000000ffff067224 */ /* 0x000fe400078e0004 */
[----:B------:R-:W-:Y:S01]  /*4650*/  IMAD.MOV.U32 R7, RZ, RZ, R8 ;  /* 0x000000ffff077224 */ /* 0x000fe200078e0008 */
[----:B------:R0:W0:Y:S01]  /*4660*/  SHFL.DOWN PT, R11, R8, 0x4, 0x1f ;  /* 0x08801f00080b7f89 */ /* 0x00002200000e0000 */
[----:B------:R-:W-:Y:S05]  /*4670*/  @P5 BRA `(.L_x_443) ;  /* 0x0000000000405947 */ /* 0x000fea0003800000 */
[----:B----4-:R-:W-:Y:S01]  /*4680*/  FSETP.GEU.AND P0, PT, R2, R5, PT ;  /* 0x000000050200720b */ /* 0x010fe20003f0e000 */
[----:B------:R-:W-:Y:S02]  /*4690*/  IMAD.MOV.U32 R3, RZ, RZ, R5 ;  /* 0x000000ffff037224 */ /* 0x000fe400078e0005 */
[----:B--2---:R-:W-:Y:S02]  /*46a0*/  IMAD.MOV.U32 R6, RZ, RZ, R9 ;  /* 0x000000ffff067224 */ /* 0x004fe400078e0009 */
        /* <DEDUP_REMOVED lines=13> */
.L_x_443:
[----:B------:R-:W-:Y:S05]  /*4780*/  BSYNC.RECONVERGENT B1 ;  /* 0x0000000000017941 */ /* 0x000fea0003800200 */
.L_x_442:
        /* <DEDUP_REMOVED lines=24> */
.L_x_445:
[----:B------:R-:W-:Y:S05]  /*4910*/  BSYNC.RECONVERGENT B1 ;  /* 0x0000000000017941 */ /* 0x000fea0003800200 */
.L_x_444:
[----:B0-----:R0:W4:Y:S01]  /*4920*/  SHFL.DOWN PT, R3, R2, 0x10, 0x1f ;  /* 0x0a001f0002037f89 */ /* 0x00112200000e0000 */
[----:B------:R-:W-:Y:S01]  /*4930*/  BSSY.RECONVERGENT B1, `(.L_x_446) ;  /* 0x0000017000017945 */ /* 0x000fe20003800200 */
[----:B------:R-:W-:Y:S02]  /*4940*/  IMAD.MOV.U32 R8, RZ, RZ, R2 ;  /* 0x000000ffff087224 */ /* 0x000fe400078e0002 */
[----:B------:R0:W0:Y:S01]  /*4950*/  SHFL.DOWN PT, R9, R4, 0x10, 0x1f ;  /* 0x0a001f0004097f89 */ /* 0x00002200000e0000 */
[----:B--2---:R-:W-:Y:S02]  /*4960*/  IMAD.MOV.U32 R7, RZ, RZ, R4 ;  /* 0x000000ffff077224 */ /* 0x004fe400078e0004 */
[----:B------:R-:W-:Y:S01]  /*4970*/  IMAD.MOV.U32 R6, RZ, RZ, R5 ;  /* 0x000000ffff067224 */ /* 0x000fe200078e0005 */
[----:B-1----:R1:W2:Y:S01]  /*4980*/  SHFL.DOWN PT, R10, R5, 0x10, 0x1f ;  /* 0x0a001f00050a7f89 */ /* 0x0022a200000e0000 */
[----:B------:R-:W-:Y:S05]  /*4990*/  @P3 BRA `(.L_x_447) ;  /* 0x0000000000403947 */ /* 0x000fea0003800000 */
[----:B----4-:R-:W-:Y:S01]  /*49a0*/  FSETP.GEU.AND P0, PT, R2, R3, PT ;  /* 0x000000030200720b */ /* 0x010fe20003f0e000 */
[----:B------:R-:W-:Y:S02]  /*49b0*/  IMAD.MOV.U32 R8, RZ, RZ, R3 ;  /* 0x000000ffff087224 */ /* 0x000fe400078e0003 */
[----:B0-----:R-:W-:Y:S02]  /*49c0*/  IMAD.MOV.U32 R7, RZ, RZ, R9 ;  /* 0x000000ffff077224 */ /* 0x001fe400078e0009 */
[----:B--2---:R-:W-:-:S08]  /*49d0*/  IMAD.MOV.U32 R6, RZ, RZ, R10 ;  /* 0x000000ffff067224 */ /* 0x004fd000078e000a */
        /* <DEDUP_REMOVED lines=12> */
.L_x_447:
[----:B------:R-:W-:Y:S05]  /*4aa0*/  BSYNC.RECONVERGENT B1 ;  /* 0x0000000000017941 */ /* 0x000fea0003800200 */
.L_x_446:
[----:B------:R-:W-:Y:S04]  /*4ab0*/  BSSY.RECONVERGENT B1, `(.L_x_448) ;  /* 0x000000c000017945 */ /* 0x000fe80003800200 */
[----:B------:R-:W-:Y:S05]  /*4ac0*/  @P2 BRA `(.L_x_449) ;  /* 0x0000000000282947 */ /* 0x000fea0003800000 */
[----:B0-----:R-:W0:Y:S01]  /*4ad0*/  S2R R4, SR_CgaCtaId ;  /* 0x0000000000047919 */ /* 0x001e220000008800 */
[----:B----4-:R-:W-:Y:S02]  /*4ae0*/  MOV R3, 0x400 ;  /* 0x0000040000037802 */ /* 0x010fe40000000f00 */
[----:B------:R-:W-:-:S04]  /*4af0*/  SHF.R.U32.HI R2, RZ, 0x1, R0 ;  /* 0x00000001ff027819 */ /* 0x000fc80000011600 */
[----:B------:R-:W-:Y:S02]  /*4b00*/  LOP3.LUT R2, R2, 0x1f0, RZ, 0xc0, !PT ;  /* 0x000001f002027812 */ /* 0x000fe400078ec0ff */
[----:B0-----:R-:W-:-:S05]  /*4b10*/  LEA R3, R4, R3, 0x18 ;  /* 0x0000000304037211 */ /* 0x001fca00078ec0ff */
[----:B-1----:R-:W-:Y:S02]  /*4b20*/  IMAD.IADD R5, R2, 0x1, R3 ;  /* 0x0000000102057824 */ /* 0x002fe400078e0203 */
[----:B------:R-:W-:Y:S02]  /*4b30*/  IMAD.MOV.U32 R2, RZ, RZ, R7 ;  /* 0x000000ffff027224 */ /* 0x000fe400078e0007 */
[----:B------:R-:W-:Y:S01]  /*4b40*/  IMAD.MOV.U32 R3, RZ, RZ, R6 ;  /* 0x000000ffff037224 */ /* 0x000fe200078e0006 */
[----:B------:R0:W-:Y:S04]  /*4b50*/  STS [R5+0x8], R8 ;  /* 0x0000080805007388 */ /* 0x0001e80000000800 */
[----:B------:R0:W-:Y:S02]  /*4b60*/  STS.64 [R5+0x10], R2 ;  /* 0x0000100205007388 */ /* 0x0001e40000000a00 */
.L_x_449:
[----:B------:R-:W-:Y:S05]  /*4b70*/  BSYNC.RECONVERGENT B1 ;  /* 0x0000000000017941 */ /* 0x000fea0003800200 */
.L_x_448:
        /* <DEDUP_REMOVED lines=8> */
[----:B-1----:R-:W1:Y:S04]  /*4c00*/  LDS.64 R4, [R24+0x20] ;  /* 0x0000200018047984 */ /* 0x002e680000000a00 */
[----:B------:R4:W2:Y:S04]  /*4c10*/  LDS R18, [R24+0x28] ;  /* 0x0000280018127984 */ /* 0x0008a80000000800 */
[----:B------:R4:W2:Y:S01]  /*4c20*/  LDS R16, [R24+0x38] ;  /* 0x0000380018107984 */ /* 0x0008a20000000800 */
[----:B0-----:R-:W-:Y:S01]  /*4c30*/  FSETP.GEU.AND P0, PT, R8, R3, PT ;  /* 0x000000030800720b */ /* 0x001fe20003f0e000 */
[----:B------:R-:W-:-:S02]  /*4c40*/  IMAD.MOV.U32 R19, RZ, RZ, R3 ;  /* 0x000000ffff137224 */ /* 0x000fc400078e0003 */
[----:B-1----:R-:W-:Y:S02]  /*4c50*/  IMAD.MOV.U32 R21, RZ, RZ, R4 ;  /* 0x000000ffff157224 */ /* 0x002fe400078e0004 */
[----:B------:R-:W-:-:S08]  /*4c60*/  IMAD.MOV.U32 R20, RZ, RZ, R5 ;  /* 0x000000ffff147224 */ /* 0x000fd000078e0005 */
[----:B--2-4-:R-:W-:Y:S05]  /*4c70*/  @!P0 BRA `(.L_x_451) ;  /* 0x00000000002c8947 */ /* 0x014fea0003800000 */
        /* <DEDUP_REMOVED lines=11> */
.L_x_451:
[----:B------:R-:W-:Y:S05]  /*4d30*/  BSYNC.RECONVERGENT B1 ;  /* 0x0000000000017941 */ /* 0x000fea0003800200 */
.L_x_450:
        /* <DEDUP_REMOVED lines=27> */
.L_x_453:
[----:B------:R-:W-:Y:S05]  /*4ef0*/  BSYNC.RECONVERGENT B1 ;  /* 0x0000000000017941 */ /* 0x000fea0003800200 */
.L_x_452:
        /* <DEDUP_REMOVED lines=17> */
.L_x_455:
[----:B------:R-:W-:Y:S05]  /*5010*/  BSYNC.RECONVERGENT B1 ;  /* 0x0000000000017941 */ /* 0x000fea0003800200 */
.L_x_454:
        /* <DEDUP_REMOVED lines=17> */
.L_x_457:
[----:B------:R-:W-:Y:S05]  /*5130*/  BSYNC.RECONVERGENT B1 ;  /* 0x0000000000017941 */ /* 0x000fea0003800200 */
.L_x_456:
        /* <DEDUP_REMOVED lines=17> */
.L_x_459:
[----:B------:R-:W-:Y:S05]  /*5250*/  BSYNC.RECONVERGENT B1 ;  /* 0x0000000000017941 */ /* 0x000fea0003800200 */
.L_x_458:
        /* <DEDUP_REMOVED lines=17> */
.L_x_461:
[----:B------:R-:W-:Y:S05]  /*5370*/  BSYNC.RECONVERGENT B1 ;  /* 0x0000000000017941 */ /* 0x000fea0003800200 */
.L_x_460:
        /* <DEDUP_REMOVED lines=16> */
.L_x_383:
[----:B------:R-:W-:Y:S05]  /*5480*/  BSYNC.RECONVERGENT B0 ;  /* 0x0000000000007941 */ /* 0x000fea0003800200 */
.L_x_350:
        /* <DEDUP_REMOVED lines=8> */
.L_x_462:
        /* <DEDUP_REMOVED lines=15> */
.L_x_721:


//--------------------- .text._ZN6thrust24THRUST_300001_SM_1000_NS8cuda_cub4core6detail13_kernel_agentINS1_8__reduce10DrainAgentIiEEJN3cub18CUB_300001_SM_10009GridQueueIjEEiEEEvDpT0_ --------------------------
	.section	.text._ZN6thrust24THRUST_300001_SM_1000_NS8cuda_cub4core6detail13_kernel_agentINS1_8__reduce10DrainAgentIiEEJN3cub18CUB_300001_SM_10009GridQueueIjEEiEEEvDpT0_,"ax",@progbits
	.align	128
        .global         _ZN6thrust24THRUST_300001_SM_1000_NS8cuda_cub4core6detail13_kernel_agentINS1_8__reduce10DrainAgentIiEEJN3cub18CUB_300001_SM_10009GridQueueIjEEiEEEvDpT0_
        .type           _ZN6thrust24THRUST_300001_SM_1000_NS8cuda_cub4core6detail13_kernel_agentINS1_8__reduce10DrainAgentIiEEJN3cub18CUB_300001_SM_10009GridQueueIjEEiEEEvDpT0_,@function
        .size           _ZN6thrust24THRUST_300001_SM_1000_NS8cuda_cub4core6detail13_kernel_agentINS1_8__reduce10DrainAgentIiEEJN3cub18CUB_300001_SM_10009GridQueueIjEEiEEEvDpT0_,(.L_x_722 - _ZN6thrust24THRUST_300001_SM_1000_NS8cuda_cub4core6detail13_kernel_agentINS1_8__reduce10DrainAgentIiEEJN3cub18CUB_300001_SM_10009GridQueueIjEEiEEEvDpT0_)
        .other          _ZN6thrust24THRUST_300001_SM_1000_NS8cuda_cub4core6detail13_kernel_agentINS1_8__reduce10DrainAgentIiEEJN3cub18CUB_300001_SM_10009GridQueueIjEEiEEEvDpT0_,@"STO_CUDA_ENTRY STV_DEFAULT"
_ZN6thrust24THRUST_300001_SM_1000_NS8cuda_cub4core6detail13_kernel_agentINS1_8__reduce10DrainAgentIiEEJN3cub18CUB_300001_SM_10009GridQueueIjEEiEEEvDpT0_:
.text._ZN6thrust24THRUST_300001_SM_1000_NS8cuda_cub4core6detail13_kernel_agentINS1_8__reduce10DrainAgentIiEEJN3cub18CUB_300001_SM_10009GridQueueIjEEiEEEvDpT0_:
[----:B------:R-:W-:Y:S08]  /*0000*/  LDC R1, c[0x0][0x37c] ;  /* 0x0000df00ff017b82 */ /* 0x000ff00000000800 */
[----:B------:R-:W0:Y:S01]  /*0010*/  LDC.64 R2, c[0x0][0x380] ;  /* 0x0000e000ff027b82 */ /* 0x000e220000000a00 */
[----:B------:R-:W0:Y:S07]  /*0020*/  LDCU.64 UR4, c[0x0][0x358] ;  /* 0x00006b00ff0477ac */ /* 0x000e2e0008000a00 */
[----:B------:R-:W1:Y:S01]  /*0030*/  LDC R5, c[0x0][0x388] ;  /* 0x0000e200ff057b82 */ /* 0x000e620000000800 */
[----:B0-----:R-:W-:Y:S04]  /*0040*/  STG.E desc[UR4][R2.64+0x4], RZ ;  /* 0x000004ff02007986 */ /* 0x001fe8000c101904 */
[----:B-1----:R-:W-:Y:S01]  /*0050*/  STG.E desc[UR4][R2.64], R5 ;  /* 0x0000000502007986 */ /* 0x002fe2000c101904 */
[----:B------:R-:W-:Y:S05]  /*0060*/  EXIT ;  /* 0x000000000000794d */ /* 0x000fea0003800000 */
.L_x_463:
        /* <DEDUP_REMOVED lines=9> */
.L_x_722:


//--------------------- .text._ZN6thrust24THRUST_300001_SM_1000_NS8cuda_cub4core6detail13_kernel_agentINS1_8__reduce11ReduceAgentINS0_12zip_iteratorIN4cuda3std3__45tupleIJNS0_6detail15normal_iteratorINS0_10device_ptrIfEEEENS0_17counting_iteratorIlNS0_11use_defaultESI_SI_EEEEEEEPNSB_IJflEEESM_iNS1_9__extrema9arg_max_fIflNSA_4lessIfEEEEEEJSL_SN_iN3cub18CUB_300001_SM_100013GridEvenShareIiEENSV_9GridQueueIjEESS_EEEvDpT0_ --------------------------
	.section	.text._ZN6thrust24THRUST_300001_SM_1000_NS8cuda_cub4core6detail13_kernel_agentINS1_8__reduce11ReduceAgentINS0_12zip_iteratorIN4cuda3std3__45tupleIJNS0_6detail15normal_iteratorINS0_10device_ptrIfEEEENS0_17counting_iteratorIlNS0_11use_defaultESI_SI_EEEEEEEPNSB_IJflEEESM_iNS1_9__extrema9arg_max_fIflNSA_4lessIfEEEEEEJSL_SN_iN3cub18CUB_300001_SM_100013GridEvenShareIiEENSV_9GridQueueIjEESS_EEEvDpT0_,"ax",@progbits
	.align	128
        .global         _ZN6thrust24THRUST_300001_SM_1000_NS8cuda_cub4core6detail13_kernel_agentINS1_8__reduce11ReduceAgentINS0_12zip_iteratorIN4cuda3std3__45tupleIJNS0_6detail15normal_iteratorINS0_10device_ptrIfEEEENS0_17counting_iteratorIlNS0_11use_defaultESI_SI_EEEEEEEPNSB_IJflEEESM_iNS1_9__extrema9arg_max_fIflNSA_4lessIfEEEEEEJSL_SN_iN3cub18CUB_300001_SM_100013GridEvenShareIiEENSV_9GridQueueIjEESS_EEEvDpT0_
        .type           _ZN6thrust24THRUST_300001_SM_1000_NS8cuda_cub4core6detail13_kernel_agentINS1_8__reduce11ReduceAgentINS0_12zip_iteratorIN4cuda3std3__45tupleIJNS0_6detail15normal_iteratorINS0_10device_ptrIfEEEENS0_17counting_iteratorIlNS0_11use_defaultESI_SI_EEEEEEEPNSB_IJflEEESM_iNS1_9__extrema9arg_max_fIflNSA_4lessIfEEEEEEJSL_SN_iN3cub18CUB_300001_SM_100013GridEvenShareIiEENSV_9GridQueueIjEESS_EEEvDpT0_,@function
        .size           _ZN6thrust24THRUST_300001_SM_1000_NS8cuda_cub4core6detail13_kernel_agentINS1_8__reduce11ReduceAgentINS0_12zip_iteratorIN4cuda3std3__45tupleIJNS0_6detail15normal_iteratorINS0_10device_ptrIfEEEENS0_17counting_iteratorIlNS0_11use_defaultESI_SI_EEEEEEEPNSB_IJflEEESM_iNS1_9__extrema9arg_max_fIflNSA_4lessIfEEEEEEJSL_SN_iN3cub18CUB_300001_SM_100013GridEvenShareIiEENSV_9GridQueueIjEESS_EEEvDpT0_,(.L_x_723 - _ZN6thrust24THRUST_300001_SM_1000_NS8cuda_cub4core6detail13_kernel_agentINS1_8__reduce11ReduceAgentINS0_12zip_iteratorIN4cuda3std3__45tupleIJNS0_6detail15normal_iteratorINS0_10device_ptrIfEEEENS0_17counting_iteratorIlNS0_11use_defaultESI_SI_EEEEEEEPNSB_IJflEEESM_iNS1_9__extrema9arg_max_fIflNSA_4lessIfEEEEEEJSL_SN_iN3cub18CUB_300001_SM_100013GridEvenShareIiEENSV_9GridQueueIjEESS_EEEvDpT0_)
        .other          _ZN6thrust24THRUST_300001_SM_1000_NS8cuda_cub4core6detail13_kernel_agentINS1_8__reduce11ReduceAgentINS0_12zip_iteratorIN4cuda3std3__45tupleIJNS0_6detail15normal_iteratorINS0_10device_ptrIfEEEENS0_17counting_iteratorIlNS0_11use_defaultESI_SI_EEEEEEEPNSB_IJflEEESM_iNS1_9__extrema9arg_max_fIflNSA_4lessIfEEEEEEJSL_SN_iN3cub18CUB_300001_SM_100013GridEvenShareIiEENSV_9GridQueueIjEESS_EEEvDpT0_,@"STO_CUDA_ENTRY STV_DEFAULT"
_ZN6thrust24THRUST_300001_SM_1000_NS8cuda_cub4core6detail13_kernel_agentINS1_8__reduce11ReduceAgentINS0_12zip_iteratorIN4cuda3std3__45tupleIJNS0_6detail15normal_iteratorINS0_10device_ptrIfEEEENS0_17counting_iteratorIlNS0_11use_defaultESI_SI_EEEEEEEPNSB_IJflEEESM_iNS1_9__extrema9arg_max_fIflNSA_4lessIfEEEEEEJSL_SN_iN3cub18CUB_300001_SM_100013GridEvenShareIiEENSV_9GridQueueIjEESS_EEEvDpT0_:
.text._ZN6thrust24THRUST_300001_SM_1000_NS8cuda_cub4core6detail13_kernel_agentINS1_8__reduce11ReduceAgentINS0_12zip_iteratorIN4cuda3std3__45tupleIJNS0_6detail15normal_iteratorINS0_10device_ptrIfEEEENS0_17counting_iteratorIlNS0_11use_defaultESI_SI_EEEEEEEPNSB_IJflEEESM_iNS1_9__extrema9arg_max_fIflNSA_4lessIfEEEEEEJSL_SN_iN3cub18CUB_300001_SM_100013GridEvenShareIiEENSV_9GridQueueIjEESS_EEEvDpT0_:
[----:B------:R-:W-:Y:S01]  /*0000*/  LDC R1, c[0x0][0x37c] ;  /* 0x0000df00ff017b82 */ /* 0x000fe20000000800 */
[----:B------:R-:W0:Y:S01]  /*0010*/  S2R R0, SR_CTAID.X ;  /* 0x0000000000007919 */ /* 0x000e220000002500 */
[----:B------:R-:W1:Y:S01]  /*0020*/  LDCU UR4, c[0x0][0x398] ;  /* 0x00007300ff0477ac */ /* 0x000e620008000800 */
[----:B------:R-:W-:Y:S01]  /*0030*/  BSSY.RECONVERGENT B0, `(.L_x_464) ;  /* 0x0000586000007945 */ /* 0x000fe20003800200 */
[----:B------:R-:W2:Y:S01]  /*0040*/  LDCU UR6, c[0x0][0x370] ;  /* 0x00006e00ff0677ac */ /* 0x000ea20008000800 */
[----:B------:R-:W3:Y:S01]  /*0050*/  LDCU.64 UR10, c[0x0][0x358] ;  /* 0x00006b00ff0a77ac */ /* 0x000ee20008000a00 */
[----:B-1----:R-:W-:Y:S01]  /*0060*/  IMAD.U32 R4, RZ, RZ, UR4 ;  /* 0x00000004ff047e24 */ /* 0x002fe2000f8e00ff */
[----:B--2---:R-:W-:Y:S01]  /*0070*/  UIMAD UR6, UR6, 0x500, URZ ;  /* 0x00000500060678a4 */ /* 0x004fe2000f8e02ff */
[----:B0-----:R-:W-:-:S04]  /*0080*/  IMAD R5, R0, 0x500, RZ ;  /* 0x0000050000057824 */ /* 0x001fc800078e02ff */
[----:B------:R-:W-:-:S05]  /*0090*/  VIADD R3, R5, 0x500 ;  /* 0x0000050005037836 */ /* 0x000fca0000000000 */
[----:B------:R-:W-:-:S13]  /*00a0*/  ISETP.GT.AND P0, PT, R3, R4, PT ;  /* 0x000000040300720c */ /* 0x000fda0003f04270 */
[----:B---3--:R-:W-:Y:S05]  /*00b0*/  @!P0 BRA `(.L_x_465) ;  /* 0x0000003000b48947 */ /* 0x008fea0003800000 */
[----:B------:R-:W0:Y:S01]  /*00c0*/  S2R R2, SR_TID.X ;  /* 0x0000000000027919 */ /* 0x000e220000002100 */
[----:B------:R-:W-:Y:S01]  /*00d0*/  IMAD.IADD R3, R4, 0x1, -R5 ;  /* 0x0000000104037824 */ /* 0x000fe200078e0a05 */
[----:B------:R-:W1:Y:S01]  /*00e0*/  LDCU.64 UR6, c[0x0][0x388] ;  /* 0x00007100ff0677ac */ /* 0x000e620008000a00 */
[----:B------:R-:W-:Y:S01]  /*00f0*/  BSSY.RECONVERGENT B1, `(.L_x_466) ;  /* 0x000000f000017945 */ /* 0x000fe20003800200 */
[----:B------:R-:W-:Y:S01]  /*0100*/  CS2R R6, SRZ ;  /* 0x0000000000067805 */ /* 0x000fe2000001ff00 */
[----:B------:R-:W-:Y:S01]  /*0110*/  IMAD.MOV.U32 R8, RZ, RZ, RZ ;  /* 0x000000ffff087224 */ /* 0x000fe200078e00ff */
[----:B------:R-:W2:Y:S01]  /*0120*/  LDCU.64 UR8, c[0x0][0x388] ;  /* 0x00007100ff0877ac */ /* 0x000ea20008000a00 */
[----:B0-----:R-:W-:Y:S01]  /*0130*/  ISETP.GE.AND P0, PT, R2, R3, PT ;  /* 0x000000030200720c */ /* 0x001fe20003f06270 */
[----:B------:R-:W-:-:S12]  /*0140*/  IMAD.MOV.U32 R10, RZ, RZ, R2 ;  /* 0x000000ffff0a7224 */ /* 0x000fd800078e0002 */
[----:B-12---:R-:W-:Y:S05]  /*0150*/  @P0 BRA `(.L_x_467) ;  /* 0x0000000000200947 */ /* 0x006fea0003800000 */
[----:B------:R-:W0:Y:S01]  /*0160*/  LDC.64 R12, c[0x0][0x380] ;  /* 0x0000e000ff0c7b82 */ /* 0x000e220000000a00 */
[----:B------:R-:W-:Y:S01]  /*0170*/  IMAD.IADD R9, R5, 0x1, R2 ;  /* 0x0000000105097824 */ /* 0x000fe200078e0202 */
[----:B------:R-:W1:Y:S03]  /*0180*/  LDCU.64 UR4, c[0x0][0x388] ;  /* 0x00007100ff0477ac */ /* 0x000e660008000a00 */
[----:B0-----:R-:W-:-:S05]  /*0190*/  IMAD.WIDE R12, R9, 0x4, R12 ;  /* 0x00000004090c7825 */ /* 0x001fca00078e020c */
[----:B------:R0:W5:Y:S01]  /*01a0*/  LDG.E R7, desc[UR10][R12.64] ;  /* 0x0000000a0c077981 */ /* 0x000162000c1e1900 */
[----:B-1----:R-:W-:Y:S01]  /*01b0*/  IADD3 R6, P0, PT, R9, UR4, RZ ;  /* 0x0000000409067c10 */ /* 0x002fe2000ff1e0ff */
[----:B------:R-:W-:-:S03]  /*01c0*/  VIADD R10, R2, 0x100 ;  /* 0x00000100020a7836 */ /* 0x000fc60000000000 */
[----:B------:R-:W-:-:S09]  /*01d0*/  LEA.HI.X.SX32 R8, R9, UR5, 0x1, P0 ;  /* 0x0000000509087c11 */ /* 0x000fd200080f0eff */
.L_x_467:
[----:B------:R-:W-:Y:S05]  /*01e0*/  BSYNC.RECONVERGENT B1 ;  /* 0x0000000000017941 */ /* 0x000fea0003800200 */
.L_x_466:
[----:B------:R-:W-:Y:S01]  /*01f0*/  ISETP.GE.AND P0, PT, R10, R3, PT ;  /* 0x000000030a00720c */ /* 0x000fe20003f06270 */
[----:B------:R-:W-:-:S12]  /*0200*/  BSSY.RECONVERGENT B1, `(.L_x_468) ;  /* 0x0000091000017945 */ /* 0x000fd80003800200 */
[----:B------:R-:W-:Y:S05]  /*0210*/  @P0 BRA `(.L_x_469) ;  /* 0x00000008003c0947 */ /* 0x000fea0003800000 */
[----:B------:R-:W-:Y:S01]  /*0220*/  LOP3.LUT R9, RZ, R10, RZ, 0x33, !PT ;  /* 0x0000000aff097212 */ /* 0x000fe200078e33ff */
[----:B------:R-:W-:Y:S03]  /*0230*/  BSSY.RECONVERGENT B2, `(.L_x_470) ;  /* 0x0000028000027945 */ /* 0x000fe60003800200 */
[----:B------:R-:W-:-:S04]  /*0240*/  IADD3 R11, PT, PT, -R5, R4, R9 ;  /* 0x00000004050b7210 */ /* 0x000fc80007ffe109 */
[----:B------:R-:W-:-:S04]  /*0250*/  LOP3.LUT R4, R11, 0x300, RZ, 0xc0, !PT ;  /* 0x000003000b047812 */ /* 0x000fc800078ec0ff */
[----:B------:R-:W-:-:S13]  /*0260*/  ISETP.NE.AND P0, PT, R4, 0x300, PT ;  /* 0x000003000400780c */ /* 0x000fda0003f05270 */
[----:B------:R-:W-:Y:S05]  /*0270*/  @!P0 BRA `(.L_x_471) ;  /* 0x00000000008c8947 */ /* 0x000fea0003800000 */
[----:B0-----:R-:W0:Y:S01]  /*0280*/  LDC.64 R12, c[0x0][0x380] ;  /* 0x0000e000ff0c7b82 */ /* 0x001e220000000a00 */
[----:B------:R-:W-:Y:S01]  /*0290*/  LEA.HI R4, R11, 0x1, RZ, 0x18 ;  /* 0x000000010b047811 */ /* 0x000fe200078fc0ff */
[----:B------:R-:W-:-:S03]  /*02a0*/  IMAD.IADD R9, R5, 0x1, R10 ;  /* 0x0000000105097824 */ /* 0x000fc600078e020a */
[----:B------:R-:W-:-:S05]  /*02b0*/  LOP3.LUT R4, R4, 0x3, RZ, 0xc0, !PT ;  /* 0x0000000304047812 */ /* 0x000fca00078ec0ff */
[----:B------:R-:W-:-:S07]  /*02c0*/  IMAD.MOV R4, RZ, RZ, -R4 ;  /* 0x000000ffff047224 */ /* 0x000fce00078e0a04 */
.L_x_474:
[----:B0-----:R-:W-:-:S06]  /*02d0*/  IMAD.WIDE R14, R9, 0x4, R12 ;  /* 0x00000004090e7825 */ /* 0x001fcc00078e020c */
[----:B------:R-:W2:Y:S01]  /*02e0*/  LDG.E R15, desc[UR10][R14.64] ;  /* 0x0000000a0e0f7981 */ /* 0x000ea2000c1e1900 */
[C---:B------:R-:W-:Y:S01]  /*02f0*/  IADD3 R20, P1, PT, R9.reuse, UR6, RZ ;  /* 0x0000000609147c10 */ /* 0x040fe2000ff3e0ff */
[----:B------:R-:W-:Y:S01]  /*0300*/  VIADD R4, R4, 0x1 ;  /* 0x0000000104047836 */ /* 0x000fe20000000000 */
[----:B------:R-:W-:Y:S01]  /*0310*/  BSSY.RECONVERGENT B3, `(.L_x_472) ;  /* 0x0000016000037945 */ /* 0x000fe20003800200 */
[----:B------:R-:W-:Y:S01]  /*0320*/  IMAD.MOV.U32 R17, RZ, RZ, R6 ;  /* 0x000000ffff117224 */ /* 0x000fe200078e0006 */
[----:B------:R-:W-:Y:S01]  /*0330*/  LEA.HI.X.SX32 R19, R9, UR7, 0x1, P1 ;  /* 0x0000000709137c11 */ /* 0x000fe200088f0eff */
[----:B------:R-:W-:Y:S01]  /*0340*/  IMAD.MOV.U32 R18, RZ, RZ, R8 ;  /* 0x000000ffff127224 */ /* 0x000fe200078e0008 */
[----:B------:R-:W-:Y:S01]  /*0350*/  ISETP.NE.AND P2, PT, R4, RZ, PT ;  /* 0x000000ff0400720c */ /* 0x000fe20003f45270 */
[----:B-----5:R-:W-:Y:S02]  /*0360*/  IMAD.MOV.U32 R16, RZ, RZ, R7 ;  /* 0x000000ffff107224 */ /* 0x020fe400078e0007 */
[----:B------:R-:W-:-:S02]  /*0370*/  IMAD.MOV.U32 R6, RZ, RZ, R20 ;  /* 0x000000ffff067224 */ /* 0x000fc400078e0014 */
        /* <DEDUP_REMOVED lines=15> */
.L_x_473:
[----:B------:R-:W-:Y:S05]  /*0470*/  BSYNC.RECONVERGENT B3 ;  /* 0x0000000000037941 */ /* 0x000fea0003800200 */
.L_x_472:
[----:B------:R-:W-:Y:S02]  /*0480*/  VIADD R10, R10, 0x100 ;  /* 0x000001000a0a7836 */ /* 0x000fe40000000000 */
[----:B------:R-:W-:Y:S01]  /*0490*/  VIADD R9, R9, 0x100 ;  /* 0x0000010009097836 */ /* 0x000fe20000000000 */
[----:B------:R-:W-:Y:S06]  /*04a0*/  @P2 BRA `(.L_x_474) ;  /* 0xfffffffc00882947 */ /* 0x000fec000383ffff */
.L_x_471:
[----:B------:R-:W-:Y:S05]  /*04b0*/  BSYNC.RECONVERGENT B2 ;  /* 0x0000000000027941 */ /* 0x000fea0003800200 */
.L_x_470:
[----:B------:R-:W-:-:S13]  /*04c0*/  ISETP.GE.U32.AND P0, PT, R11, 0x300, PT ;  /* 0x000003000b00780c */ /* 0x000fda0003f06070 */
[----:B------:R-:W-:Y:S05]  /*04d0*/  @!P0 BRA `(.L_x_469) ;  /* 0x00000004008c8947 */ /* 0x000fea0003800000 */
[----:B0-----:R-:W0:Y:S01]  /*04e0*/  LDC.64 R12, c[0x0][0x380] ;  /* 0x0000e000ff0c7b82 */ /* 0x001e220000000a00 */
[----:B------:R-:W-:-:S04]  /*04f0*/  IMAD.IADD R9, R5, 0x1, R10 ;  /* 0x0000000105097824 */ /* 0x000fc800078e020a */
[C---:B------:R-:W-:Y:S02]  /*0500*/  VIADD R19, R9.reuse, 0x100 ;  /* 0x0000010009137836 */ /* 0x040fe40000000000 */
[C---:B------:R-:W-:Y:S02]  /*0510*/  VIADD R18, R9.reuse, 0x200 ;  /* 0x0000020009127836 */ /* 0x040fe40000000000 */
[----:B------:R-:W-:Y:S01]  /*0520*/  VIADD R20, R9, 0x300 ;  /* 0x0000030009147836 */ /* 0x000fe20000000000 */
[----:B0-----:R-:W-:-:S05]  /*0530*/  IADD3 R4, P0, PT, R12, 0x800, RZ ;  /* 0x000008000c047810 */ /* 0x001fca0007f1e0ff */
[----:B------:R-:W-:-:S08]  /*0540*/  IMAD.X R5, RZ, RZ, R13, P0 ;  /* 0x000000ffff057224 */ /* 0x000fd000000e060d */
.L_x_483:
[----:B------:R-:W-:-:S05]  /*0550*/  IMAD.WIDE R14, R9, 0x4, R4 ;  /* 0x00000004090e7825 */ /* 0x000fca00078e0204 */
[----:B------:R-:W2:Y:S04]  /*0560*/  LDG.E R22, desc[UR10][R14.64+-0x800] ;  /* 0xfff8000a0e167981 */ /* 0x000ea8000c1e1900 */
[----:B-----5:R0:W5:Y:S04]  /*0570*/  LDG.E R24, desc[UR10][R14.64+-0x400] ;  /* 0xfffc000a0e187981 */ /* 0x020168000c1e1900 */
[----:B------:R0:W5:Y:S04]  /*0580*/  LDG.E R11, desc[UR10][R14.64] ;  /* 0x0000000a0e0b7981 */ /* 0x000168000c1e1900 */
[----:B------:R0:W5:Y:S01]  /*0590*/  LDG.E R12, desc[UR10][R14.64+0x400] ;  /* 0x0004000a0e0c7981 */ /* 0x000162000c1e1900 */
[C---:B------:R-:W-:Y:S01]  /*05a0*/  IADD3 R21, P1, PT, R9.reuse, UR8, RZ ;  /* 0x0000000809157c10 */ /* 0x040fe2000ff3e0ff */
[----:B------:R-:W-:Y:S03]  /*05b0*/  BSSY.RECONVERGENT B2, `(.L_x_475) ;  /* 0x0000012000027945 */ /* 0x000fe60003800200 */
[----:B------:R-:W-:Y:S01]  /*05c0*/  LEA.HI.X.SX32 R23, R9, UR9, 0x1, P1 ;  /* 0x0000000909177c11 */ /* 0x000fe200088f0eff */
[----:B------:R-:W-:-:S04]  /*05d0*/  IMAD.MOV.U32 R16, RZ, RZ, R21 ;  /* 0x000000ffff107224 */ /* 0x000fc800078e0015 */
        /* <DEDUP_REMOVED lines=15> */
.L_x_476:
[----:B------:R-:W-:Y:S05]  /*06d0*/  BSYNC.RECONVERGENT B2 ;  /* 0x0000000000027941 */ /* 0x000fea0003800200 */
.L_x_475:
[----:B-----5:R-:W-:Y:S01]  /*06e0*/  FSETP.GEU.AND P0, PT, R13, R24, PT ;  /* 0x000000180d00720b */ /* 0x020fe20003f0e000 */
[----:B------:R-:W-:Y:S01]  /*06f0*/  BSSY.RECONVERGENT B2, `(.L_x_477) ;  /* 0x0000012000027945 */ /* 0x000fe20003800200 */
[----:B------:R-:W-:Y:S01]  /*0700*/  IADD3 R15, P1, PT, R19, UR8, RZ ;  /* 0x00000008130f7c10 */ /* 0x000fe2000ff3e0ff */
[----:B------:R-:W-:-:S03]  /*0710*/  IMAD.MOV.U32 R6, RZ, RZ, R24 ;  /* 0x000000ffff067224 */ /* 0x000fc600078e0018 */
[----:B------:R-:W-:Y:S01]  /*0720*/  LEA.HI.X.SX32 R14, R19, UR9, 0x1, P1 ;  /* 0x00000009130e7c11 */ /* 0x000fe200088f0eff */
        /* <DEDUP_REMOVED lines=14> */
.L_x_478:
[----:B------:R-:W-:Y:S05]  /*0810*/  BSYNC.RECONVERGENT B2 ;  /* 0x0000000000027941 */ /* 0x000fea0003800200 */
.L_x_477:
[----:B------:R-:W-:Y:S01]  /*0820*/  FSETP.GEU.AND P0, PT, R6, R11, PT ;  /* 0x0000000b0600720b */ /* 0x000fe20003f0e000 */
[----:B------:R-:W-:Y:S01]  /*0830*/  BSSY.RECONVERGENT B2, `(.L_x_479) ;  /* 0x0000013000027945 */ /* 0x000fe20003800200 */
[----:B------:R-:W-:Y:S01]  /*0840*/  IADD3 R16, P1, PT, R18, UR8, RZ ;  /* 0x0000000812107c10 */ /* 0x000fe2000ff3e0ff */
[----:B------:R-:W-:Y:S01]  /*0850*/  IMAD.MOV.U32 R13, RZ, RZ, R11 ;  /* 0x000000ffff0d7224 */ /* 0x000fe200078e000b */
[----:B------:R-:W-:Y:S02]  /*0860*/  IADD3 R21, P2, PT, R20, UR8, RZ ;  /* 0x0000000814157c10 */ /* 0x000fe4000ff5e0ff */
        /* <DEDUP_REMOVED lines=15> */
.L_x_480:
[----:B------:R-:W-:Y:S05]  /*0960*/  BSYNC.RECONVERGENT B2 ;  /* 0x0000000000027941 */ /* 0x000fea0003800200 */
.L_x_479:
[----:B------:R-:W-:Y:S01]  /*0970*/  FSETP.GEU.AND P0, PT, R13, R12, PT ;  /* 0x0000000c0d00720b */ /* 0x000fe20003f0e000 */
[----:B------:R-:W-:Y:S01]  /*0980*/  BSSY.RECONVERGENT B2, `(.L_x_481) ;  /* 0x0000011000027945 */ /* 0x000fe20003800200 */
[----:B------:R-:W-:Y:S01]  /*0990*/  LEA.HI.X.SX32 R16, R20, UR9, 0x1, P2 ;  /* 0x0000000914107c11 */ /* 0x000fe200090f0eff */
        /* <DEDUP_REMOVED lines=15> */
.L_x_482:
[----:B------:R-:W-:Y:S05]  /*0a90*/  BSYNC.RECONVERGENT B2 ;  /* 0x0000000000027941 */ /* 0x000fea0003800200 */
.L_x_481:
[----:B------:R-:W-:Y:S02]  /*0aa0*/  VIADD R10, R10, 0x400 ;  /* 0x000004000a0a7836 */ /* 0x000fe40000000000 */
[----:B------:R-:W-:Y:S02]  /*0ab0*/  VIADD R19, R19, 0x400 ;  /* 0x0000040013137836 */ /* 0x000fe40000000000 */
[----:B------:R-:W-:Y:S01]  /*0ac0*/  VIADD R18, R18, 0x400 ;  /* 0x0000040012127836 */ /* 0x000fe20000000000 */
[----:B------:R-:W-:Y:S01]  /*0ad0*/  ISETP.GE.AND P0, PT, R10, R3, PT ;  /* 0x000000030a00720c */ /* 0x000fe20003f06270 */
[----:B------:R-:W-:Y:S02]  /*0ae0*/  VIADD R20, R20, 0x400 ;  /* 0x0000040014147836 */ /* 0x000fe40000000000 */
[----:B------:R-:W-:-:S10]  /*0af0*/  VIADD R9, R9, 0x400 ;  /* 0x0000040009097836 */ /* 0x000fd40000000000 */
[----:B------:R-:W-:Y:S05]  /*0b00*/  @!P0 BRA `(.L_x_483) ;  /* 0xfffffff800908947 */ /* 0x000fea000383ffff */
.L_x_469:
[----:B------:R-:W-:Y:S05]  /*0b10*/  BSYNC.RECONVERGENT B1 ;  /* 0x0000000000017941 */ /* 0x000fea0003800200 */
.L_x_468:
[----:B------:R-:W-:-:S13]  /*0b20*/  ISETP.GE.AND P0, PT, R3, 0x100, PT ;  /* 0x000001000300780c */ /* 0x000fda0003f06270 */
[----:B------:R-:W-:Y:S05]  /*0b30*/  @!P0 BRA `(.L_x_484) ;  /* 0x00000010008c8947 */ /* 0x000fea0003800000 */
[----:B0-----:R-:W0:Y:S01]  /*0b40*/  S2R R12, SR_LANEID ;  /* 0x00000000000c7919 */ /* 0x001e220000000000 */
[----:B------:R-:W-:Y:S01]  /*0b50*/  BSSY.RECONVERGENT B1, `(.L_x_485) ;  /* 0x000001b000017945 */ /* 0x000fe20003800200 */
[----:B------:R-:W-:Y:S01]  /*0b60*/  IMAD.MOV.U32 R9, RZ, RZ, R6 ;  /* 0x000000ffff097224 */ /* 0x000fe200078e0006 */
[----:B-----5:R1:W2:Y:S01]  /*0b70*/  SHFL.DOWN PT, R4, R7, 0x1, 0x1f ;  /* 0x08201f0007047f89 */ /* 0x0202a200000e0000 */
        /* <DEDUP_REMOVED lines=24> */
.L_x_486:
[----:B------:R-:W-:Y:S05]  /*0d00*/  BSYNC.RECONVERGENT B1 ;  /* 0x0000000000017941 */ /* 0x000fea0003800200 */
.L_x_485:
        /* <DEDUP_REMOVED lines=12> */
[----:B---3--:R-:W-:Y:S02]  /*0dd0*/  IMAD.MOV.U32 R5, RZ, RZ, R12 ;  /* 0x000000ffff057224 */ /* 0x008fe400078e000c */
[----:B--2---:R-:W-:Y:S02]  /*0de0*/  IMAD.MOV.U32 R8, RZ, RZ, R7 ;  /* 0x000000ffff087224 */ /* 0x004fe400078e0007 */
        /* <DEDUP_REMOVED lines=13> */
.L_x_488:
[----:B------:R-:W-:Y:S05]  /*0ec0*/  BSYNC.RECONVERGENT B1 ;  /* 0x0000000000017941 */ /* 0x000fea0003800200 */
.L_x_487:
[----:B0-----:R0:W4:Y:S01]  /*0ed0*/  SHFL.DOWN PT, R9, R4, 0x4, 0x1f ;  /* 0x08801f0004097f89 */ /* 0x00112200000e0000 */
[----:B------:R-:W-:Y:S01]  /*0ee0*/  BSSY.RECONVERGENT B1, `(.L_x_489) ;  /* 0x0000017000017945 */ /* 0x000fe20003800200 */
[----:B-1----:R-:W-:Y:S02]  /*0ef0*/  IMAD.MOV.U32 R6, RZ, RZ, R5 ;  /* 0x000000ffff067224 */ /* 0x002fe400078e0005 */
[----:B------:R0:W1:Y:S01]  /*0f00*/  SHFL.DOWN PT, R10, R5, 0x4, 0x1f ;  /* 0x08801f00050a7f89 */ /* 0x00006200000e0000 */
[----:B--2---:R-:W-:Y:S02]  /*0f10*/  IMAD.MOV.U32 R7, RZ, RZ, R8 ;  /* 0x000000ffff077224 */ /* 0x004fe400078e0008 */
[----:B------:R-:W-:Y:S01]  /*0f20*/  IMAD.MOV.U32 R3, RZ, RZ, R4 ;  /* 0x000000ffff037224 */ /* 0x000fe200078e0004 */
[----:B------:R0:W2:Y:S01]  /*0f30*/  SHFL.DOWN PT, R11, R8, 0x4, 0x1f ;  /* 0x08801f00080b7f89 */ /* 0x0000a200000e0000 */
[----:B------:R-:W-:Y:S05]  /*0f40*/  @P3 BRA `(.L_x_490) ;  /* 0x0000000000403947 */ /* 0x000fea0003800000 */
[----:B----4-:R-:W-:Y:S01]  /*0f50*/  FSETP.GEU.AND P0, PT, R4, R9, PT ;  /* 0x000000090400720b */ /* 0x010fe20003f0e000 */
[----:B-1----:R-:W-:Y:S02]  /*0f60*/  IMAD.MOV.U32 R6, RZ, RZ, R10 ;  /* 0x000000ffff067224 */ /* 0x002fe400078e000a */
        /* <DEDUP_REMOVED lines=14> */
.L_x_490:
[----:B------:R-:W-:Y:S05]  /*1050*/  BSYNC.RECONVERGENT B1 ;  /* 0x0000000000017941 */ /* 0x000fea0003800200 */
.L_x_489:
[----:B0-----:R0:W0:Y:S01]  /*1060*/  SHFL.DOWN PT, R8, R3, 0x8, 0x1f ;  /* 0x09001f0003087f89 */ /* 0x00102200000e0000 */
[----:B------:R-:W-:Y:S01]  /*1070*/  BSSY.RECONVERGENT B1, `(.L_x_491) ;  /* 0x0000017000017945 */ /* 0x000fe20003800200 */
[----:B------:R-:W-:Y:S02]  /*1080*/  IMAD.MOV.U32 R5, RZ, RZ, R6 ;  /* 0x000000ffff057224 */ /* 0x000fe400078e0006 */
[----:B--2---:R2:W0:Y:S01]  /*1090*/  SHFL.DOWN PT, R11, R6, 0x8, 0x1f ;  /* 0x09001f00060b7f89 */ /* 0x00442200000e0000 */
        /* <DEDUP_REMOVED lines=20> */
.L_x_492:
[----:B------:R-:W-:Y:S05]  /*11e0*/  BSYNC.RECONVERGENT B1 ;  /* 0x0000000000017941 */ /* 0x000fea0003800200 */
.L_x_491:
[----:B0-----:R0:W4:Y:S01]  /*11f0*/  SHFL.DOWN PT, R3, R4, 0x10, 0x1f ;  /* 0x0a001f0004037f89 */ /* 0x00112200000e0000 */
[----:B------:R-:W-:Y:S01]  /*1200*/  BSSY.RECONVERGENT B1, `(.L_x_493) ;  /* 0x0000017000017945 */ /* 0x000fe20003800200 */
[----:B--2---:R-:W-:Y:S02]  /*1210*/  IMAD.MOV.U32 R7, RZ, RZ, R5 ;  /* 0x000000ffff077224 */ /* 0x004fe400078e0005 */
[----:B-1----:R0:W1:Y:S01]  /*1220*/  SHFL.DOWN PT, R10, R5, 0x10, 0x1f ;  /* 0x0a001f00050a7f89 */ /* 0x00206200000e0000 */
[----:B------:R-:W-:Y:S02]  /*1230*/  IMAD.MOV.U32 R8, RZ, RZ, R9 ;  /* 0x000000ffff087224 */ /* 0x000fe400078e0009 */
[----:B------:R-:W-:Y:S01]  /*1240*/  IMAD.MOV.U32 R6, RZ, RZ, R4 ;  /* 0x000000ffff067224 */ /* 0x000fe200078e0004 */
[----:B---3--:R0:W2:Y:S01]  /*1250*/  SHFL.DOWN PT, R12, R9, 0x10, 0x1f ;  /* 0x0a001f00090c7f89 */ /* 0x0080a200000e0000 */
        /* <DEDUP_REMOVED lines=17> */
.L_x_494:
[----:B------:R-:W-:Y:S05]  /*1370*/  BSYNC.RECONVERGENT B1 ;  /* 0x0000000000017941 */ /* 0x000fea0003800200 */
.L_x_493:
[----:B------:R-:W-:Y:S04]  /*1380*/  BSSY.RECONVERGENT B1, `(.L_x_495) ;  /* 0x000000c000017945 */ /* 0x000fe80003800200 */
[----:B------:R-:W-:Y:S05]  /*1390*/  @P2 BRA `(.L_x_496) ;  /* 0x0000000000282947 */ /* 0x000fea0003800000 */
[----:B0-----:R-:W0:Y:S01]  /*13a0*/  S2R R5, SR_CgaCtaId ;  /* 0x0000000000057919 */ /* 0x001e220000008800 */
[----:B------:R-:W-:Y:S02]  /*13b0*/  MOV R4, 0x400 ;  /* 0x0000040000047802 */ /* 0x000fe40000000f00 */
[----:B----4-:R-:W-:-:S04]  /*13c0*/  SHF.R.U32.HI R3, RZ, 0x1, R2 ;  /* 0x00000001ff037819 */ /* 0x010fc80000011602 */
[----:B------:R-:W-:Y:S02]  /*13d0*/  LOP3.LUT R3, R3, 0x1f0, RZ, 0xc0, !PT ;  /* 0x000001f003037812 */ /* 0x000fe400078ec0ff */
[----:B0-----:R-:W-:Y:S01]  /*13e0*/  LEA R4, R5, R4, 0x18 ;  /* 0x0000000405047211 */ /* 0x001fe200078ec0ff */
[----:B------:R-:W-:-:S04]  /*13f0*/  IMAD.MOV.U32 R5, RZ, RZ, R8 ;  /* 0x000000ffff057224 */ /* 0x000fc800078e0008 */
[----:B------:R-:W-:Y:S02]  /*1400*/  IMAD.IADD R3, R3, 0x1, R4 ;  /* 0x0000000103037824 */ /* 0x000fe400078e0204 */
[----:B------:R-:W-:-:S03]  /*1410*/  IMAD.MOV.U32 R4, RZ, RZ, R7 ;  /* 0x000000ffff047224 */ /* 0x000fc600078e0007 */
[----:B------:R3:W-:Y:S04]  /*1420*/  STS [R3+0x8], R6 ;  /* 0x0000080603007388 */ /* 0x0007e80000000800 */
[----:B------:R3:W-:Y:S02]  /*1430*/  STS.64 [R3+0x10], R4 ;  /* 0x0000100403007388 */ /* 0x0007e40000000a00 */
.L_x_496:
[----:B------:R-:W-:Y:S05]  /*1440*/  BSYNC.RECONVERGENT B1 ;  /* 0x0000000000017941 */ /* 0x000fea0003800200 */
.L_x_495:
[----:B------:R-:W-:Y:S01]  /*1450*/  BAR.SYNC.DEFER_BLOCKING 0x0 ;  /* 0x0000000000007b1d */ /* 0x000fe20000010000 */
[----:B------:R-:W-:-:S13]  /*1460*/  ISETP.NE.AND P2, PT, R2, RZ, PT ;  /* 0x000000ff0200720c */ /* 0x000fda0003f45270 */
[----:B------:R-:W-:Y:S05]  /*1470*/  @P2 BRA `(.L_x_497) ;  /* 0x0000004400042947 */ /* 0x000fea0003800000 */
[----:B---34-:R-:W3:Y:S01]  /*1480*/  S2R R3, SR_CgaCtaId ;  /* 0x0000000000037919 */ /* 0x018ee20000008800 */
[----:B------:R-:W-:Y:S01]  /*1490*/  MOV R2, 0x400 ;  /* 0x0000040000027802 */ /* 0x000fe20000000f00 */
[----:B------:R-:W-:Y:S03]  /*14a0*/  BSSY.RECONVERGENT B1, `(.L_x_498) ;  /* 0x0000016000017945 */ /* 0x000fe60003800200 */
[----:B---3--:R-:W-:-:S05]  /*14b0*/  LEA R26, R3, R2, 0x18 ;  /* 0x00000002031a7211 */ /* 0x008fca00078ec0ff */
[----:B0-----:R-:W0:Y:S04]  /*14c0*/  LDS R5, [R26+0x18] ;  /* 0x000018001a057984 */ /* 0x001e280000000800 */
        /* <DEDUP_REMOVED lines=19> */
.L_x_499:
[----:B------:R-:W-:Y:S05]  /*1600*/  BSYNC.RECONVERGENT B1 ;  /* 0x0000000000017941 */ /* 0x000fea0003800200 */
.L_x_498:
[----:B------:R-:W0:Y:S01]  /*1610*/  LDS.64 R6, [R26+0x30] ;  /* 0x000030001a067984 */ /* 0x000e220000000a00 */
[----:B------:R-:W-:Y:S01]  /*1620*/  FSETP.GEU.AND P0, PT, R21, R22, PT ;  /* 0x000000161500720b */ /* 0x000fe20003f0e000 */
[----:B------:R-:W-:Y:S01]  /*1630*/  BSSY.RECONVERGENT B1, `(.L_x_500) ;  /* 0x0000019000017945 */ /* 0x000fe20003800200 */
[----:B------:R-:W-:Y:S01]  /*1640*/  IMAD.MOV.U32 R23, RZ, RZ, R22 ;  /* 0x000000ffff177224 */ /* 0x000fe200078e0016 */
[----:B------:R1:W3:Y:S04]  /*1650*/  LDS R20, [R26+0x48] ;  /* 0x000048001a147984 */ /* 0x0002e80000000800 */
[----:B------:R1:W4:Y:S04]  /*1660*/  LDS R19, [R26+0x58] ;  /* 0x000058001a137984 */ /* 0x0003280000000800 */
[----:B------:R1:W1:Y:S04]  /*1670*/  LDS R18, [R26+0x68] ;  /* 0x000068001a127984 */ /* 0x0002680000000800 */
[----:B------:R0:W1:Y:S04]  /*1680*/  LDS R17, [R26+0x78] ;  /* 0x000078001a117984 */ /* 0x0000680000000800 */
[----:B------:R0:W1:Y:S04]  /*1690*/  LDS.64 R8, [R26+0x40] ;  /* 0x000040001a087984 */ /* 0x0000680000000a00 */
[----:B------:R0:W1:Y:S04]  /*16a0*/  LDS.64 R10, [R26+0x50] ;  /* 0x000050001a0a7984 */ /* 0x0000680000000a00 */
[----:B--2---:R2:W1:Y:S04]  /*16b0*/  LDS.64 R12, [R26+0x60] ;  /* 0x000060001a0c7984 */ /* 0x0044680000000a00 */
        /* <DEDUP_REMOVED lines=16> */
.L_x_501:
[----:B------:R-:W-:Y:S05]  /*17c0*/  BSYNC.RECONVERGENT B1 ;  /* 0x0000000000017941 */ /* 0x000fea0003800200 */
.L_x_500:
        /* <DEDUP_REMOVED lines=17> */
.L_x_503:
[----:B------:R-:W-:Y:S05]  /*18e0*/  BSYNC.RECONVERGENT B1 ;  /* 0x0000000000017941 */ /* 0x000fea0003800200 */
.L_x_502:
[----:B---3--:R-:W-:Y:S01]  /*18f0*/  FSETP.GEU.AND P0, PT, R3, R20, PT ;  /* 0x000000140300720b */ /* 0x008fe20003f0e000 */
        /* <DEDUP_REMOVED lines=16> */
.L_x_505:
[----:B------:R-:W-:Y:S05]  /*1a00*/  BSYNC.RECONVERGENT B1 ;  /* 0x0000000000017941 */ /* 0x000fea0003800200 */
.L_x_504:
        /* <DEDUP_REMOVED lines=17> */
.L_x_507:
[----:B------:R-:W-:Y:S05]  /*1b20*/  BSYNC.RECONVERGENT B1 ;  /* 0x0000000000017941 */ /* 0x000fea0003800200 */
.L_x_506:
        /* <DEDUP_REMOVED lines=17> */
.L_x_509:
[----:B------:R-:W-:Y:S05]  /*1c40*/  BSYNC.RECONVERGENT B1 ;  /* 0x0000000000017941 */ /* 0x000fea0003800200 */
.L_x_508:
        /* <DEDUP_REMOVED lines=18> */
.L_x_484:
[----:B------:R-:W1:Y:S01]  /*1d70*/  S2R R14, SR_LANEID ;  /* 0x00000000000e7919 */ /* 0x000e620000000000 */
[----:B------:R-:W-:Y:S01]  /*1d80*/  LOP3.LUT R4, R2, 0x3e0, RZ, 0xc0, !PT ;  /* 0x000003e002047812 */ /* 0x000fe200078ec0ff */
[----:B------:R-:W-:Y:S01]  /*1d90*/  BSSY.RECONVERGENT B1, `(.L_x_510) ;  /* 0x0000027000017945 */ /* 0x000fe20003800200 */
[----:B------:R-:W-:-:S03]  /*1da0*/  IMAD.MOV.U32 R16, RZ, RZ, R8 ;  /* 0x000000ffff107224 */ /* 0x000fc600078e0008 */
[----:B------:R-:W-:Y:S01]  /*1db0*/  VIADD R10, R4, 0x20 ;  /* 0x00000020040a7836 */ /* 0x000fe20000000000 */
[----:B------:R-:W-:-:S04]  /*1dc0*/  LOP3.LUT R4, RZ, R4, RZ, 0x33, !PT ;  /* 0x00000004ff047212 */ /* 0x000fc800078e33ff */
[----:B------:R-:W-:Y:S01]  /*1dd0*/  ISETP.GT.AND P0, PT, R10, R3, PT ;  /* 0x000000030a00720c */ /* 0x000fe20003f04270 */
[----:B------:R-:W-:-:S05]  /*1de0*/  IMAD.IADD R4, R3, 0x1, R4 ;  /* 0x0000000103047824 */ /* 0x000fca00078e0204 */
[----:B------:R-:W-:-:S05]  /*1df0*/  SEL R5, R4, 0x1f, P0 ;  /* 0x0000001f04057807 */ /* 0x000fca0000000000 */
[----:B------:R2:W3:Y:S04]  /*1e00*/  SHFL.DOWN PT, R9, R6, 0x1, R5 ;  /* 0x0820000006097989 */ /* 0x0004e800000e0005 */
[----:B------:R2:W4:Y:S01]  /*1e10*/  SHFL.DOWN PT, R11, R8, 0x1, R5 ;  /* 0x08200000080b7989 */ /* 0x00052200000e0005 */
[CC--:B-1----:R-:W-:Y:S01]  /*1e20*/  ISETP.GE.AND P0, PT, R14.reuse, R5.reuse, PT ;  /* 0x000000050e00720c */ /* 0x0c2fe20003f06270 */
[C---:B------:R-:W-:Y:S01]  /*1e30*/  VIADD R10, R14.reuse, 0x4 ;  /* 0x000000040e0a7836 */ /* 0x040fe20000000000 */
[C---:B------:R-:W-:Y:S01]  /*1e40*/  ISETP.NE.AND P2, PT, R14.reuse, RZ, PT ;  /* 0x000000ff0e00720c */ /* 0x040fe20003f45270 */
[C---:B------:R-:W-:Y:S02]  /*1e50*/  VIADD R4, R14.reuse, 0x2 ;  /* 0x000000020e047836 */ /* 0x040fe40000000000 */
[----:B0-----:R-:W-:Y:S01]  /*1e60*/  VIADD R12, R14, 0x8 ;  /* 0x000000080e0c7836 */ /* 0x001fe20000000000 */
[-C--:B------:R-:W-:Y:S01]  /*1e70*/  ISETP.GT.AND P5, PT, R10, R5.reuse, PT ;  /* 0x000000050a00720c */ /* 0x080fe20003fa4270 */
[----:B------:R-:W-:Y:S01]  /*1e80*/  VIADD R14, R14, 0x10 ;  /* 0x000000100e0e7836 */ /* 0x000fe20000000000 */
[----:B-----5:R2:W0:Y:S01]  /*1e90*/  SHFL.DOWN PT, R10, R7, 0x1, R5 ;  /* 0x08200000070a7989 */ /* 0x02042200000e0005 */
[-C--:B------:R-:W-:Y:S01]  /*1ea0*/  ISETP.GT.AND P1, PT, R4, R5.reuse, PT ;  /* 0x000000050400720c */ /* 0x080fe20003f24270 */
[----:B------:R-:W-:Y:S01]  /*1eb0*/  IMAD.MOV.U32 R4, RZ, RZ, R7 ;  /* 0x000000ffff047224 */ /* 0x000fe200078e0007 */
[----:B------:R-:W-:-:S02]  /*1ec0*/  ISETP.GT.AND P4, PT, R12, R5, PT ;  /* 0x000000050c00720c */ /* 0x000fc40003f84270 */
[----:B------:R-:W-:Y:S01]  /*1ed0*/  ISETP.GT.AND P3, PT, R14, R5, PT ;  /* 0x000000050e00720c */ /* 0x000fe20003f64270 */
[----:B------:R-:W-:Y:S01]  /*1ee0*/  IMAD.MOV.U32 R14, RZ, RZ, R6 ;  /* 0x000000ffff0e7224 */ /* 0x000fe200078e0006 */
[----:B---3--:R-:W-:Y:S11]  /*1ef0*/  @P0 BRA `(.L_x_511) ;  /* 0x0000000000400947 */ /* 0x008ff60003800000 */
[----:B0-----:R-:W-:Y:S01]  /*1f00*/  FSETP.GEU.AND P0, PT, R7, R10, PT ;  /* 0x0000000a0700720b */ /* 0x001fe20003f0e000 */
[----:B------:R-:W-:Y:S02]  /*1f10*/  IMAD.MOV.U32 R4, RZ, RZ, R10 ;  /* 0x000000ffff047224 */ /* 0x000fe400078e000a */
[----:B------:R-:W-:Y:S02]  /*1f20*/  IMAD.MOV.U32 R14, RZ, RZ, R9 ;  /* 0x000000ffff0e7224 */ /* 0x000fe400078e0009 */
[----:B----4-:R-:W-:-:S08]  /*1f30*/  IMAD.MOV.U32 R16, RZ, RZ, R11 ;  /* 0x000000ffff107224 */ /* 0x010fd000078e000b */
        /* <DEDUP_REMOVED lines=12> */
.L_x_511:
[----:B------:R-:W-:Y:S05]  /*2000*/  BSYNC.RECONVERGENT B1 ;  /* 0x0000000000017941 */ /* 0x000fea0003800200 */
.L_x_510:
[----:B--2---:R1:W2:Y:S01]  /*2010*/  SHFL.DOWN PT, R7, R4, 0x2, R5 ;  /* 0x0840000004077989 */ /* 0x0042a200000e0005 */
[----:B------:R-:W-:Y:S01]  /*2020*/  BSSY.RECONVERGENT B1, `(.L_x_512) ;  /* 0x0000017000017945 */ /* 0x000fe20003800200 */
[----:B------:R-:W-:Y:S02]  /*2030*/  IMAD.MOV.U32 R6, RZ, RZ, R4 ;  /* 0x000000ffff067224 */ /* 0x000fe400078e0004 */
[----:B------:R1:W3:Y:S01]  /*2040*/  SHFL.DOWN PT, R9, R14, 0x2, R5 ;  /* 0x084000000e097989 */ /* 0x0002e200000e0005 */
[----:B0-----:R-:W-:Y:S02]  /*2050*/  IMAD.MOV.U32 R10, RZ, RZ, R14 ;  /* 0x000000ffff0a7224 */ /* 0x001fe400078e000e */
[----:B------:R-:W-:Y:S01]  /*2060*/  IMAD.MOV.U32 R12, RZ, RZ, R16 ;  /* 0x000000ffff0c7224 */ /* 0x000fe200078e0010 */
[----:B----4-:R1:W0:Y:S01]  /*2070*/  SHFL.DOWN PT, R11, R16, 0x2, R5 ;  /* 0x08400000100b7989 */ /* 0x01022200000e0005 */
[----:B------:R-:W-:Y:S05]  /*2080*/  @P1 BRA `(.L_x_513) ;  /* 0x0000000000401947 */ /* 0x000fea0003800000 */
[----:B--2---:R-:W-:Y:S01]  /*2090*/  FSETP.GEU.AND P0, PT, R4, R7, PT ;  /* 0x000000070400720b */ /* 0x004fe20003f0e000 */
[----:B------:R-:W-:Y:S02]  /*20a0*/  IMAD.MOV.U32 R6, RZ, RZ, R7 ;  /* 0x000000ffff067224 */ /* 0x000fe400078e0007 */
[----:B---3--:R-:W-:Y:S02]  /*20b0*/  IMAD.MOV.U32 R10, RZ, RZ, R9 ;  /* 0x000000ffff0a7224 */ /* 0x008fe400078e0009 */
        /* <DEDUP_REMOVED lines=13> */
.L_x_513:
[----:B------:R-:W-:Y:S05]  /*2190*/  BSYNC.RECONVERGENT B1 ;  /* 0x0000000000017941 */ /* 0x000fea0003800200 */
.L_x_512:
[----:B--2---:R2:W4:Y:S01]  /*21a0*/  SHFL.DOWN PT, R7, R6, 0x4, R5 ;  /* 0x0880000006077989 */ /* 0x00452200000e0005 */
[----:B------:R-:W-:Y:S01]  /*21b0*/  BSSY.RECONVERGENT B1, `(.L_x_514) ;  /* 0x0000017000017945 */ /* 0x000fe20003800200 */
[----:B-1----:R-:W-:Y:S02]  /*21c0*/  IMAD.MOV.U32 R4, RZ, RZ, R6 ;  /* 0x000000ffff047224 */ /* 0x002fe400078e0006 */
[----:B---3--:R2:W1:Y:S01]  /*21d0*/  SHFL.DOWN PT, R9, R10, 0x4, R5 ;  /* 0x088000000a097989 */ /* 0x00846200000e0005 */
        /* <DEDUP_REMOVED lines=20> */
.L_x_515:
[----:B------:R-:W-:Y:S05]  /*2320*/  BSYNC.RECONVERGENT B1 ;  /* 0x0000000000017941 */ /* 0x000fea0003800200 */
.L_x_514:
        /* <DEDUP_REMOVED lines=24> */
.L_x_517:
[----:B------:R-:W-:Y:S05]  /*24b0*/  BSYNC.RECONVERGENT B1 ;  /* 0x0000000000017941 */ /* 0x000fea0003800200 */
.L_x_516:
[----:B-1----:R1:W2:Y:S01]  /*24c0*/  SHFL.DOWN PT, R9, R10, 0x10, R5 ;  /* 0x0a0000000a097989 */ /* 0x0022a200000e0005 */
[----:B------:R-:W-:Y:S01]  /*24d0*/  BSSY.RECONVERGENT B1, `(.L_x_518) ;  /* 0x0000017000017945 */ /* 0x000fe20003800200 */
[----:B------:R-:W-:Y:S02]  /*24e0*/  IMAD.MOV.U32 R6, RZ, RZ, R10 ;  /* 0x000000ffff067224 */ /* 0x000fe400078e000a */
[----:B0-----:R1:W0:Y:S01]  /*24f0*/  SHFL.DOWN PT, R11, R12, 0x10, R5 ;  /* 0x0a0000000c0b7989 */ /* 0x00122200000e0005 */
[----:B----4-:R-:W-:Y:S02]  /*2500*/  IMAD.MOV.U32 R7, RZ, RZ, R12 ;  /* 0x000000ffff077224 */ /* 0x010fe400078e000c */
[----:B---3--:R-:W-:Y:S01]  /*2510*/  IMAD.MOV.U32 R8, RZ, RZ, R14 ;  /* 0x000000ffff087224 */ /* 0x008fe200078e000e */
[----:B------:R1:W3:Y:S01]  /*2520*/  SHFL.DOWN PT, R13, R14, 0x10, R5 ;  /* 0x0a0000000e0d7989 */ /* 0x0002e200000e0005 */
[----:B------:R-:W-:Y:S05]  /*2530*/  @P3 BRA `(.L_x_519) ;  /* 0x0000000000403947 */ /* 0x000fea0003800000 */
        /* <DEDUP_REMOVED lines=16> */
.L_x_519:
[----:B------:R-:W-:Y:S05]  /*2640*/  BSYNC.RECONVERGENT B1 ;  /* 0x0000000000017941 */ /* 0x000fea0003800200 */
.L_x_518:
[----:B------:R-:W-:Y:S04]  /*2650*/  BSSY.RECONVERGENT B1, `(.L_x_520) ;  /* 0x000000c000017945 */ /* 0x000fe80003800200 */
[----:B------:R-:W-:Y:S05]  /*2660*/  @P2 BRA `(.L_x_521) ;  /* 0x0000000000282947 */ /* 0x000fea0003800000 */
[----:B-1----:R-:W1:Y:S01]  /*2670*/  S2R R10, SR_CgaCtaId ;  /* 0x00000000000a7919 */ /* 0x002e620000008800 */
[----:B------:R-:W-:Y:S02]  /*2680*/  MOV R5, 0x400 ;  /* 0x0000040000057802 */ /* 0x000fe40000000f00 */
[----:B------:R-:W-:-:S04]  /*2690*/  SHF.R.U32.HI R4, RZ, 0x1, R2 ;  /* 0x00000001ff047819 */ /* 0x000fc80000011602 */
[----:B------:R-:W-:Y:S02]  /*26a0*/  LOP3.LUT R4, R4, 0x1f0, RZ, 0xc0, !PT ;  /* 0x000001f004047812 */ /* 0x000fe400078ec0ff */
[----:B-1----:R-:W-:-:S05]  /*26b0*/  LEA R5, R10, R5, 0x18 ;  /* 0x000000050a057211 */ /* 0x002fca00078ec0ff */
[----:B--2---:R-:W-:Y:S02]  /*26c0*/  IMAD.IADD R9, R4, 0x1, R5 ;  /* 0x0000000104097824 */ /* 0x004fe400078e0205 */
[----:B------:R-:W-:Y:S02]  /*26d0*/  IMAD.MOV.U32 R4, RZ, RZ, R7 ;  /* 0x000000ffff047224 */ /* 0x000fe400078e0007 */
[----:B------:R-:W-:Y:S01]  /*26e0*/  IMAD.MOV.U32 R5, RZ, RZ, R8 ;  /* 0x000000ffff057224 */ /* 0x000fe200078e0008 */
[----:B------:R4:W-:Y:S04]  /*26f0*/  STS [R9+0x8], R6 ;  /* 0x0000080609007388 */ /* 0x0009e80000000800 */
[----:B------:R4:W-:Y:S02]  /*2700*/  STS.64 [R9+0x10], R4 ;  /* 0x0000100409007388 */ /* 0x0009e40000000a00 */
.L_x_521:
[----:B------:R-:W-:Y:S05]  /*2710*/  BSYNC.RECONVERGENT B1 ;  /* 0x0000000000017941 */ /* 0x000fea0003800200 */
.L_x_520:
[----:B------:R-:W-:Y:S01]  /*2720*/  BAR.SYNC.DEFER_BLOCKING 0x0 ;  /* 0x0000000000007b1d */ /* 0x000fe20000010000 */
[----:B------:R-:W-:-:S13]  /*2730*/  ISETP.NE.AND P2, PT, R2, RZ, PT ;  /* 0x000000ff0200720c */ /* 0x000fda0003f45270 */
[----:B------:R-:W-:Y:S05]  /*2740*/  @P2 BRA `(.L_x_497) ;  /* 0x0000003000502947 */ /* 0x000fea0003800000 */
[C---:B------:R-:W-:Y:S01]  /*2750*/  ISETP.GE.AND P0, PT, R3.reuse, 0x21, PT ;  /* 0x000000210300780c */ /* 0x040fe20003f06270 */
[----:B------:R-:W-:Y:S01]  /*2760*/  IMAD.MOV.U32 R2, RZ, RZ, R6 ;  /* 0x000000ffff027224 */ /* 0x000fe200078e0006 */
[C---:B------:R-:W-:Y:S01]  /*2770*/  ISETP.GE.AND P5, PT, R3.reuse, 0x41, PT ;  /* 0x000000410300780c */ /* 0x040fe20003fa6270 */
[----:B0-----:R-:W-:Y:S01]  /*2780*/  IMAD.MOV.U32 R11, RZ, RZ, R7 ;  /* 0x000000ffff0b7224 */ /* 0x001fe200078e0007 */
[C---:B------:R-:W-:Y:S01]  /*2790*/  ISETP.GE.AND P4, PT, R3.reuse, 0x61, PT ;  /* 0x000000610300780c */ /* 0x040fe20003f86270 */
[----:B-1----:R-:W-:Y:S01]  /*27a0*/  IMAD.MOV.U32 R10, RZ, RZ, R8 ;  /* 0x000000ffff0a7224 */ /* 0x002fe200078e0008 */
[----:B------:R-:W-:-:S07]  /*27b0*/  ISETP.GE.AND P3, PT, R3, 0x81, PT ;  /* 0x000000810300780c */ /* 0x000fce0003f66270 */
[----:B------:R-:W-:Y:S06]  /*27c0*/  @!P0 BRA `(.L_x_522) ;  /* 0x00000000005c8947 */ /* 0x000fec0003800000 */
[----:B------:R-:W0:Y:S01]  /*27d0*/  S2UR UR5, SR_CgaCtaId ;  /* 0x00000000000579c3 */ /* 0x000e220000008800 */
[----:B------:R-:W-:Y:S01]  /*27e0*/  UMOV UR4, 0x400 ;  /* 0x0000040000047882 */ /* 0x000fe20000000000 */
[----:B------:R-:W-:Y:S01]  /*27f0*/  BSSY.RECONVERGENT B1, `(.L_x_522) ;  /* 0x0000014000017945 */ /* 0x000fe20003800200 */
[----:B0-----:R-:W-:-:S09]  /*2800*/  ULEA UR4, UR5, UR4, 0x18 ;  /* 0x0000000405047291 */ /* 0x001fd2000f8ec0ff */
[----:B----4-:R-:W0:Y:S04]  /*2810*/  LDS R5, [UR4+0x18] ;  /* 0x00001804ff057984 */ /* 0x010e280008000800 */
[----:B---3--:R-:W1:Y:S01]  /*2820*/  LDS.64 R12, [UR4+0x20] ;  /* 0x00002004ff0c7984 */ /* 0x008e620008000a00 */
        /* <DEDUP_REMOVED lines=16> */
.L_x_523:
[----:B------:R-:W-:Y:S05]  /*2930*/  BSYNC.RECONVERGENT B1 ;  /* 0x0000000000017941 */ /* 0x000fea0003800200 */
.L_x_522:
[----:B----4-:R-:W-:Y:S02]  /*2940*/  IMAD.MOV.U32 R4, RZ, RZ, R2 ;  /* 0x000000ffff047224 */ /* 0x010fe400078e0002 */
[----:B--2---:R-:W-:Y:S02]  /*2950*/  IMAD.MOV.U32 R9, RZ, RZ, R11 ;  /* 0x000000ffff097224 */ /* 0x004fe400078e000b */
[----:B------:R-:W-:Y:S01]  /*2960*/  IMAD.MOV.U32 R8, RZ, RZ, R10 ;  /* 0x000000ffff087224 */ /* 0x000fe200078e000a */
[----:B------:R-:W-:Y:S06]  /*2970*/  @!P5 BRA `(.L_x_524) ;  /* 0x00000000005cd947 */ /* 0x000fec0003800000 */
[----:B------:R-:W0:Y:S01]  /*2980*/  S2UR UR5, SR_CgaCtaId ;  /* 0x00000000000579c3 */ /* 0x000e220000008800 */
[----:B------:R-:W-:Y:S01]  /*2990*/  UMOV UR4, 0x400 ;  /* 0x0000040000047882 */ /* 0x000fe20000000000 */
[----:B------:R-:W-:Y:S01]  /*29a0*/  BSSY.RECONVERGENT B1, `(.L_x_524) ;  /* 0x0000014000017945 */ /* 0x000fe20003800200 */
[----:B0-----:R-:W-:-:S09]  /*29b0*/  ULEA UR4, UR5, UR4, 0x18 ;  /* 0x0000000405047291 */ /* 0x001fd2000f8ec0ff */
[----:B------:R-:W0:Y:S04]  /*29c0*/  LDS R5, [UR4+0x28] ;  /* 0x00002804ff057984 */ /* 0x000e280008000800 */
[----:B------:R-:W1:Y:S01]  /*29d0*/  LDS.64 R6, [UR4+0x30] ;  /* 0x00003004ff067984 */ /* 0x000e620008000a00 */
        /* <DEDUP_REMOVED lines=16> */
.L_x_525:
[----:B------:R-:W-:Y:S05]  /*2ae0*/  BSYNC.RECONVERGENT B1 ;  /* 0x0000000000017941 */ /* 0x000fea0003800200 */
.L_x_524:
        /* <DEDUP_REMOVED lines=29> */
.L_x_527:
[----:B------:R-:W-:Y:S05]  /*2cc0*/  BSYNC.RECONVERGENT B1 ;  /* 0x0000000000017941 */ /* 0x000fea0003800200 */
.L_x_526:
        /* <DEDUP_REMOVED lines=26> */
.L_x_529:
[----:B------:R-:W-:Y:S05]  /*2e70*/  BSYNC.RECONVERGENT B1 ;  /* 0x0000000000017941 */ /* 0x000fea0003800200 */
.L_x_528:
        /* <DEDUP_REMOVED lines=26> */
.L_x_531:
[----:B------:R-:W-:Y:S05]  /*3020*/  BSYNC.RECONVERGENT B1 ;  /* 0x0000000000017941 */ /* 0x000fea0003800200 */
.L_x_530:
        /* <DEDUP_REMOVED lines=26> */
.L_x_533:
[----:B------:R-:W-:Y:S05]  /*31d0*/  BSYNC.RECONVERGENT B1 ;  /* 0x0000000000017941 */ /* 0x000fea0003800200 */
.L_x_532:
        /* <DEDUP_REMOVED lines=27> */
.L_x_465:
[----:B------:R-:W0:Y:S01]  /*3390*/  S2R R2, SR_TID.X ;  /* 0x0000000000027919 */ /* 0x000e220000002100 */
[----:B------:R-:W1:Y:S01]  /*33a0*/  LDCU.128 UR12, c[0x0][0x380] ;  /* 0x00007000ff0c77ac */ /* 0x000e620008000c00 */
[----:B------:R-:W-:Y:S02]  /*33b0*/  SHF.R.S32.HI R12, RZ, 0x1f, R5 ;  /* 0x0000001fff0c7819 */ /* 0x000fe40000011405 */
[----:B0-----:R-:W-:-:S04]  /*33c0*/  IADD3 R3, P0, PT, R5, R2, RZ ;  /* 0x0000000205037210 */ /* 0x001fc80007f1e0ff */
[----:B-1----:R-:W-:Y:S01]  /*33d0*/  LEA R6, P1, R3, UR12, 0x2 ;  /* 0x0000000c03067c11 */ /* 0x002fe2000f8210ff */
[----:B------:R-:W-:-:S05]  /*33e0*/  IMAD.X R8, RZ, RZ, R12, P0 ;  /* 0x000000ffff087224 */ /* 0x000fca00000e060c */
[----:B------:R-:W-:-:S05]  /*33f0*/  LEA.HI.X R7, R3, UR13, R8, 0x2, P1 ;  /* 0x0000000d03077c11 */ /* 0x000fca00088f1408 */
[----:B------:R-:W2:Y:S04]  /*3400*/  LDG.E R8, desc[UR10][R6.64] ;  /* 0x0000000a06087981 */ /* 0x000ea8000c1e1900 */
[----:B------:R-:W2:Y:S04]  /*3410*/  LDG.E R9, desc[UR10][R6.64+0x400] ;  /* 0x0004000a06097981 */ /* 0x000ea8000c1e1900 */
[----:B------:R-:W3:Y:S04]  /*3420*/  LDG.E R10, desc[UR10][R6.64+0x800] ;  /* 0x0008000a060a7981 */ /* 0x000ee8000c1e1900 */
[----:B------:R-:W4:Y:S04]  /*3430*/  LDG.E R11, desc[UR10][R6.64+0xc00] ;  /* 0x000c000a060b7981 */ /* 0x000f28000c1e1900 */
[----:B------:R0:W5:Y:S02]  /*3440*/  LDG.E R3, desc[UR10][R6.64+0x1000] ;  /* 0x0010000a06037981 */ /* 0x000164000c1e1900 */
[----:B0-----:R-:W-:-:S02]  /*3450*/  LOP3.LUT R6, R2, 0x400, RZ, 0xfc, !PT ;  /* 0x0000040002067812 */ /* 0x001fc400078efcff */
[----:B--2---:R-:W-:-:S04]  /*3460*/  FSETP.GEU.AND P0, PT, R8, R9, PT ;  /* 0x000000090800720b */ /* 0x004fc80003f0e000 */
[----:B------:R-:W-:-:S04]  /*3470*/  FSEL R9, R8, R9, P0 ;  /* 0x0000000908097208 */ /* 0x000fc80000000000 */
[----:B---3--:R-:W-:-:S04]  /*3480*/  FSETP.GEU.AND P2, PT, R9, R10, PT ;  /* 0x0000000a0900720b */ /* 0x008fc80003f4e000 */
[----:B------:R-:W-:Y:S01]  /*3490*/  FSEL R10, R9, R10, P2 ;  /* 0x0000000a090a7208 */ /* 0x000fe20001000000 */
[----:B------:R-:W-:-:S03]  /*34a0*/  VIADD R9, R2, 0x200 ;  /* 0x0000020002097836 */ /* 0x000fc60000000000 */
[----:B----4-:R-:W-:-:S04]  /*34b0*/  FSETP.GEU.AND P3, PT, R10, R11, PT ;  /* 0x0000000b0a00720b */ /* 0x010fc80003f6e000 */
[----:B------:R-:W-:Y:S01]  /*34c0*/  FSEL R10, R10, R11, P3 ;  /* 0x0000000b0a0a7208 */ /* 0x000fe20001800000 */
[----:B------:R-:W-:-:S03]  /*34d0*/  VIADD R11, R2, 0x100 ;  /* 0x00000100020b7836 */ /* 0x000fc60000000000 */
[----:B-----5:R-:W-:Y:S02]  /*34e0*/  FSETP.GEU.AND P1, PT, R10, R3, PT ;  /* 0x000000030a00720b */ /* 0x020fe40003f2e000 */
[C---:B------:R-:W-:Y:S02]  /*34f0*/  @P2 SEL R9, R2.reuse, R11, P0 ;  /* 0x0000000b02092207 */ /* 0x040fe40000000000 */
[----:B------:R-:W-:Y:S01]  /*3500*/  IADD3 R8, P2, PT, R5, UR14, RZ ;  /* 0x0000000e05087c10 */ /* 0x000fe2000ff5e0ff */
[----:B------:R-:W-:-:S03]  /*3510*/  @!P3 VIADD R9, R2, 0x300 ;  /* 0x000003000209b836 */ /* 0x000fc60000000000 */
[----:B------:R-:W-:Y:S02]  /*3520*/  IADD3.X R7, PT, PT, R12, UR15, RZ, P2, !PT ;  /* 0x0000000f0c077c10 */ /* 0x000fe400097fe4ff */
[----:B------:R-:W-:Y:S02]  /*3530*/  ISETP.LE.AND P2, PT, R4, UR6, PT ;  /* 0x0000000604007c0c */ /* 0x000fe4000bf43270 */
[----:B------:R-:W-:Y:S02]  /*3540*/  IADD3 R5, P3, PT, R6, R8, RZ ;  /* 0x0000000806057210 */ /* 0x000fe40007f7e0ff */
[C---:B------:R-:W-:Y:S02]  /*3550*/  @P1 ISETP.GE.U32.AND P0, PT, R9.reuse, R6, PT ;  /* 0x000000060900120c */ /* 0x040fe40003f06070 */
[----:B------:R-:W-:Y:S01]  /*3560*/  @P1 IADD3 R8, P4, PT, R9, R8, RZ ;  /* 0x0000000809081210 */ /* 0x000fe20007f9e0ff */
[----:B------:R-:W-:Y:S01]  /*3570*/  IMAD.X R6, RZ, RZ, R7, P3 ;  /* 0x000000ffff067224 */ /* 0x000fe200018e0607 */
[----:B------:R-:W-:-:S03]  /*3580*/  @P1 ISETP.GE.U32.AND.EX P0, PT, RZ, RZ, PT, P0 ;  /* 0x000000ffff00120c */ /* 0x000fc60003f06100 */
        /* <DEDUP_REMOVED lines=17> */
[----:B------:R-:W-:-:S05]  /*36a0*/  IMAD.MOV.U32 R11, RZ, RZ, 0x500 ;  /* 0x00000500ff0b7424 */ /* 0x000fca00078e00ff */
[----:B------:R-:W2:Y:S01]  /*36b0*/  ATOMG.E.ADD.STRONG.GPU PT, R7, desc[UR10][R8.64], R11 ;  /* 0x8000000b080779a8 */ /* 0x000ea200081ef10a */
[----:B------:R-:W0:Y:S01]  /*36c0*/  S2UR UR5, SR_CgaCtaId ;  /* 0x00000000000579c3 */ /* 0x000e220000008800 */
[----:B------:R-:W-:Y:S02]  /*36d0*/  UMOV UR4, 0x400 ;  /* 0x0000040000047882 */ /* 0x000fe40000000000 */
[----:B0-----:R-:W-:Y:S01]  /*36e0*/  ULEA UR4, UR5, UR4, 0x18 ;  /* 0x0000000405047291 */ /* 0x001fe2000f8ec0ff */
[----:B--2---:R-:W-:-:S08]  /*36f0*/  VIADD R7, R7, UR6 ;  /* 0x0000000607077c36 */ /* 0x004fd00008000000 */
[----:B------:R0:W-:Y:S03]  /*3700*/  STS [UR4+0x98], R7 ;  /* 0x00009807ff007988 */ /* 0x0001e60008000804 */
.L_x_536:
[----:B------:R-:W-:Y:S05]  /*3710*/  BSYNC.RECONVERGENT B1 ;  /* 0x0000000000017941 */ /* 0x000fea0003800200 */
.L_x_535:
[----:B------:R-:W1:Y:S08]  /*3720*/  S2UR UR5, SR_CgaCtaId ;  /* 0x00000000000579c3 */ /* 0x000e700000008800 */
[----:B------:R-:W-:Y:S06]  /*3730*/  BAR.SYNC.DEFER_BLOCKING 0x0 ;  /* 0x0000000000007b1d */ /* 0x000fec0000010000 */
[----:B------:R-:W-:-:S02]  /*3740*/  UMOV UR4, 0x400 ;  /* 0x0000040000047882 */ /* 0x000fc40000000000 */
[----:B-1----:R-:W-:-:S06]  /*3750*/  ULEA UR4, UR5, UR4, 0x18 ;  /* 0x0000000405047291 */ /* 0x002fcc000f8ec0ff */
[----:B0-----:R-:W-:-:S05]  /*3760*/  IMAD.U32 R7, RZ, RZ, UR4 ;  /* 0x00000004ff077e24 */ /* 0x001fca000f8e00ff */
[----:B------:R-:W0:Y:S02]  /*3770*/  LDS R11, [R7+0x98] ;  /* 0x00009800070b7984 */ /* 0x000e240000000800 */
[----:B0-----:R-:W-:-:S05]  /*3780*/  VIADD R13, R11, 0x500 ;  /* 0x000005000b0d7836 */ /* 0x001fca0000000000 */
[----:B------:R-:W-:-:S13]  /*3790*/  ISETP.GT.AND P0, PT, R13, R4, PT ;  /* 0x000000040d00720c */ /* 0x000fda0003f04270 */
[----:B------:R-:W-:Y:S05]  /*37a0*/  @P0 BRA `(.L_x_537) ;  /* 0x00000004004c0947 */ /* 0x000fea0003800000 */
[----:B------:R-:W-:Y:S01]  /*37b0*/  BSSY.RECONVERGENT B1, `(.L_x_537) ;  /* 0x0000052000017945 */ /* 0x000fe20003800200 */
[----:B------:R-:W-:Y:S01]  /*37c0*/  IMAD.MOV.U32 R12, RZ, RZ, R3 ;  /* 0x000000ffff0c7224 */ /* 0x000fe200078e0003 */
[----:B------:R-:W0:Y:S01]  /*37d0*/  LDCU UR7, c[0x0][0x398] ;  /* 0x00007300ff0777ac */ /* 0x000e220008000800 */
[----:B------:R-:W-:Y:S02]  /*37e0*/  IMAD.MOV.U32 R16, RZ, RZ, R5 ;  /* 0x000000ffff107224 */ /* 0x000fe400078e0005 */
[----:B------:R-:W-:Y:S01]  /*37f0*/  IMAD.MOV.U32 R23, RZ, RZ, R6 ;  /* 0x000000ffff177224 */ /* 0x000fe200078e0006 */
[----:B------:R-:W1:Y:S06]  /*3800*/  LDCU.128 UR12, c[0x0][0x380] ;  /* 0x00007000ff0c77ac */ /* 0x000e6c0008000c00 */
.L_x_540:
[----:B------:R-:W-:-:S04]  /*3810*/  IADD3 R21, P0, PT, R2, R11, RZ ;  /* 0x0000000b02157210 */ /* 0x000fc80007f1e0ff */
[----:B------:R-:W-:Y:S02]  /*3820*/  LEA.HI.X.SX32 R20, R11, RZ, 0x1, P0 ;  /* 0x000000ff0b147211 */ /* 0x000fe400000f0eff */
[----:B-1----:R-:W-:-:S04]  /*3830*/  LEA R4, P0, R21, UR12, 0x2 ;  /* 0x0000000c15047c11 */ /* 0x002fc8000f8010ff */
[----:B------:R-:W-:-:S05]  /*3840*/  LEA.HI.X R5, R21, UR13, R20, 0x2, P0 ;  /* 0x0000000d15057c11 */ /* 0x000fca00080f1414 */
[----:B------:R-:W2:Y:S04]  /*3850*/  LDG.E R11, desc[UR10][R4.64] ;  /* 0x0000000a040b7981 */ /* 0x000ea8000c1e1900 */
[----:B------:R-:W3:Y:S04]  /*3860*/  LDG.E R14, desc[UR10][R4.64+0x400] ;  /* 0x0004000a040e7981 */ /* 0x000ee8000c1e1900 */
[----:B------:R-:W4:Y:S04]  /*3870*/  LDG.E R13, desc[UR10][R4.64+0x800] ;  /* 0x0008000a040d7981 */ /* 0x000f28000c1e1900 */
[----:B------:R-:W4:Y:S01]  /*3880*/  LDG.E R10, desc[UR10][R4.64+0xc00] ;  /* 0x000c000a040a7981 */ /* 0x000f22000c1e1900 */
[----:B------:R-:W-:-:S03]  /*3890*/  IADD3 R21, P0, PT, R21, UR14, RZ ;  /* 0x0000000e15157c10 */ /* 0x000fc6000ff1e0ff */
[----:B------:R1:W5:Y:S01]  /*38a0*/  LDG.E R3, desc[UR10][R4.64+0x1000] ;  /* 0x0010000a04037981 */ /* 0x000362000c1e1900 */
[----:B------:R-:W-:Y:S01]  /*38b0*/  IADD3.X R20, PT, PT, R20, UR15, RZ, P0, !PT ;  /* 0x0000000f14147c10 */ /* 0x000fe200087fe4ff */
[----:B------:R-:W-:Y:S01]  /*38c0*/  BSSY.RECONVERGENT B2, `(.L_x_538) ;  /* 0x000002a000027945 */ /* 0x000fe20003800200 */
[----:B------:R-:W-:Y:S01]  /*38d0*/  BAR.SYNC.DEFER_BLOCKING 0x0 ;  /* 0x0000000000007b1d */ /* 0x000fe20000010000 */
[C---:B------:R-:W-:Y:S02]  /*38e0*/  IADD3 R18, P3, PT, R21.reuse, 0x100, RZ ;  /* 0x0000010015127810 */ /* 0x040fe40007f7e0ff */
[C---:B------:R-:W-:Y:S02]  /*38f0*/  IADD3 R17, P4, PT, R21.reuse, 0x200, RZ ;  /* 0x0000020015117810 */ /* 0x040fe40007f9e0ff */
[----:B-1----:R-:W-:Y:S01]  /*3900*/  IADD3 R5, P6, PT, R21, 0x400, RZ ;  /* 0x0000040015057810 */ /* 0x002fe20007fde0ff */
[----:B------:R-:W-:Y:S01]  /*3910*/  IMAD.X R19, RZ, RZ, R20, P3 ;  /* 0x000000ffff137224 */ /* 0x000fe200018e0614 */
[----:B------:R-:W-:-:S03]  /*3920*/  ISETP.NE.AND P3, PT, R2, RZ, PT ;  /* 0x000000ff0200720c */ /* 0x000fc60003f65270 */
        /* <DEDUP_REMOVED lines=9> */
[--C-:B------:R-:W-:Y:S02]  /*39c0*/  IMAD.X R16, RZ, RZ, R20.reuse, P4 ;  /* 0x000000ffff107224 */ /* 0x100fe400020e0614 */
[----:B------:R-:W-:Y:S01]  /*39d0*/  IMAD.X R15, RZ, RZ, R20, P5 ;  /* 0x000000ffff0f7224 */ /* 0x000fe200028e0614 */
[----:B------:R-:W-:-:S07]  /*39e0*/  @P2 SEL R20, R23, R20, P0 ;  /* 0x0000001417142207 */ /* 0x000fce0000000000 */
        /* <DEDUP_REMOVED lines=10> */
[----:B------:R-:W-:Y:S02]  /*3a90*/  @P2 FSEL R13, R14, R13, P0 ;  /* 0x0000000d0e0d2208 */ /* 0x000fe40000000000 */
[----:B------:R-:W-:Y:S02]  /*3aa0*/  @P2 SEL R17, R18, R17, P0 ;  /* 0x0000001112112207 */ /* 0x000fe40000000000 */
[----:B------:R-:W-:Y:S02]  /*3ab0*/  FSETP.GEU.AND P1, PT, R13, R10, PT ;  /* 0x0000000a0d00720b */ /* 0x000fe40003f2e000 */
[----:B------:R-:W-:Y:S01]  /*3ac0*/  @P2 SEL R16, R19, R16, P0 ;  /* 0x0000001013102207 */ /* 0x000fe20000000000 */
[----:B------:R-:W-:Y:S10]  /*3ad0*/  @P3 BRA `(.L_x_539) ;  /* 0x0000000000203947 */ /* 0x000ff40003800000 */
[----:B------:R-:W-:-:S05]  /*3ae0*/  IMAD.MOV.U32 R11, RZ, RZ, 0x500 ;  /* 0x00000500ff0b7424 */ /* 0x000fca00078e00ff */
[----:B------:R-:W2:Y:S01]  /*3af0*/  ATOMG.E.ADD.STRONG.GPU PT, R4, desc[UR10][R8.64], R11 ;  /* 0x8000000b080479a8 */ /* 0x000ea200081ef10a */
[----:B------:R-:W1:Y:S01]  /*3b00*/  S2UR UR5, SR_CgaCtaId ;  /* 0x00000000000579c3 */ /* 0x000e620000008800 */
[----:B------:R-:W-:Y:S02]  /*3b10*/  UMOV UR4, 0x400 ;  /* 0x0000040000047882 */ /* 0x000fe40000000000 */
[----:B-1----:R-:W-:-:S06]  /*3b20*/  ULEA UR4, UR5, UR4, 0x18 ;  /* 0x0000000405047291 */ /* 0x002fcc000f8ec0ff */
[----:B------:R-:W-:Y:S02]  /*3b30*/  IMAD.U32 R7, RZ, RZ, UR4 ;  /* 0x00000004ff077e24 */ /* 0x000fe4000f8e00ff */
[----:B--2---:R-:W-:-:S05]  /*3b40*/  VIADD R4, R4, UR6 ;  /* 0x0000000604047c36 */ /* 0x004fca0008000000 */
[----:B------:R1:W-:Y:S02]  /*3b50*/  STS [R7+0x98], R4 ;  /* 0x0000980407007388 */ /* 0x0003e40000000800 */
.L_x_539:
[----:B0-----:R-:W-:Y:S05]  /*3b60*/  BSYNC.RECONVERGENT B2 ;  /* 0x0000000000027941 */ /* 0x001fea0003800200 */
.L_x_538:
[----:B------:R-:W-:Y:S01]  /*3b70*/  BAR.SYNC.DEFER_BLOCKING 0x0 ;  /* 0x0000000000007b1d */ /* 0x000fe20000010000 */
[----:B------:R-:W-:Y:S01]  /*3b80*/  @P1 ISETP.GE.U32.AND P0, PT, R17, R12, PT ;  /* 0x0000000c1100120c */ /* 0x000fe20003f06070 */
[----:B-1----:R-:W-:-:S03]  /*3b90*/  IMAD.U32 R4, RZ, RZ, UR7 ;  /* 0x00000007ff047e24 */ /* 0x002fc6000f8e00ff */
[----:B------:R-:W-:-:S04]  /*3ba0*/  @P1 ISETP.GE.AND.EX P0, PT, R16, R15, PT, P0 ;  /* 0x0000000f1000120c */ /* 0x000fc80003f06300 */
[----:B------:R-:W-:-:S04]  /*3bb0*/  @P1 FSETP.LT.OR P0, PT, R10, R13, !P0 ;  /* 0x0000000d0a00120b */ /* 0x000fc80004701400 */
[----:B------:R-:W-:Y:S02]  /*3bc0*/  @P1 FSEL R10, R13, R10, P0 ;  /* 0x0000000a0d0a1208 */ /* 0x000fe40000000000 */
[----:B------:R-:W-:Y:S02]  /*3bd0*/  @P1 SEL R12, R17, R12, P0 ;  /* 0x0000000c110c1207 */ /* 0x000fe40000000000 */
[----:B-----5:R-:W-:Y:S02]  /*3be0*/  FSETP.GEU.AND P2, PT, R10, R3, PT ;  /* 0x000000030a00720b */ /* 0x020fe40003f4e000 */
[----:B------:R-:W-:Y:S01]  /*3bf0*/  @P1 SEL R15, R16, R15, P0 ;  /* 0x0000000f100f1207 */ /* 0x000fe20000000000 */
[----:B------:R-:W0:Y:S10]  /*3c00*/  LDS R11, [R7+0x98] ;  /* 0x00009800070b7984 */ /* 0x000e340000000800 */
        /* <DEDUP_REMOVED lines=8> */
[----:B------:R-:W-:Y:S02]  /*3c90*/  IMAD.MOV.U32 R23, RZ, RZ, R6 ;  /* 0x000000ffff177224 */ /* 0x000fe400078e0006 */
[----:B0-----:R-:W-:-:S05]  /*3ca0*/  VIADD R13, R11, 0x500 ;  /* 0x000005000b0d7836 */ /* 0x001fca0000000000 */
[----:B------:R-:W-:-:S13]  /*3cb0*/  ISETP.GT.AND P0, PT, R13, R4, PT ;  /* 0x000000040d00720c */ /* 0x000fda0003f04270 */
[----:B------:R-:W-:Y:S05]  /*3cc0*/  @!P0 BRA `(.L_x_540) ;  /* 0xfffffff800d08947 */ /* 0x000fea000383ffff */
[----:B------:R-:W-:Y:S05]  /*3cd0*/  BSYNC.RECONVERGENT B1 ;  /* 0x0000000000017941 */ /* 0x000fea0003800200 */
.L_x_537:
[----:B------:R-:W-:Y:S01]  /*3ce0*/  ISETP.GE.AND P0, PT, R11, R4, PT ;  /* 0x000000040b00720c */ /* 0x000fe20003f06270 */
[----:B------:R-:W0:Y:S01]  /*3cf0*/  LDCU.64 UR6, c[0x0][0x388] ;  /* 0x00007100ff0677ac */ /* 0x000e220008000a00 */
[----:B------:R-:W-:Y:S01]  /*3d00*/  BSSY.RECONVERGENT B1, `(.L_x_534) ;  /* 0x0000097000017945 */ /* 0x000fe20003800200 */
[----:B------:R-:W1:Y:S10]  /*3d10*/  LDCU.64 UR4, c[0x0][0x388] ;  /* 0x00007100ff0477ac */ /* 0x000e740008000a00 */
[----:B------:R-:W-:Y:S05]  /*3d20*/  @P0 BRA `(.L_x_541) ;  /* 0x0000000800500947 */ /* 0x000fea0003800000 */
[----:B------:R-:W-:-:S05]  /*3d30*/  IMAD.IADD R7, R4, 0x1, -R11 ;  /* 0x0000000104077824 */ /* 0x000fca00078e0a0b */
[----:B------:R-:W-:-:S13]  /*3d40*/  ISETP.GE.AND P0, PT, R2, R7, PT ;  /* 0x000000070200720c */ /* 0x000fda0003f06270 */
[----:B------:R-:W-:Y:S05]  /*3d50*/  @P0 BRA `(.L_x_541) ;  /* 0x0000000800440947 */ /* 0x000fea0003800000 */
[----:B------:R-:W-:Y:S01]  /*3d60*/  LOP3.LUT R8, RZ, R2, RZ, 0x33, !PT ;  /* 0x00000002ff087212 */ /* 0x000fe200078e33ff */
[----:B------:R-:W-:Y:S03]  /*3d70*/  BSSY.RECONVERGENT B2, `(.L_x_542) ;  /* 0x000002a000027945 */ /* 0x000fe60003800200 */
[----:B------:R-:W-:-:S04]  /*3d80*/  IADD3 R14, PT, PT, -R11, R4, R8 ;  /* 0x000000040b0e7210 */ /* 0x000fc80007ffe108 */
[----:B------:R-:W-:-:S04]  /*3d90*/  LOP3.LUT R4, R14, 0x300, RZ, 0xc0, !PT ;  /* 0x000003000e047812 */ /* 0x000fc800078ec0ff */
[----:B------:R-:W-:Y:S01]  /*3da0*/  ISETP.NE.AND P0, PT, R4, 0x300, PT ;  /* 0x000003000400780c */ /* 0x000fe20003f05270 */
[----:B------:R-:W-:-:S12]  /*3db0*/  IMAD.MOV.U32 R4, RZ, RZ, R2 ;  /* 0x000000ffff047224 */ /* 0x000fd800078e0002 */
[----:B------:R-:W-:Y:S05]  /*3dc0*/  @!P0 BRA `(.L_x_543) ;  /* 0x0000000000908947 */ /* 0x000fea0003800000 */
[----:B------:R-:W2:Y:S01]  /*3dd0*/  LDC.64 R8, c[0x0][0x380] ;  /* 0x0000e000ff087b82 */ /* 0x000ea20000000a00 */
[----:B------:R-:W-:Y:S01]  /*3de0*/  LEA.HI R4, R14, 0x1, RZ, 0x18 ;  /* 0x000000010e047811 */ /* 0x000fe200078fc0ff */
[----:B------:R-:W-:-:S03]  /*3df0*/  IMAD.IADD R15, R2, 0x1, R11 ;  /* 0x00000001020f7824 */ /* 0x000fc600078e020b */
[----:B------:R-:W-:Y:S01]  /*3e00*/  LOP3.LUT R10, R4, 0x3, RZ, 0xc0, !PT ;  /* 0x00000003040a7812 */ /* 0x000fe200078ec0ff */
[----:B------:R-:W-:-:S04]  /*3e10*/  IMAD.MOV.U32 R4, RZ, RZ, R2 ;  /* 0x000000ffff047224 */ /* 0x000fc800078e0002 */
[----:B------:R-:W-:-:S07]  /*3e20*/  IMAD.MOV R10, RZ, RZ, -R10 ;  /* 0x000000ffff0a7224 */ /* 0x000fce00078e0a0a */
.L_x_546:
[----:B--2---:R-:W-:-:S06]  /*3e30*/  IMAD.WIDE R12, R15, 0x4, R8 ;  /* 0x000000040f0c7825 */ /* 0x004fcc00078e0208 */
[----:B------:R-:W2:Y:S01]  /*3e40*/  LDG.E R13, desc[UR10][R12.64] ;  /* 0x0000000a0c0d7981 */ /* 0x000ea2000c1e1900 */
[C---:B-1----:R-:W-:Y:S01]  /*3e50*/  IADD3 R19, P1, PT, R15.reuse, UR4, RZ ;  /* 0x000000040f137c10 */ /* 0x042fe2000ff3e0ff */
[----:B------:R-:W-:Y:S01]  /*3e60*/  VIADD R10, R10, 0x1 ;  /* 0x000000010a0a7836 */ /* 0x000fe20000000000 */
[----:B------:R-:W-:Y:S01]  /*3e70*/  BSSY.RECONVERGENT B3, `(.L_x_544) ;  /* 0x0000016000037945 */ /* 0x000fe20003800200 */
[----:B------:R-:W-:Y:S01]  /*3e80*/  IMAD.MOV.U32 R16, RZ, RZ, R5 ;  /* 0x000000ffff107224 */ /* 0x000fe200078e0005 */
[----:B------:R-:W-:Y:S01]  /*3e90*/  LEA.HI.X.SX32 R20, R15, UR5, 0x1, P1 ;  /* 0x000000050f147c11 */ /* 0x000fe200088f0eff */
[----:B------:R-:W-:Y:S01]  /*3ea0*/  IMAD.MOV.U32 R17, RZ, RZ, R6 ;  /* 0x000000ffff117224 */ /* 0x000fe200078e0006 */
[----:B------:R-:W-:Y:S01]  /*3eb0*/  ISETP.NE.AND P2, PT, R10, RZ, PT ;  /* 0x000000ff0a00720c */ /* 0x000fe20003f45270 */
[----:B------:R-:W-:Y:S02]  /*3ec0*/  IMAD.MOV.U32 R18, RZ, RZ, R3 ;  /* 0x000000ffff127224 */ /* 0x000fe400078e0003 */
        /* <DEDUP_REMOVED lines=16> */
.L_x_545:
[----:B0-----:R-:W-:Y:S05]  /*3fd0*/  BSYNC.RECONVERGENT B3 ;  /* 0x0000000000037941 */ /* 0x001fea0003800200 */
.L_x_544:
[----:B------:R-:W-:Y:S02]  /*3fe0*/  VIADD R4, R4, 0x100 ;  /* 0x0000010004047836 */ /* 0x000fe40000000000 */
[----:B------:R-:W-:Y:S01]  /*3ff0*/  VIADD R15, R15, 0x100 ;  /* 0x000001000f0f7836 */ /* 0x000fe20000000000 */
[----:B------:R-:W-:Y:S06]  /*4000*/  @P2 BRA `(.L_x_546) ;  /* 0xfffffffc00882947 */ /* 0x000fec000383ffff */
.L_x_543:
[----:B01----:R-:W-:Y:S05]  /*4010*/  BSYNC.RECONVERGENT B2 ;  /* 0x0000000000027941 */ /* 0x003fea0003800200 */
.L_x_542:
[----:B------:R-:W-:-:S13]  /*4020*/  ISETP.GE.U32.AND P0, PT, R14, 0x300, PT ;  /* 0x000003000e00780c */ /* 0x000fda0003f06070 */
[----:B------:R-:W-:Y:S05]  /*4030*/  @!P0 BRA `(.L_x_541) ;  /* 0x00000004008c8947 */ /* 0x000fea0003800000 */
[----:B------:R-:W0:Y:S01]  /*4040*/  LDC.64 R8, c[0x0][0x380] ;  /* 0x0000e000ff087b82 */ /* 0x000e220000000a00 */
[----:B------:R-:W-:-:S04]  /*4050*/  IMAD.IADD R11, R4, 0x1, R11 ;  /* 0x00000001040b7824 */ /* 0x000fc800078e020b */
[C---:B------:R-:W-:Y:S02]  /*4060*/  VIADD R20, R11.reuse, 0x100 ;  /* 0x000001000b147836 */ /* 0x040fe40000000000 */
[C---:B------:R-:W-:Y:S02]  /*4070*/  VIADD R19, R11.reuse, 0x200 ;  /* 0x000002000b137836 */ /* 0x040fe40000000000 */
[----:B------:R-:W-:Y:S01]  /*4080*/  VIADD R18, R11, 0x300 ;  /* 0x000003000b127836 */ /* 0x000fe20000000000 */
[----:B0-----:R-:W-:-:S05]  /*4090*/  IADD3 R8, P0, PT, R8, 0x800, RZ ;  /* 0x0000080008087810 */ /* 0x001fca0007f1e0ff */
[----:B------:R-:W-:-:S08]  /*40a0*/  IMAD.X R9, RZ, RZ, R9, P0 ;  /* 0x000000ffff097224 */ /* 0x000fd000000e0609 */
.L_x_555:
[----:B------:R-:W-:-:S05]  /*40b0*/  IMAD.WIDE R14, R11, 0x4, R8 ;  /* 0x000000040b0e7825 */ /* 0x000fca00078e0208 */
[----:B------:R-:W2:Y:S04]  /*40c0*/  LDG.E R24, desc[UR10][R14.64+-0x800] ;  /* 0xfff8000a0e187981 */ /* 0x000ea8000c1e1900 */
[----:B------:R0:W5:Y:S04]  /*40d0*/  LDG.E R26, desc[UR10][R14.64+-0x400] ;  /* 0xfffc000a0e1a7981 */ /* 0x000168000c1e1900 */
        /* <DEDUP_REMOVED lines=21> */
.L_x_548:
[----:B------:R-:W-:Y:S05]  /*4230*/  BSYNC.RECONVERGENT B2 ;  /* 0x0000000000027941 */ /* 0x000fea0003800200 */
.L_x_547:
        /* <DEDUP_REMOVED lines=19> */
.L_x_550:
[----:B------:R-:W-:Y:S05]  /*4370*/  BSYNC.RECONVERGENT B2 ;  /* 0x0000000000027941 */ /* 0x000fea0003800200 */
.L_x_549:
[----:B------:R-:W-:Y:S01]  /*4380*/  FSETP.GEU.AND P0, PT, R3, R10, PT ;  /* 0x0000000a0300720b */ /* 0x000fe20003f0e000 */
[----:B------:R-:W-:Y:S01]  /*4390*/  BSSY.RECONVERGENT B2, `(.L_x_551) ;  /* 0x0000013000027945 */ /* 0x000fe20003800200 */
[C---:B------:R-:W-:Y:S01]  /*43a0*/  IADD3 R16, P1, PT, R19.reuse, UR6, RZ ;  /* 0x0000000613107c10 */ /* 0x040fe2000ff3e0ff */
        /* <DEDUP_REMOVED lines=17> */
.L_x_552:
[----:B------:R-:W-:Y:S05]  /*44c0*/  BSYNC.RECONVERGENT B2 ;  /* 0x0000000000027941 */ /* 0x000fea0003800200 */
.L_x_551:
        /* <DEDUP_REMOVED lines=18> */
.L_x_554:
[----:B------:R-:W-:Y:S05]  /*45f0*/  BSYNC.RECONVERGENT B2 ;  /* 0x0000000000027941 */ /* 0x000fea0003800200 */
.L_x_553:
[----:B------:R-:W-:Y:S02]  /*4600*/  VIADD R4, R4, 0x400 ;  /* 0x0000040004047836 */ /* 0x000fe40000000000 */
[----:B------:R-:W-:Y:S02]  /*4610*/  VIADD R20, R20, 0x400 ;  /* 0x0000040014147836 */ /* 0x000fe40000000000 */
[----:B------:R-:W-:Y:S01]  /*4620*/  VIADD R19, R19, 0x400 ;  /* 0x0000040013137836 */ /* 0x000fe20000000000 */
[----:B------:R-:W-:Y:S01]  /*4630*/  ISETP.GE.AND P0, PT, R4, R7, PT ;  /* 0x000000070400720c */ /* 0x000fe20003f06270 */
[----:B------:R-:W-:Y:S02]  /*4640*/  VIADD R18, R18, 0x400 ;  /* 0x0000040012127836 */ /* 0x000fe40000000000 */
[----:B------:R-:W-:-:S10]  /*4650*/  VIADD R11, R11, 0x400 ;  /* 0x000004000b0b7836 */ /* 0x000fd40000000000 */
[----:B------:R-:W-:Y:S05]  /*4660*/  @!P0 BRA `(.L_x_555) ;  /* 0xfffffff800908947 */ /* 0x000fea000383ffff */
.L_x_541:
[----:B01----:R-:W-:Y:S05]  /*4670*/  BSYNC.RECONVERGENT B1 ;  /* 0x0000000000017941 */ /* 0x003fea0003800200 */
.L_x_534:
        /* <DEDUP_REMOVED lines=31> */
.L_x_557:
[----:B------:R-:W-:Y:S05]  /*4870*/  BSYNC.RECONVERGENT B1 ;  /* 0x0000000000017941 */ /* 0x000fea0003800200 */
.L_x_556:
        /* <DEDUP_REMOVED lines=24> */
.L_x_559:
[----:B------:R-:W-:Y:S05]  /*4a00*/  BSYNC.RECONVERGENT B1 ;  /* 0x0000000000017941 */ /* 0x000fea0003800200 */
.L_x_558:
[----:B---3--:R3:W4:Y:S01]  /*4a10*/  SHFL.DOWN PT, R10, R3, 0x4, 0x1f ;  /* 0x08801f00030a7f89 */ /* 0x00872200000e0000 */
[----:B------:R-:W-:Y:S01]  /*4a20*/  BSSY.RECONVERGENT B1, `(.L_x_560) ;  /* 0x0000017000017945 */ /* 0x000fe20003800200 */
[----:B0-----:R-:W-:Y:S02]  /*4a30*/  IMAD.MOV.U32 R4, RZ, RZ, R3 ;  /* 0x000000ffff047224 */ /* 0x001fe400078e0003 */
[----:B------:R3:W0:Y:S01]  /*4a40*/  SHFL.DOWN PT, R12, R5, 0x4, 0x1f ;  /* 0x08801f00050c7f89 */ /* 0x00062200000e0000 */
[----:B--2---:R-:W-:Y:S02]  /*4a50*/  IMAD.MOV.U32 R6, RZ, RZ, R5 ;  /* 0x000000ffff067224 */ /* 0x004fe400078e0005 */
[----:B------:R-:W-:Y:S01]  /*4a60*/  IMAD.MOV.U32 R7, RZ, RZ, R8 ;  /* 0x000000ffff077224 */ /* 0x000fe200078e0008 */
[----:B------:R3:W2:Y:S01]  /*4a70*/  SHFL.DOWN PT, R9, R8, 0x4, 0x1f ;  /* 0x08801f0008097f89 */ /* 0x0006a200000e0000 */
        /* <DEDUP_REMOVED lines=17> */
.L_x_561:
[----:B------:R-:W-:Y:S05]  /*4b90*/  BSYNC.RECONVERGENT B1 ;  /* 0x0000000000017941 */ /* 0x000fea0003800200 */
.L_x_560:
[----:B-1----:R1:W0:Y:S01]  /*4ba0*/  SHFL.DOWN PT, R11, R4, 0x8, 0x1f ;  /* 0x09001f00040b7f89 */ /* 0x00222200000e0000 */
[----:B------:R-:W-:Y:S01]  /*4bb0*/  BSSY.RECONVERGENT B1, `(.L_x_562) ;  /* 0x0000017000017945 */ /* 0x000fe20003800200 */
[----:B---3--:R-:W-:Y:S02]  /*4bc0*/  IMAD.MOV.U32 R3, RZ, RZ, R4 ;  /* 0x000000ffff037224 */ /* 0x008fe400078e0004 */
[----:B------:R1:W3:Y:S01]  /*4bd0*/  SHFL.DOWN PT, R13, R6, 0x8, 0x1f ;  /* 0x09001f00060d7f89 */ /* 0x0002e200000e0000 */
[----:B------:R-:W-:Y:S02]  /*4be0*/  IMAD.MOV.U32 R5, RZ, RZ, R6 ;  /* 0x000000ffff057224 */ /* 0x000fe400078e0006 */
[----:B--2---:R-:W-:Y:S01]  /*4bf0*/  IMAD.MOV.U32 R9, RZ, RZ, R7 ;  /* 0x000000ffff097224 */ /* 0x004fe200078e0007 */
[----:B------:R1:W2:Y:S01]  /*4c00*/  SHFL.DOWN PT, R8, R7, 0x8, 0x1f ;  /* 0x09001f0007087f89 */ /* 0x0002a200000e0000 */
[----:B------:R-:W-:Y:S05]  /*4c10*/  @P4 BRA `(.L_x_563) ;  /* 0x0000000000404947 */ /* 0x000fea0003800000 */
[----:B0-----:R-:W-:Y:S01]  /*4c20*/  FSETP.GEU.AND P0, PT, R4, R11, PT ;  /* 0x0000000b0400720b */ /* 0x001fe20003f0e000 */
[----:B------:R-:W-:Y:S02]  /*4c30*/  IMAD.MOV.U32 R3, RZ, RZ, R11 ;  /* 0x000000ffff037224 */ /* 0x000fe400078e000b */
[----:B---3--:R-:W-:Y:S02]  /*4c40*/  IMAD.MOV.U32 R5, RZ, RZ, R13 ;  /* 0x000000ffff057224 */ /* 0x008fe400078e000d */
        /* <DEDUP_REMOVED lines=13> */
.L_x_563:
[----:B------:R-:W-:Y:S05]  /*4d20*/  BSYNC.RECONVERGENT B1 ;  /* 0x0000000000017941 */ /* 0x000fea0003800200 */
.L_x_562:
[----:B-1----:R1:W1:Y:S01]  /*4d30*/  SHFL.DOWN PT, R4, R3, 0x10, 0x1f ;  /* 0x0a001f0003047f89 */ /* 0x00226200000e0000 */
[----:B------:R-:W-:Y:S01]  /*4d40*/  BSSY.RECONVERGENT B1, `(.L_x_564) ;  /* 0x0000017000017945 */ /* 0x000fe20003800200 */
[----:B------:R-:W-:Y:S02]  /*4d50*/  IMAD.MOV.U32 R6, RZ, RZ, R3 ;  /* 0x000000ffff067224 */ /* 0x000fe400078e0003 */
[----:B----4-:R4:W1:Y:S01]  /*4d60*/  SHFL.DOWN PT, R10, R5, 0x10, 0x1f ;  /* 0x0a001f00050a7f89 */ /* 0x01086200000e0000 */
[----:B------:R-:W-:Y:S02]  /*4d70*/  IMAD.MOV.U32 R7, RZ, RZ, R5 ;  /* 0x000000ffff077224 */ /* 0x000fe400078e0005 */
[----:B--2---:R-:W-:Y:S01]  /*4d80*/  IMAD.MOV.U32 R8, RZ, RZ, R9 ;  /* 0x000000ffff087224 */ /* 0x004fe200078e0009 */
[----:B0-----:R4:W0:Y:S01]  /*4d90*/  SHFL.DOWN PT, R12, R9, 0x10, 0x1f ;  /* 0x0a001f00090c7f89 */ /* 0x00182200000e0000 */
        /* <DEDUP_REMOVED lines=17> */
.L_x_565:
[----:B------:R-:W-:Y:S05]  /*4eb0*/  BSYNC.RECONVERGENT B1 ;  /* 0x0000000000017941 */ /* 0x000fea0003800200 */
.L_x_564:
[----:B------:R-:W-:Y:S04]  /*4ec0*/  BSSY.RECONVERGENT B1, `(.L_x_566) ;  /* 0x000000c000017945 */ /* 0x000fe80003800200 */
[----:B------:R-:W-:Y:S05]  /*4ed0*/  @P2 BRA `(.L_x_567) ;  /* 0x0000000000282947 */ /* 0x000fea0003800000 */
[----:B----4-:R-:W2:Y:S01]  /*4ee0*/  S2R R5, SR_CgaCtaId ;  /* 0x0000000000057919 */ /* 0x010ea20000008800 */
[----:B-1----:R-:W-:Y:S02]  /*4ef0*/  MOV R4, 0x400 ;  /* 0x0000040000047802 */ /* 0x002fe40000000f00 */
[----:B------:R-:W-:-:S04]  /*4f00*/  SHF.R.U32.HI R3, RZ, 0x1, R2 ;  /* 0x00000001ff037819 */ /* 0x000fc80000011602 */
[----:B------:R-:W-:Y:S02]  /*4f10*/  LOP3.LUT R3, R3, 0x1f0, RZ, 0xc0, !PT ;  /* 0x000001f003037812 */ /* 0x000fe400078ec0ff */
[----:B--2---:R-:W-:Y:S01]  /*4f20*/  LEA R4, R5, R4, 0x18 ;  /* 0x0000000405047211 */ /* 0x004fe200078ec0ff */
[----:B------:R-:W-:-:S04]  /*4f30*/  IMAD.MOV.U32 R5, RZ, RZ, R8 ;  /* 0x000000ffff057224 */ /* 0x000fc800078e0008 */
[----:B------:R-:W-:Y:S02]  /*4f40*/  IMAD.IADD R3, R3, 0x1, R4 ;  /* 0x0000000103037824 */ /* 0x000fe400078e0204 */
[----:B------:R-:W-:-:S03]  /*4f50*/  IMAD.MOV.U32 R4, RZ, RZ, R7 ;  /* 0x000000ffff047224 */ /* 0x000fc600078e0007 */
[----:B------:R2:W-:Y:S04]  /*4f60*/  STS [R3+0x8], R6 ;  /* 0x0000080603007388 */ /* 0x0005e80000000800 */
[----:B------:R2:W-:Y:S02]  /*4f70*/  STS.64 [R3+0x10], R4 ;  /* 0x0000100403007388 */ /* 0x0005e40000000a00 */
.L_x_567:
[----:B------:R-:W-:Y:S05]  /*4f80*/  BSYNC.RECONVERGENT B1 ;  /* 0x0000000000017941 */ /* 0x000fea0003800200 */
.L_x_566:
        /* <DEDUP_REMOVED lines=27> */
.L_x_569:
[----:B------:R-:W-:Y:S05]  /*5140*/  BSYNC.RECONVERGENT B1 ;  /* 0x0000000000017941 */ /* 0x000fea0003800200 */
.L_x_568:
        /* <DEDUP_REMOVED lines=27> */
.L_x_571:
[----:B------:R-:W-:Y:S05]  /*5300*/  BSYNC.RECONVERGENT B1 ;  /* 0x0000000000017941 */ /* 0x000fea0003800200 */
.L_x_570:
        /* <DEDUP_REMOVED lines=17> */
.L_x_573:
[----:B------:R-:W-:Y:S05]  /*5420*/  BSYNC.RECONVERGENT B1 ;  /* 0x0000000000017941 */ /* 0x000fea0003800200 */
.L_x_572:
        /* <DEDUP_REMOVED lines=17> */
.L_x_575:
[----:B------:R-:W-:Y:S05]  /*5540*/  BSYNC.RECONVERGENT B1 ;  /* 0x0000000000017941 */ /* 0x000fea0003800200 */
.L_x_574:
        /* <DEDUP_REMOVED lines=17> */
.L_x_577:
[----:B------:R-:W-:Y:S05]  /*5660*/  BSYNC.RECONVERGENT B1 ;  /* 0x0000000000017941 */ /* 0x000fea0003800200 */
.L_x_576:
        /* <DEDUP_REMOVED lines=17> */
.L_x_579:
[----:B------:R-:W-:Y:S05]  /*5780*/  BSYNC.RECONVERGENT B1 ;  /* 0x0000000000017941 */ /* 0x000fea0003800200 */
.L_x_578:
        /* <DEDUP_REMOVED lines=16> */
.L_x_497:
[----:B------:R-:W-:Y:S05]  /*5890*/  BSYNC.RECONVERGENT B0 ;  /* 0x0000000000007941 */ /* 0x000fea0003800200 */
.L_x_464:
[----:B------:R-:W-:Y:S05]  /*58a0*/  @P2 EXIT ;  /* 0x000000000000294d */ /* 0x000fea0003800000 */
[----:B-1234-:R-:W1:Y:S01]  /*58b0*/  LDC.64 R2, c[0x0][0x390] ;  /* 0x0000e400ff027b82 */ /* 0x01ee620000000a00 */
[----:B0-----:R-:W-:Y:S02]  /*58c0*/  IMAD.MOV.U32 R9, RZ, RZ, R8 ;  /* 0x000000ffff097224 */ /* 0x001fe400078e0008 */
[----:B------:R-:W-:Y:S02]  /*58d0*/  IMAD.MOV.U32 R8, RZ, RZ, R7 ;  /* 0x000000ffff087224 */ /* 0x000fe400078e0007 */
[----:B-1----:R-:W-:-:S05]  /*58e0*/  IMAD.WIDE.U32 R2, R0, 0x10, R2 ;  /* 0x0000001000027825 */ /* 0x002fca00078e0002 */
[----:B------:R-:W-:Y:S04]  /*58f0*/  STG.E.64 desc[UR10][R2.64+0x8], R8 ;  /* 0x0000080802007986 */ /* 0x000fe8000c101b0a */
[----:B------:R-:W-:Y:S01]  /*5900*/  STG.E desc[UR10][R2.64], R6 ;  /* 0x0000000602007986 */ /* 0x000fe2000c10190a */
[----:B------:R-:W-:Y:S05]  /*5910*/  EXIT ;  /* 0x000000000000794d */ /* 0x000fea0003800000 */
.L_x_580:
        /* <DEDUP_REMOVED lines=14> */
.L_x_723:


//--------------------- .text._ZN6thrust24THRUST_300001_SM_1000_NS8cuda_cub4core6detail13_kernel_agentINS1_8__reduce11ReduceAgentINS0_12zip_iteratorIN4cuda3std3__45tupleIJNS0_6detail15normal_iteratorINS0_10device_ptrIfEEEENS0_17counting_iteratorIlNS0_11use_defaultESI_SI_EEEEEEEPNSB_IJflEEESM_iNS1_9__extrema9arg_max_fIflNSA_4lessIfEEEEEEJSL_SN_iSS_EEEvDpT0_ --------------------------
	.section	.text._ZN6thrust24THRUST_300001_SM_1000_NS8cuda_cub4core6detail13_kernel_agentINS1_8__reduce11ReduceAgentINS0_12zip_iteratorIN4cuda3std3__45tupleIJNS0_6detail15normal_iteratorINS0_10device_ptrIfEEEENS0_17counting_iteratorIlNS0_11use_defaultESI_SI_EEEEEEEPNSB_IJflEEESM_iNS1_9__extrema9arg_max_fIflNSA_4lessIfEEEEEEJSL_SN_iSS_EEEvDpT0_,"ax",@progbits
	.align	128
        .global         _ZN6thrust24THRUST_300001_SM_1000_NS8cuda_cub4core6detail13_kernel_agentINS1_8__reduce11ReduceAgentINS0_12zip_iteratorIN4cuda3std3__45tupleIJNS0_6detail15normal_iteratorINS0_10device_ptrIfEEEENS0_17counting_iteratorIlNS0_11use_defaultESI_SI_EEEEEEEPNSB_IJflEEESM_iNS1_9__extrema9arg_max_fIflNSA_4lessIfEEEEEEJSL_SN_iSS_EEEvDpT0_
        .type           _ZN6thrust24THRUST_300001_SM_1000_NS8cuda_cub4core6detail13_kernel_agentINS1_8__reduce11ReduceAgentINS0_12zip_iteratorIN4cuda3std3__45tupleIJNS0_6detail15normal_iteratorINS0_10device_ptrIfEEEENS0_17counting_iteratorIlNS0_11use_defaultESI_SI_EEEEEEEPNSB_IJflEEESM_iNS1_9__extrema9arg_max_fIflNSA_4lessIfEEEEEEJSL_SN_iSS_EEEvDpT0_,@function
        .size           _ZN6thrust24THRUST_300001_SM_1000_NS8cuda_cub4core6detail13_kernel_agentINS1_8__reduce11ReduceAgentINS0_12zip_iteratorIN4cuda3std3__45tupleIJNS0_6detail15normal_iteratorINS0_10device_ptrIfEEEENS0_17counting_iteratorIlNS0_11use_defaultESI_SI_EEEEEEEPNSB_IJflEEESM_iNS1_9__extrema9arg_max_fIflNSA_4lessIfEEEEEEJSL_SN_iSS_EEEvDpT0_,(.L_x_724 - _ZN6thrust24THRUST_300001_SM_1000_NS8cuda_cub4core6detail13_kernel_agentINS1_8__reduce11ReduceAgentINS0_12zip_iteratorIN4cuda3std3__45tupleIJNS0_6detail15normal_iteratorINS0_10device_ptrIfEEEENS0_17counting_iteratorIlNS0_11use_defaultESI_SI_EEEEEEEPNSB_IJflEEESM_iNS1_9__extrema9arg_max_fIflNSA_4lessIfEEEEEEJSL_SN_iSS_EEEvDpT0_)
        .other          _ZN6thrust24THRUST_300001_SM_1000_NS8cuda_cub4core6detail13_kernel_agentINS1_8__reduce11ReduceAgentINS0_12zip_iteratorIN4cuda3std3__45tupleIJNS0_6detail15normal_iteratorINS0_10device_ptrIfEEEENS0_17counting_iteratorIlNS0_11use_defaultESI_SI_EEEEEEEPNSB_IJflEEESM_iNS1_9__extrema9arg_max_fIflNSA_4lessIfEEEEEEJSL_SN_iSS_EEEvDpT0_,@"STO_CUDA_ENTRY STV_DEFAULT"
_ZN6thrust24THRUST_300001_SM_1000_NS8cuda_cub4core6detail13_kernel_agentINS1_8__reduce11ReduceAgentINS0_12zip_iteratorIN4cuda3std3__45tupleIJNS0_6detail15normal_iteratorINS0_10device_ptrIfEEEENS0_17counting_iteratorIlNS0_11use_defaultESI_SI_EEEEEEEPNSB_IJflEEESM_iNS1_9__extrema9arg_max_fIflNSA_4lessIfEEEEEEJSL_SN_iSS_EEEvDpT0_:
.text._ZN6thrust24THRUST_300001_SM_1000_NS8cuda_cub4core6detail13_kernel_agentINS1_8__reduce11ReduceAgentINS0_12zip_iteratorIN4cuda3std3__45tupleIJNS0_6detail15normal_iteratorINS0_10device_ptrIfEEEENS0_17counting_iteratorIlNS0_11use_defaultESI_SI_EEEEEEEPNSB_IJflEEESM_iNS1_9__extrema9arg_max_fIflNSA_4lessIfEEEEEEJSL_SN_iSS_EEEvDpT0_:
        /* <DEDUP_REMOVED lines=23> */
.L_x_584:
[----:B0-----:R-:W-:Y:S05]  /*0170*/  BSYNC.RECONVERGENT B1 ;  /* 0x0000000000017941 */ /* 0x001fea0003800200 */
.L_x_583:
        /* <DEDUP_REMOVED lines=17> */
.L_x_591:
        /* <DEDUP_REMOVED lines=24> */
.L_x_590:
[----:B------:R-:W-:Y:S05]  /*0410*/  BSYNC.RECONVERGENT B3 ;  /* 0x0000000000037941 */ /* 0x000fea0003800200 */
.L_x_589:
[----:B------:R-:W-:Y:S01]  /*0420*/  IADD3 R5, P0, PT, R5, 0x100, RZ ;  /* 0x0000010005057810 */ /* 0x000fe20007f1e0ff */
[----:B------:R-:W-:Y:S02]  /*0430*/  VIADD R9, R9, 0x100 ;  /* 0x0000010009097836 */ /* 0x000fe40000000000 */
[----:B------:R-:W-:Y:S02]  /*0440*/  IMAD.X R3, RZ, RZ, R3, P3 ;  /* 0x000000ffff037224 */ /* 0x000fe400018e0603 */
[----:B------:R-:W-:Y:S01]  /*0450*/  IMAD.X R10, RZ, RZ, R10, P0 ;  /* 0x000000ffff0a7224 */ /* 0x000fe200000e060a */
[----:B------:R-:W-:Y:S07]  /*0460*/  @P2 BRA `(.L_x_591) ;  /* 0xfffffffc00882947 */ /* 0x000fee000383ffff */
.L_x_588:
[----:B------:R-:W-:Y:S05]  /*0470*/  BSYNC.RECONVERGENT B2 ;  /* 0x0000000000027941 */ /* 0x000fea0003800200 */
.L_x_587:
[----:B------:R-:W-:-:S13]  /*0480*/  ISETP.GE.U32.AND P0, PT, R11, 0x300, PT ;  /* 0x000003000b00780c */ /* 0x000fda0003f06070 */
[----:B------:R-:W-:Y:S05]  /*0490*/  @!P0 BRA `(.L_x_586) ;  /* 0x00000004007c8947 */ /* 0x000fea0003800000 */
[----:B------:R-:W0:Y:S01]  /*04a0*/  LDC.64 R4, c[0x0][0x380] ;  /* 0x0000e000ff047b82 */ /* 0x000e220000000a00 */
[----:B------:R-:W-:-:S07]  /*04b0*/  VIADD R10, R9, 0x200 ;  /* 0x00000200090a7836 */ /* 0x000fce0000000000 */
[----:B------:R-:W1:Y:S02]  /*04c0*/  LDC.64 R2, c[0x0][0x388] ;  /* 0x0000e200ff027b82 */ /* 0x000e640000000a00 */
.L_x_600:
        /* <DEDUP_REMOVED lines=26> */
.L_x_593:
[----:B------:R-:W-:Y:S05]  /*0670*/  BSYNC.RECONVERGENT B2 ;  /* 0x0000000000027941 */ /* 0x000fea0003800200 */
.L_x_592:
        /* <DEDUP_REMOVED lines=20> */
.L_x_595:
[----:B------:R-:W-:Y:S05]  /*07c0*/  BSYNC.RECONVERGENT B2 ;  /* 0x0000000000027941 */ /* 0x000fea0003800200 */
.L_x_594:
        /* <DEDUP_REMOVED lines=20> */
.L_x_597:
[----:B------:R-:W-:Y:S05]  /*0910*/  BSYNC.RECONVERGENT B2 ;  /* 0x0000000000027941 */ /* 0x000fea0003800200 */
.L_x_596:
        /* <DEDUP_REMOVED lines=18> */
.L_x_599:
[----:B------:R-:W-:Y:S05]  /*0a40*/  BSYNC.RECONVERGENT B2 ;  /* 0x0000000000027941 */ /* 0x000fea0003800200 */
.L_x_598:
[C---:B------:R-:W-:Y:S02]  /*0a50*/  VIADD R9, R10.reuse, 0x200 ;  /* 0x000002000a097836 */ /* 0x040fe40000000000 */
[----:B------:R-:W-:-:S03]  /*0a60*/  VIADD R10, R10, 0x400 ;  /* 0x000004000a0a7836 */ /* 0x000fc60000000000 */
[----:B------:R-:W-:-:S13]  /*0a70*/  ISETP.GE.AND P0, PT, R9, UR5, PT ;  /* 0x0000000509007c0c */ /* 0x000fda000bf06270 */
[----:B------:R-:W-:Y:S05]  /*0a80*/  @!P0 BRA `(.L_x_600) ;  /* 0xfffffff800908947 */ /* 0x000fea000383ffff */
.L_x_586:
[----:B------:R-:W-:Y:S05]  /*0a90*/  BSYNC.RECONVERGENT B1 ;  /* 0x0000000000017941 */ /* 0x000fea0003800200 */
.L_x_585:
        /* <DEDUP_REMOVED lines=31> */
.L_x_603:
[----:B------:R-:W-:Y:S05]  /*0c90*/  BSYNC.RECONVERGENT B1 ;  /* 0x0000000000017941 */ /* 0x000fea0003800200 */
.L_x_602:
        /* <DEDUP_REMOVED lines=27> */
.L_x_605:
[----:B------:R-:W-:Y:S05]  /*0e50*/  BSYNC.RECONVERGENT B1 ;  /* 0x0000000000017941 */ /* 0x000fea0003800200 */
.L_x_604:
        /* <DEDUP_REMOVED lines=24> */
.L_x_607:
[----:B------:R-:W-:Y:S05]  /*0fe0*/  BSYNC.RECONVERGENT B1 ;  /* 0x0000000000017941 */ /* 0x000fea0003800200 */
.L_x_606:
        /* <DEDUP_REMOVED lines=24> */
.L_x_609:
[----:B------:R-:W-:Y:S05]  /*1170*/  BSYNC.RECONVERGENT B1 ;  /* 0x0000000000017941 */ /* 0x000fea0003800200 */
.L_x_608:
        /* <DEDUP_REMOVED lines=24> */
.L_x_611:
[----:B------:R-:W-:Y:S05]  /*1300*/  BSYNC.RECONVERGENT B1 ;  /* 0x0000000000017941 */ /* 0x000fea0003800200 */
.L_x_610:
        /* <DEDUP_REMOVED lines=12> */
.L_x_613:
[----:B------:R-:W-:Y:S05]  /*13d0*/  BSYNC.RECONVERGENT B1 ;  /* 0x0000000000017941 */ /* 0x000fea0003800200 */
.L_x_612:
        /* <DEDUP_REMOVED lines=27> */
.L_x_616:
[----:B------:R-:W-:Y:S05]  /*1590*/  BSYNC.RECONVERGENT B1 ;  /* 0x0000000000017941 */ /* 0x000fea0003800200 */
.L_x_615:
        /* <DEDUP_REMOVED lines=27> */
.L_x_618:
[----:B------:R-:W-:Y:S05]  /*1750*/  BSYNC.RECONVERGENT B1 ;  /* 0x0000000000017941 */ /* 0x000fea0003800200 */
.L_x_617:
        /* <DEDUP_REMOVED lines=17> */
.L_x_620:
[----:B------:R-:W-:Y:S05]  /*1870*/  BSYNC.RECONVERGENT B1 ;  /* 0x0000000000017941 */ /* 0x000fea0003800200 */
.L_x_619:
        /* <DEDUP_REMOVED lines=17> */
.L_x_622:
[----:B------:R-:W-:Y:S05]  /*1990*/  BSYNC.RECONVERGENT B1 ;  /* 0x0000000000017941 */ /* 0x000fea0003800200 */
.L_x_621:
        /* <DEDUP_REMOVED lines=17> */
.L_x_624:
[----:B------:R-:W-:Y:S05]  /*1ab0*/  BSYNC.RECONVERGENT B1 ;  /* 0x0000000000017941 */ /* 0x000fea0003800200 */
.L_x_623:
        /* <DEDUP_REMOVED lines=17> */
.L_x_626:
[----:B------:R-:W-:Y:S05]  /*1bd0*/  BSYNC.RECONVERGENT B1 ;  /* 0x0000000000017941 */ /* 0x000fea0003800200 */
.L_x_625:
        /* <DEDUP_REMOVED lines=18> */
.L_x_601:
        /* <DEDUP_REMOVED lines=41> */
.L_x_628:
[----:B------:R-:W-:Y:S05]  /*1f90*/  BSYNC.RECONVERGENT B1 ;  /* 0x0000000000017941 */ /* 0x000fea0003800200 */
.L_x_627:
        /* <DEDUP_REMOVED lines=24> */
.L_x_630:
[----:B------:R-:W-:Y:S05]  /*2120*/  BSYNC.RECONVERGENT B1 ;  /* 0x0000000000017941 */ /* 0x000fea0003800200 */
.L_x_629:
        /* <DEDUP_REMOVED lines=24> */
.L_x_632:
[----:B------:R-:W-:Y:S05]  /*22b0*/  BSYNC.RECONVERGENT B1 ;  /* 0x0000000000017941 */ /* 0x000fea0003800200 */
.L_x_631:
        /* <DEDUP_REMOVED lines=24> */
.L_x_634:
[----:B------:R-:W-:Y:S05]  /*2440*/  BSYNC.RECONVERGENT B1 ;  /* 0x0000000000017941 */ /* 0x000fea0003800200 */
.L_x_633:
        /* <DEDUP_REMOVED lines=24> */
.L_x_636:
[----:B------:R-:W-:Y:S05]  /*25d0*/  BSYNC.RECONVERGENT B1 ;  /* 0x0000000000017941 */ /* 0x000fea0003800200 */
.L_x_635:
        /* <DEDUP_REMOVED lines=12> */
.L_x_638:
[----:B------:R-:W-:Y:S05]  /*26a0*/  BSYNC.RECONVERGENT B1 ;  /* 0x0000000000017941 */ /* 0x000fea0003800200 */
.L_x_637:
        /* <DEDUP_REMOVED lines=30> */
.L_x_640:
[----:B------:R-:W-:Y:S05]  /*2890*/  BSYNC.RECONVERGENT B1 ;  /* 0x0000000000017941 */ /* 0x000fea0003800200 */
.L_x_639:
        /* <DEDUP_REMOVED lines=27> */
.L_x_642:
[----:B------:R-:W-:Y:S05]  /*2a50*/  BSYNC.RECONVERGENT B1 ;  /* 0x0000000000017941 */ /* 0x000fea0003800200 */
.L_x_641:
        /* <DEDUP_REMOVED lines=27> */
.L_x_644:
[----:B------:R-:W-:Y:S05]  /*2c10*/  BSYNC.RECONVERGENT B1 ;  /* 0x0000000000017941 */ /* 0x000fea0003800200 */
.L_x_643:
        /* <DEDUP_REMOVED lines=27> */
.L_x_646:
[----:B------:R-:W-:Y:S05]  /*2dd0*/  BSYNC.RECONVERGENT B1 ;  /* 0x0000000000017941 */ /* 0x000fea0003800200 */
.L_x_645:
        /* <DEDUP_REMOVED lines=27> */
.L_x_648:
[----:B------:R-:W-:Y:S05]  /*2f90*/  BSYNC.RECONVERGENT B1 ;  /* 0x0000000000017941 */ /* 0x000fea0003800200 */
.L_x_647:
        /* <DEDUP_REMOVED lines=27> */
.L_x_650:
[----:B------:R-:W-:Y:S05]  /*3150*/  BSYNC.RECONVERGENT B1 ;  /* 0x0000000000017941 */ /* 0x000fea0003800200 */
.L_x_649:
        /* <DEDUP_REMOVED lines=28> */
.L_x_582:
        /* <DEDUP_REMOVED lines=9> */
[----:B------:R-:W-:Y:S01]  /*33b0*/  VIADD R9, R0, 0x100 ;  /* 0x0000010000097836 */ /* 0x000fe20000000000 */
[----:B------:R-:W-:Y:S01]  /*33c0*/  UISETP.GE.U32.AND UP0, UPT, UR4, 0xa00, UPT ;  /* 0x00000a000400788c */ /* 0x000fe2000bf06070 */
[----:B---3--:R-:W-:-:S04]  /*33d0*/  FSETP.GEU.AND P0, PT, R4, R5, PT ;  /* 0x000000050400720b */ /* 0x008fc80003f0e000 */
[----:B------:R-:W-:Y:S01]  /*33e0*/  FSEL R4, R4, R5, P0 ;  /* 0x0000000504047208 */ /* 0x000fe20000000000 */
[----:B------:R-:W-:-:S03]  /*33f0*/  VIADD R5, R0, 0x200 ;  /* 0x0000020000057836 */ /* 0x000fc60000000000 */
[----:B----4-:R-:W-:-:S04]  /*3400*/  FSETP.GEU.AND P2, PT, R4, R7, PT ;  /* 0x000000070400720b */ /* 0x010fc80003f4e000 */
[----:B------:R-:W-:-:S04]  /*3410*/  FSEL R7, R4, R7, P2 ;  /* 0x0000000704077208 */ /* 0x000fc80001000000 */
[----:B-----5:R-:W-:-:S04]  /*3420*/  FSETP.GEU.AND P3, PT, R7, R8, PT ;  /* 0x000000080700720b */ /* 0x020fc80003f6e000 */
[----:B------:R-:W-:Y:S02]  /*3430*/  FSEL R7, R7, R8, P3 ;  /* 0x0000000807077208 */ /* 0x000fe40001800000 */
        /* <DEDUP_REMOVED lines=11> */
[----:B------:R-:W-:Y:S01]  /*34f0*/  @P1 SEL R8, R5, R8, P0 ;  /* 0x0000000805081207 */ /* 0x000fe20000000000 */
[----:B------:R-:W-:Y:S01]  /*3500*/  IMAD.MOV.U32 R5, RZ, RZ, 0x500 ;  /* 0x00000500ff057424 */ /* 0x000fe200078e00ff */
[----:B------:R-:W-:Y:S02]  /*3510*/  @P1 FSEL R6, R7, R6, P0 ;  /* 0x0000000607061208 */ /* 0x000fe40000000000 */
[----:B------:R-:W-:Y:S01]  /*3520*/  @P1 SEL R9, R4, R9, P0 ;  /* 0x0000000904091207 */ /* 0x000fe20000000000 */
[----:B------:R-:W-:Y:S06]  /*3530*/  BRA.U !UP0, `(.L_x_651) ;  /* 0x0000000508047547 */ /* 0x000fec000b800000 */
[----:B------:R-:W-:Y:S01]  /*3540*/  IMAD.MOV.U32 R10, RZ, RZ, R6 ;  /* 0x000000ffff0a7224 */ /* 0x000fe200078e0006 */
[----:B------:R-:W0:Y:S01]  /*3550*/  LDCU UR4, c[0x0][0x398] ;  /* 0x00007300ff0477ac */ /* 0x000e220008000800 */
[----:B------:R-:W-:Y:S02]  /*3560*/  IMAD.MOV.U32 R21, RZ, RZ, R8 ;  /* 0x000000ffff157224 */ /* 0x000fe400078e0008 */
[----:B------:R-:W-:Y:S01]  /*3570*/  IMAD.MOV.U32 R20, RZ, RZ, R9 ;  /* 0x000000ffff147224 */ /* 0x000fe200078e0009 */
[----:B------:R-:W1:Y:S01]  /*3580*/  LDCU.64 UR6, c[0x0][0x388] ;  /* 0x00007100ff0677ac */ /* 0x000e620008000a00 */
[----:B------:R-:W-:-:S07]  /*3590*/  IMAD.MOV.U32 R7, RZ, RZ, 0x500 ;  /* 0x00000500ff077424 */ /* 0x000fce00078e00ff */
.L_x_652:
[----:B------:R-:W-:-:S05]  /*35a0*/  IMAD.WIDE.U32 R4, R7, 0x4, R2 ;  /* 0x0000000407047825 */ /* 0x000fca00078e0002 */
[----:B------:R-:W2:Y:S04]  /*35b0*/  LDG.E R11, desc[UR8][R4.64] ;  /* 0x00000008040b7981 */ /* 0x000ea8000c1e1900 */
[----:B------:R-:W3:Y:S04]  /*35c0*/  LDG.E R12, desc[UR8][R4.64+0x400] ;  /* 0x00040008040c7981 */ /* 0x000ee8000c1e1900 */
[----:B------:R-:W4:Y:S04]  /*35d0*/  LDG.E R13, desc[UR8][R4.64+0x800] ;  /* 0x00080008040d7981 */ /* 0x000f28000c1e1900 */
[----:B------:R-:W5:Y:S04]  /*35e0*/  LDG.E R14, desc[UR8][R4.64+0xc00] ;  /* 0x000c0008040e7981 */ /* 0x000f68000c1e1900 */
[----:B------:R0:W5:Y:S01]  /*35f0*/  LDG.E R6, desc[UR8][R4.64+0x1000] ;  /* 0x0010000804067981 */ /* 0x000162000c1e1900 */
[----:B-1----:R-:W-:-:S04]  /*3600*/  IADD3 R18, P0, P1, R0, UR6, R7 ;  /* 0x0000000600127c10 */ /* 0x002fc8000f91e007 */
[----:B------:R-:W-:Y:S02]  /*3610*/  IADD3.X R19, PT, PT, RZ, UR7, RZ, P0, P1 ;  /* 0x00000007ff137c10 */ /* 0x000fe400087e24ff */
[C---:B------:R-:W-:Y:S02]  /*3620*/  IADD3 R17, P3, PT, R18.reuse, 0x100, RZ ;  /* 0x0000010012117810 */ /* 0x040fe40007f7e0ff */
[C---:B------:R-:W-:Y:S02]  /*3630*/  IADD3 R15, P5, PT, R18.reuse, 0x300, RZ ;  /* 0x00000300120f7810 */ /* 0x040fe40007fbe0ff */
[----:B------:R-:W-:Y:S01]  /*3640*/  IADD3 R8, P6, PT, R18, 0x400, RZ ;  /* 0x0000040012087810 */ /* 0x000fe20007fde0ff */
[--C-:B------:R-:W-:Y:S02]  /*3650*/  IMAD.X R16, RZ, RZ, R19.reuse, P3 ;  /* 0x000000ffff107224 */ /* 0x100fe400018e0613 */
[--C-:B0-----:R-:W-:Y:S02]  /*3660*/  IMAD.X R4, RZ, RZ, R19.reuse, P5 ;  /* 0x000000ffff047224 */ /* 0x101fe400028e0613 */
        /* <DEDUP_REMOVED lines=23> */
[----:B-----5:R-:W-:Y:S02]  /*37e0*/  FSETP.GEU.AND P1, PT, R13, R14, PT ;  /* 0x0000000e0d00720b */ /* 0x020fe40003f2e000 */
[----:B------:R-:W-:-:S11]  /*37f0*/  @P2 SEL R5, R16, R5, P0 ;  /* 0x0000000510052207 */ /* 0x000fd60000000000 */
[----:B------:R-:W-:-:S04]  /*3800*/  @P1 ISETP.GE.U32.AND P0, PT, R10, R15, PT ;  /* 0x0000000f0a00120c */ /* 0x000fc80003f06070 */
[----:B------:R-:W-:-:S04]  /*3810*/  @P1 ISETP.GE.AND.EX P0, PT, R5, R4, PT, P0 ;  /* 0x000000040500120c */ /* 0x000fc80003f06300 */
[----:B------:R-:W-:-:S04]  /*3820*/  @P1 FSETP.LT.OR P0, PT, R14, R13, !P0 ;  /* 0x0000000d0e00120b */ /* 0x000fc80004701400 */
[----:B------:R-:W-:Y:S02]  /*3830*/  @P1 FSEL R14, R13, R14, P0 ;  /* 0x0000000e0d0e1208 */ /* 0x000fe40000000000 */
[----:B------:R-:W-:Y:S01]  /*3840*/  @P1 SEL R15, R10, R15, P0 ;  /* 0x0000000f0a0f1207 */ /* 0x000fe20000000000 */
[----:B------:R-:W-:Y:S01]  /*3850*/  VIADD R10, R7, 0xa00 ;  /* 0x00000a00070a7836 */ /* 0x000fe20000000000 */
[----:B------:R-:W-:Y:S02]  /*3860*/  FSETP.GEU.AND P2, PT, R14, R6, PT ;  /* 0x000000060e00720b */ /* 0x000fe40003f4e000 */
[----:B------:R-:W-:Y:S01]  /*3870*/  @P1 SEL R4, R5, R4, P0 ;  /* 0x0000000405041207 */ /* 0x000fe20000000000 */
[----:B------:R-:W-:Y:S01]  /*3880*/  VIADD R5, R7, 0x500 ;  /* 0x0000050007057836 */ /* 0x000fe20000000000 */
[----:B------:R-:W-:-:S03]  /*3890*/  ISETP.GT.AND P1, PT, R10, UR4, PT ;  /* 0x000000040a007c0c */ /* 0x000fc6000bf24270 */
[----:B------:R-:W-:-:S06]  /*38a0*/  IMAD.MOV.U32 R7, RZ, RZ, R5 ;  /* 0x000000ffff077224 */ /* 0x000fcc00078e0005 */
        /* <DEDUP_REMOVED lines=10> */
.L_x_651:
        /* <DEDUP_REMOVED lines=14> */
[----:B------:R-:W-:Y:S01]  /*3a30*/  IMAD.IADD R11, R0, 0x1, R5 ;  /* 0x00000001000b7824 */ /* 0x000fe200078e0205 */
[----:B------:R-:W-:-:S04]  /*3a40*/  LEA.HI R4, R13, 0x1, RZ, 0x18 ;  /* 0x000000010d047811 */ /* 0x000fc800078fc0ff */
[----:B------:R-:W-:Y:S01]  /*3a50*/  LOP3.LUT R10, R4, 0x3, RZ, 0xc0, !PT ;  /* 0x00000003040a7812 */ /* 0x000fe200078ec0ff */
[----:B------:R-:W-:-:S04]  /*3a60*/  IMAD.MOV.U32 R4, RZ, RZ, R0 ;  /* 0x000000ffff047224 */ /* 0x000fc800078e0000 */
[----:B------:R-:W-:Y:S02]  /*3a70*/  IMAD.MOV R10, RZ, RZ, -R10 ;  /* 0x000000ffff0a7224 */ /* 0x000fe400078e0a0a */
[C---:B0-----:R-:W-:Y:S01]  /*3a80*/  IMAD.WIDE.U32 R2, R11.reuse, 0x4, R2 ;  /* 0x000000040b027825 */ /* 0x041fe200078e0002 */
[----:B------:R-:W-:-:S05]  /*3a90*/  IADD3 R11, P0, PT, R11, UR6, RZ ;  /* 0x000000060b0b7c10 */ /* 0x000fca000ff1e0ff */
[----:B------:R-:W-:-:S08]  /*3aa0*/  IMAD.X R12, RZ, RZ, UR7, P0 ;  /* 0x00000007ff0c7e24 */ /* 0x000fd000080e06ff */
.L_x_659:
[----:B------:R0:W2:Y:S01]  /*3ab0*/  LDG.E R17, desc[UR8][R2.64] ;  /* 0x0000000802117981 */ /* 0x0000a2000c1e1900 */
[----:B------:R-:W-:Y:S01]  /*3ac0*/  VIADD R10, R10, 0x1 ;  /* 0x000000010a0a7836 */ /* 0x000fe20000000000 */
[----:B------:R-:W-:Y:S01]  /*3ad0*/  BSSY.RECONVERGENT B3, `(.L_x_657) ;  /* 0x0000016000037945 */ /* 0x000fe20003800200 */
[----:B------:R-:W-:Y:S02]  /*3ae0*/  IMAD.MOV.U32 R14, RZ, RZ, R8 ;  /* 0x000000ffff0e7224 */ /* 0x000fe400078e0008 */
[----:B------:R-:W-:Y:S01]  /*3af0*/  IMAD.MOV.U32 R15, RZ, RZ, R9 ;  /* 0x000000ffff0f7224 */ /* 0x000fe200078e0009 */
[----:B------:R-:W-:Y:S01]  /*3b00*/  ISETP.NE.AND P2, PT, R10, RZ, PT ;  /* 0x000000ff0a00720c */ /* 0x000fe20003f45270 */
[----:B------:R-:W-:Y:S02]  /*3b10*/  IMAD.MOV.U32 R16, RZ, RZ, R6 ;  /* 0x000000ffff107224 */ /* 0x000fe400078e0006 */
        /* <DEDUP_REMOVED lines=17> */
.L_x_658:
[----:B------:R-:W-:Y:S05]  /*3c30*/  BSYNC.RECONVERGENT B3 ;  /* 0x0000000000037941 */ /* 0x000fea0003800200 */
.L_x_657:
[----:B------:R-:W-:Y:S01]  /*3c40*/  IADD3 R11, P0, PT, R11, 0x100, RZ ;  /* 0x000001000b0b7810 */ /* 0x000fe20007f1e0ff */
[----:B------:R-:W-:Y:S02]  /*3c50*/  VIADD R4, R4, 0x100 ;  /* 0x0000010004047836 */ /* 0x000fe40000000000 */
[----:B------:R-:W-:Y:S02]  /*3c60*/  IMAD.X R3, RZ, RZ, R3, P3 ;  /* 0x000000ffff037224 */ /* 0x000fe400018e0603 */
[----:B------:R-:W-:Y:S01]  /*3c70*/  IMAD.X R12, RZ, RZ, R12, P0 ;  /* 0x000000ffff0c7224 */ /* 0x000fe200000e060c */
[----:B------:R-:W-:Y:S07]  /*3c80*/  @P2 BRA `(.L_x_659) ;  /* 0xfffffffc00882947 */ /* 0x000fee000383ffff */
.L_x_656:
[----:B------:R-:W-:Y:S05]  /*3c90*/  BSYNC.RECONVERGENT B2 ;  /* 0x0000000000027941 */ /* 0x000fea0003800200 */
.L_x_655:
[----:B------:R-:W-:-:S13]  /*3ca0*/  ISETP.GE.U32.AND P0, PT, R13, 0x300, PT ;  /* 0x000003000d00780c */ /* 0x000fda0003f06070 */
[----:B------:R-:W-:Y:S05]  /*3cb0*/  @!P0 BRA `(.L_x_654) ;  /* 0x0000000400bc8947 */ /* 0x000fea0003800000 */
[----:B------:R-:W0:Y:S01]  /*3cc0*/  LDCU.128 UR12, c[0x0][0x380] ;  /* 0x00007000ff0c77ac */ /* 0x000e220008000c00 */
[----:B------:R-:W1:Y:S01]  /*3cd0*/  LDC.64 R14, c[0x0][0x380] ;  /* 0x0000e000ff0e7b82 */ /* 0x000e620000000a00 */
[C---:B------:R-:W-:Y:S01]  /*3ce0*/  IADD3 R12, P1, PT, R4.reuse, R5, RZ ;  /* 0x00000005040c7210 */ /* 0x040fe20007f3e0ff */
[C---:B------:R-:W-:Y:S02]  /*3cf0*/  IMAD.IADD R10, R4.reuse, 0x1, R5 ;  /* 0x00000001040a7824 */ /* 0x040fe400078e0205 */
[----:B------:R-:W-:Y:S02]  /*3d00*/  VIADD R13, R4, 0x200 ;  /* 0x00000200040d7836 */ /* 0x000fe40000000000 */
[----:B------:R-:W-:Y:S02]  /*3d10*/  IMAD.X R5, RZ, RZ, RZ, P1 ;  /* 0x000000ffff057224 */ /* 0x000fe400008e06ff */
[----:B------:R-:W2:Y:S01]  /*3d20*/  LDC.64 R2, c[0x0][0x388] ;  /* 0x0000e200ff027b82 */ /* 0x000ea20000000a00 */
[----:B0-----:R-:W-:-:S02]  /*3d30*/  LEA R17, P2, R12, UR12, 0x2 ;  /* 0x0000000c0c117c11 */ /* 0x001fc4000f8410ff */
[----:B------:R-:W-:Y:S02]  /*3d40*/  IADD3 R11, P0, PT, R10, UR14, RZ ;  /* 0x0000000e0a0b7c10 */ /* 0x000fe4000ff1e0ff */
[----:B------:R-:W-:Y:S02]  /*3d50*/  IADD3 R17, P1, PT, R17, 0xc00, RZ ;  /* 0x00000c0011117810 */ /* 0x000fe40007f3e0ff */
[----:B------:R-:W-:Y:S01]  /*3d60*/  LEA.HI.X R5, R12, UR13, R5, 0x2, P2 ;  /* 0x0000000d0c057c11 */ /* 0x000fe200090f1405 */
[----:B-1----:R-:W-:-:S04]  /*3d70*/  IMAD.WIDE.U32 R14, R10, 0x4, R14 ;  /* 0x000000040a0e7825 */ /* 0x002fc800078e000e */
[----:B------:R-:W-:Y:S02]  /*3d80*/  IMAD.X R12, RZ, RZ, UR15, P0 ;  /* 0x0000000fff0c7e24 */ /* 0x000fe400080e06ff */
[----:B------:R-:W-:-:S07]  /*3d90*/  IMAD.X R5, RZ, RZ, R5, P1 ;  /* 0x000000ffff057224 */ /* 0x000fce00008e0605 */
.L_x_668:
[----:B------:R-:W3:Y:S01]  /*3da0*/  LDG.E R23, desc[UR8][R14.64] ;  /* 0x000000080e177981 */ /* 0x000ee2000c1e1900 */
[----:B------:R-:W-:-:S05]  /*3db0*/  IMAD.MOV.U32 R4, RZ, RZ, R17 ;  /* 0x000000ffff047224 */ /* 0x000fca00078e0011 */
[----:B------:R0:W5:Y:S04]  /*3dc0*/  LDG.E R25, desc[UR8][R4.64+-0x800] ;  /* 0xfff8000804197981 */ /* 0x000168000c1e1900 */
[----:B------:R0:W5:Y:S04]  /*3dd0*/  LDG.E R16, desc[UR8][R4.64+-0x400] ;  /* 0xfffc000804107981 */ /* 0x000168000c1e1900 */
[----:B------:R0:W5:Y:S01]  /*3de0*/  LDG.E R17, desc[UR8][R4.64] ;  /* 0x0000000804117981 */ /* 0x000162000c1e1900 */
[----:B------:R-:W-:Y:S01]  /*3df0*/  BSSY.RECONVERGENT B2, `(.L_x_660) ;  /* 0x0000012000027945 */ /* 0x000fe20003800200 */
[----:B------:R-:W-:-:S02]  /*3e00*/  IMAD.MOV.U32 R20, RZ, RZ, R11 ;  /* 0x000000ffff147224 */ /* 0x000fc400078e000b */
[----:B------:R-:W-:Y:S02]  /*3e10*/  IMAD.MOV.U32 R21, RZ, RZ, R12 ;  /* 0x000000ffff157224 */ /* 0x000fe400078e000c */
[----:B------:R-:W-:Y:S01]  /*3e20*/  VIADD R19, R10, 0x100 ;  /* 0x000001000a137836 */ /* 0x000fe20000000000 */
[----:B---3--:R-:W-:Y:S01]  /*3e30*/  FSETP.GEU.AND P0, PT, R6, R23, PT ;  /* 0x000000170600720b */ /* 0x008fe20003f0e000 */
        /* <DEDUP_REMOVED lines=13> */
.L_x_661:
[----:B------:R-:W-:Y:S05]  /*3f10*/  BSYNC.RECONVERGENT B2 ;  /* 0x0000000000027941 */ /* 0x000fea0003800200 */
.L_x_660:
[----:B-----5:R-:W-:Y:S01]  /*3f20*/  FSETP.GEU.AND P0, PT, R18, R25, PT ;  /* 0x000000191200720b */ /* 0x020fe20003f0e000 */
[----:B------:R-:W-:Y:S01]  /*3f30*/  BSSY.RECONVERGENT B2, `(.L_x_662) ;  /* 0x0000013000027945 */ /* 0x000fe20003800200 */
[----:B--2---:R-:W-:Y:S01]  /*3f40*/  IADD3 R23, P1, PT, R19, R2, RZ ;  /* 0x0000000213177210 */ /* 0x004fe20007f3e0ff */
[----:B------:R-:W-:Y:S02]  /*3f50*/  VIADD R19, R10, 0x200 ;  /* 0x000002000a137836 */ /* 0x000fe40000000000 */
[----:B------:R-:W-:Y:S02]  /*3f60*/  IMAD.MOV.U32 R9, RZ, RZ, R25 ;  /* 0x000000ffff097224 */ /* 0x000fe400078e0019 */
[----:B------:R-:W-:Y:S02]  /*3f70*/  IMAD.X R22, RZ, RZ, R3, P1 ;  /* 0x000000ffff167224 */ /* 0x000fe400008e0603 */
[----:B------:R-:W-:Y:S02]  /*3f80*/  IMAD.MOV.U32 R8, RZ, RZ, R23 ;  /* 0x000000ffff087224 */ /* 0x000fe400078e0017 */
[----:B------:R-:W-:-:S02]  /*3f90*/  IMAD.MOV.U32 R6, RZ, RZ, R22 ;  /* 0x000000ffff067224 */ /* 0x000fc400078e0016 */
        /* <DEDUP_REMOVED lines=12> */
.L_x_663:
[----:B------:R-:W-:Y:S05]  /*4060*/  BSYNC.RECONVERGENT B2 ;  /* 0x0000000000027941 */ /* 0x000fea0003800200 */
.L_x_662:
[----:B------:R-:W-:Y:S01]  /*4070*/  FSETP.GEU.AND P0, PT, R9, R16, PT ;  /* 0x000000100900720b */ /* 0x000fe20003f0e000 */
[----:B------:R-:W-:Y:S01]  /*4080*/  VIADD R21, R10, 0x300 ;  /* 0x000003000a157836 */ /* 0x000fe20000000000 */
[-C--:B------:R-:W-:Y:S01]  /*4090*/  IADD3 R23, P1, PT, R19, R2.reuse, RZ ;  /* 0x0000000213177210 */ /* 0x080fe20007f3e0ff */
[----:B------:R-:W-:Y:S01]  /*40a0*/  BSSY.RECONVERGENT B2, `(.L_x_664) ;  /* 0x0000012000027945 */ /* 0x000fe20003800200 */
[----:B------:R-:W-:Y:S02]  /*40b0*/  IMAD.MOV.U32 R18, RZ, RZ, R16 ;  /* 0x000000ffff127224 */ /* 0x000fe400078e0010 */
[----:B------:R-:W-:Y:S01]  /*40c0*/  IADD3 R22, P2, PT, R21, R2, RZ ;  /* 0x0000000215167210 */ /* 0x000fe20007f5e0ff */
[----:B------:R-:W-:Y:S02]  /*40d0*/  IMAD.X R21, RZ, RZ, R3, P1 ;  /* 0x000000ffff157224 */ /* 0x000fe400008e0603 */
[----:B------:R-:W-:Y:S02]  /*40e0*/  IMAD.MOV.U32 R19, RZ, RZ, R23 ;  /* 0x000000ffff137224 */ /* 0x000fe400078e0017 */
[----:B------:R-:W-:-:S02]  /*40f0*/  IMAD.MOV.U32 R20, RZ, RZ, R21 ;  /* 0x000000ffff147224 */ /* 0x000fc400078e0015 */
        /* <DEDUP_REMOVED lines=12> */
.L_x_665:
[----:B------:R-:W-:Y:S05]  /*41c0*/  BSYNC.RECONVERGENT B2 ;  /* 0x0000000000027941 */ /* 0x000fea0003800200 */
.L_x_664:
[----:B------:R-:W-:Y:S01]  /*41d0*/  FSETP.GEU.AND P0, PT, R18, R17, PT ;  /* 0x000000111200720b */ /* 0x000fe20003f0e000 */
[----:B------:R-:W-:Y:S01]  /*41e0*/  IMAD.X R21, RZ, RZ, R3, P2 ;  /* 0x000000ffff157224 */ /* 0x000fe200010e0603 */
[----:B------:R-:W-:Y:S01]  /*41f0*/  BSSY.RECONVERGENT B2, `(.L_x_666) ;  /* 0x0000010000027945 */ /* 0x000fe20003800200 */
        /* <DEDUP_REMOVED lines=15> */
.L_x_667:
[----:B------:R-:W-:Y:S05]  /*42f0*/  BSYNC.RECONVERGENT B2 ;  /* 0x0000000000027941 */ /* 0x000fea0003800200 */
.L_x_666:
[C---:B------:R-:W-:Y:S01]  /*4300*/  VIADD R16, R13.reuse, 0x200 ;  /* 0x000002000d107836 */ /* 0x040fe20000000000 */
[----:B------:R-:W-:Y:S01]  /*4310*/  IADD3 R17, P2, PT, R4, 0x1000, RZ ;  /* 0x0000100004117810 */ /* 0x000fe20007f5e0ff */
[----:B------:R-:W-:Y:S01]  /*4320*/  VIADD R13, R13, 0x400 ;  /* 0x000004000d0d7836 */ /* 0x000fe20000000000 */
[----:B------:R-:W-:Y:S01]  /*4330*/  IADD3 R11, P1, PT, R11, 0x400, RZ ;  /* 0x000004000b0b7810 */ /* 0x000fe20007f3e0ff */
[----:B------:R-:W-:Y:S01]  /*4340*/  VIADD R10, R10, 0x400 ;  /* 0x000004000a0a7836 */ /* 0x000fe20000000000 */
[----:B------:R-:W-:Y:S01]  /*4350*/  ISETP.GE.AND P0, PT, R16, R7, PT ;  /* 0x000000071000720c */ /* 0x000fe20003f06270 */
[----:B------:R-:W-:Y:S01]  /*4360*/  IMAD.X R5, RZ, RZ, R5, P2 ;  /* 0x000000ffff057224 */ /* 0x000fe200010e0605 */
[----:B------:R-:W-:Y:S01]  /*4370*/  IADD3 R14, P2, PT, R14, 0x1000, RZ ;  /* 0x000010000e0e7810 */ /* 0x000fe20007f5e0ff */
[----:B------:R-:W-:-:S04]  /*4380*/  IMAD.X R12, RZ, RZ, R12, P1 ;  /* 0x000000ffff0c7224 */ /* 0x000fc800008e060c */
[----:B------:R-:W-:-:S06]  /*4390*/  IMAD.X R15, RZ, RZ, R15, P2 ;  /* 0x000000ffff0f7224 */ /* 0x000fcc00010e060f */
[----:B------:R-:W-:Y:S05]  /*43a0*/  @!P0 BRA `(.L_x_668) ;  /* 0xfffffff8007c8947 */ /* 0x000fea000383ffff */
.L_x_654:
[----:B------:R-:W-:Y:S05]  /*43b0*/  BSYNC.RECONVERGENT B1 ;  /* 0x0000000000017941 */ /* 0x000fea0003800200 */
.L_x_653:
        /* <DEDUP_REMOVED lines=31> */
.L_x_670:
[----:B------:R-:W-:Y:S05]  /*45b0*/  BSYNC.RECONVERGENT B1 ;  /* 0x0000000000017941 */ /* 0x000fea0003800200 */
.L_x_669:
        /* <DEDUP_REMOVED lines=24> */
.L_x_672:
[----:B------:R-:W-:Y:S05]  /*4740*/  BSYNC.RECONVERGENT B1 ;  /* 0x0000000000017941 */ /* 0x000fea0003800200 */
.L_x_671:
[----:B------:R4:W3:Y:S01]  /*4750*/  SHFL.DOWN PT, R8, R3, 0x4, 0x1f ;  /* 0x08801f0003087f89 */ /* 0x0008e200000e0000 */
[----:B------:R-:W-:Y:S01]  /*4760*/  BSSY.RECONVERGENT B1, `(.L_x_673) ;  /* 0x0000017000017945 */ /* 0x000fe20003800200 */
[----:B0-----:R-:W-:Y:S02]  /*4770*/  IMAD.MOV.U32 R2, RZ, RZ, R3 ;  /* 0x000000ffff027224 */ /* 0x001fe400078e0003 */
[----:B-1----:R4:W0:Y:S01]  /*4780*/  SHFL.DOWN PT, R9, R4, 0x4, 0x1f ;  /* 0x08801f0004097f89 */ /* 0x00282200000e0000 */
[----:B--2---:R-:W-:Y:S02]  /*4790*/  IMAD.MOV.U32 R6, RZ, RZ, R4 ;  /* 0x000000ffff067224 */ /* 0x004fe400078e0004 */
[----:B------:R-:W-:Y:S01]  /*47a0*/  IMAD.MOV.U32 R7, RZ, RZ, R5 ;  /* 0x000000ffff077224 */ /* 0x000fe200078e0005 */
[----:B------:R4:W1:Y:S01]  /*47b0*/  SHFL.DOWN PT, R10, R5, 0x4, 0x1f ;  /* 0x08801f00050a7f89 */ /* 0x00086200000e0000 */
[----:B------:R-:W-:Y:S05]  /*47c0*/  @P5 BRA `(.L_x_674) ;  /* 0x0000000000405947 */ /* 0x000fea0003800000 */
[----:B---3--:R-:W-:Y:S01]  /*47d0*/  FSETP.GEU.AND P0, PT, R3, R8, PT ;  /* 0x000000080300720b */ /* 0x008fe20003f0e000 */
        /* <DEDUP_REMOVED lines=15> */
.L_x_674:
[----:B------:R-:W-:Y:S05]  /*48d0*/  BSYNC.RECONVERGENT B1 ;  /* 0x0000000000017941 */ /* 0x000fea0003800200 */
.L_x_673:
        /* <DEDUP_REMOVED lines=24> */
.L_x_676:
[----:B------:R-:W-:Y:S05]  /*4a60*/  BSYNC.RECONVERGENT B1 ;  /* 0x0000000000017941 */ /* 0x000fea0003800200 */
.L_x_675:
[----:B0-----:R0:W0:Y:S01]  /*4a70*/  SHFL.DOWN PT, R2, R3, 0x10, 0x1f ;  /* 0x0a001f0003027f89 */ /* 0x00102200000e0000 */
[----:B------:R-:W-:Y:S01]  /*4a80*/  BSSY.RECONVERGENT B1, `(.L_x_677) ;  /* 0x0000017000017945 */ /* 0x000fe20003800200 */
[----:B----4-:R-:W-:Y:S02]  /*4a90*/  IMAD.MOV.U32 R8, RZ, RZ, R3 ;  /* 0x000000ffff087224 */ /* 0x010fe400078e0003 */
[----:B--2---:R2:W4:Y:S01]  /*4aa0*/  SHFL.DOWN PT, R9, R4, 0x10, 0x1f ;  /* 0x0a001f0004097f89 */ /* 0x00452200000e0000 */
[----:B------:R-:W-:Y:S02]  /*4ab0*/  IMAD.MOV.U32 R7, RZ, RZ, R4 ;  /* 0x000000ffff077224 */ /* 0x000fe400078e0004 */
[----:B------:R-:W-:Y:S01]  /*4ac0*/  IMAD.MOV.U32 R6, RZ, RZ, R5 ;  /* 0x000000ffff067224 */ /* 0x000fe200078e0005 */
[----:B-1----:R2:W1:Y:S01]  /*4ad0*/  SHFL.DOWN PT, R10, R5, 0x10, 0x1f ;  /* 0x0a001f00050a7f89 */ /* 0x00246200000e0000 */
[----:B------:R-:W-:Y:S05]  /*4ae0*/  @P3 BRA `(.L_x_678) ;  /* 0x0000000000403947 */ /* 0x000fea0003800000 */
[----:B0-----:R-:W-:Y:S01]  /*4af0*/  FSETP.GEU.AND P0, PT, R3, R2, PT ;  /* 0x000000020300720b */ /* 0x001fe20003f0e000 */
[----:B------:R-:W-:Y:S02]  /*4b00*/  IMAD.MOV.U32 R8, RZ, RZ, R2 ;  /* 0x000000ffff087224 */ /* 0x000fe400078e0002 */
[----:B----4-:R-:W-:Y:S02]  /*4b10*/  IMAD.MOV.U32 R7, RZ, RZ, R9 ;  /* 0x000000ffff077224 */ /* 0x010fe400078e0009 */
        /* <DEDUP_REMOVED lines=13> */
.L_x_678:
[----:B------:R-:W-:Y:S05]  /*4bf0*/  BSYNC.RECONVERGENT B1 ;  /* 0x0000000000017941 */ /* 0x000fea0003800200 */
.L_x_677:
        /* <DEDUP_REMOVED lines=12> */
.L_x_680:
[----:B------:R-:W-:Y:S05]  /*4cc0*/  BSYNC.RECONVERGENT B1 ;  /* 0x0000000000017941 */ /* 0x000fea0003800200 */
.L_x_679:
[----:B------:R-:W-:Y:S01]  /*4cd0*/  BAR.SYNC.DEFER_BLOCKING 0x0 ;  /* 0x0000000000007b1d */ /* 0x000fe20000010000 */
[----:B------:R-:W-:-:S13]  /*4ce0*/  ISETP.NE.AND P1, PT, R0, RZ, PT ;  /* 0x000000ff0000720c */ /* 0x000fda0003f25270 */
[----:B------:R-:W-:Y:S05]  /*4cf0*/  @P1 BRA `(.L_x_614) ;  /* 0x0000000800341947 */ /* 0x000fea0003800000 */
[----:B0-----:R-:W0:Y:S01]  /*4d00*/  S2R R3, SR_CgaCtaId ;  /* 0x0000000000037919 */ /* 0x001e220000008800 */
[----:B------:R-:W-:Y:S01]  /*4d10*/  MOV R0, 0x400 ;  /* 0x0000040000007802 */ /* 0x000fe20000000f00 */
[----:B------:R-:W-:Y:S03]  /*4d20*/  BSSY.RECONVERGENT B1, `(.L_x_681) ;  /* 0x0000016000017945 */ /* 0x000fe60003800200 */
[----:B0-----:R-:W-:-:S05]  /*4d30*/  LEA R24, R3, R0, 0x18 ;  /* 0x0000000003187211 */ /* 0x001fca00078ec0ff */
[----:B------:R-:W0:Y:S04]  /*4d40*/  LDS R3, [R24+0x18] ;  /* 0x0000180018037984 */ /* 0x000e280000000800 */
[----:B--2---:R-:W2:Y:S04]  /*4d50*/  LDS.64 R4, [R24+0x20] ;  /* 0x0000200018047984 */ /* 0x004ea80000000a00 */
[----:B------:R0:W1:Y:S04]  /*4d60*/  LDS R18, [R24+0x28] ;  /* 0x0000280018127984 */ /* 0x0000680000000800 */
[----:B------:R0:W1:Y:S02]  /*4d70*/  LDS R16, [R24+0x38] ;  /* 0x0000380018107984 */ /* 0x0000640000000800 */
[----:B0-----:R-:W-:Y:S01]  /*4d80*/  FSETP.GEU.AND P0, PT, R8, R3, PT ;  /* 0x000000030800720b */ /* 0x001fe20003f0e000 */
[----:B------:R-:W-:-:S02]  /*4d90*/  IMAD.MOV.U32 R19, RZ, RZ, R3 ;  /* 0x000000ffff137224 */ /* 0x000fc400078e0003 */
[----:B--2---:R-:W-:Y:S02]  /*4da0*/  IMAD.MOV.U32 R21, RZ, RZ, R4 ;  /* 0x000000ffff157224 */ /* 0x004fe400078e0004 */
[----:B------:R-:W-:-:S08]  /*4db0*/  IMAD.MOV.U32 R20, RZ, RZ, R5 ;  /* 0x000000ffff147224 */ /* 0x000fd000078e0005 */
[----:B-1----:R-:W-:Y:S05]  /*4dc0*/  @!P0 BRA `(.L_x_682) ;  /* 0x00000000002c8947 */ /* 0x002fea0003800000 */
        /* <DEDUP_REMOVED lines=11> */
.L_x_682:
[----:B------:R-:W-:Y:S05]  /*4e80*/  BSYNC.RECONVERGENT B1 ;  /* 0x0000000000017941 */ /* 0x000fea0003800200 */
.L_x_681:
        /* <DEDUP_REMOVED lines=8> */
[----:B------:R0:W1:Y:S04]  /*4f10*/  LDS.64 R6, [R24+0x40] ;  /* 0x0000400018067984 */ /* 0x0000680000000a00 */
[----:B----4-:R4:W1:Y:S04]  /*4f20*/  LDS.64 R8, [R24+0x50] ;  /* 0x0000500018087984 */ /* 0x0108680000000a00 */
[----:B---3--:R4:W3:Y:S04]  /*4f30*/  LDS.64 R10, [R24+0x60] ;  /* 0x00006000180a7984 */ /* 0x0088e80000000a00 */
        /* <DEDUP_REMOVED lines=16> */
.L_x_684:
[----:B------:R-:W-:Y:S05]  /*5040*/  BSYNC.RECONVERGENT B1 ;  /* 0x0000000000017941 */ /* 0x000fea0003800200 */
.L_x_683:
        /* <DEDUP_REMOVED lines=17> */
.L_x_686:
[----:B------:R-:W-:Y:S05]  /*5160*/  BSYNC.RECONVERGENT B1 ;  /* 0x0000000000017941 */ /* 0x000fea0003800200 */
.L_x_685:
        /* <DEDUP_REMOVED lines=17> */
.L_x_688:
[----:B------:R-:W-:Y:S05]  /*5280*/  BSYNC.RECONVERGENT B1 ;  /* 0x0000000000017941 */ /* 0x000fea0003800200 */
.L_x_687:
[----:B------:R-:W-:Y:S01]  /*5290*/  FSETP.GEU.AND P0, PT, R6, R15, PT ;  /* 0x0000000f0600720b */ /* 0x000fe20003f0e000 */
[----:B------:R-:W-:Y:S01]  /*52a0*/  BSSY.RECONVERGENT B1, `(.L_x_689) ;  /* 0x0000010000017945 */ /* 0x000fe20003800200 */
[----:B------:R-:W-:Y:S02]  /*52b0*/  IMAD.MOV.U32 R5, RZ, RZ, R15 ;  /* 0x000000ffff057224 */ /* 0x000fe400078e000f */
[----:B---3--:R-:W-:Y:S02]  /*52c0*/  IMAD.MOV.U32 R7, RZ, RZ, R10 ;  /* 0x000000ffff077224 */ /* 0x008fe400078e000a */
        /* <DEDUP_REMOVED lines=13> */
.L_x_690:
[----:B------:R-:W-:Y:S05]  /*53a0*/  BSYNC.RECONVERGENT B1 ;  /* 0x0000000000017941 */ /* 0x000fea0003800200 */
.L_x_689:
        /* <DEDUP_REMOVED lines=17> */
.L_x_692:
[----:B------:R-:W-:Y:S05]  /*54c0*/  BSYNC.RECONVERGENT B1 ;  /* 0x0000000000017941 */ /* 0x000fea0003800200 */
.L_x_691:
        /* <DEDUP_REMOVED lines=16> */
.L_x_614:
[----:B------:R-:W-:Y:S05]  /*55d0*/  BSYNC.RECONVERGENT B0 ;  /* 0x0000000000007941 */ /* 0x000fea0003800200 */
.L_x_581:
[----:B------:R-:W-:Y:S05]  /*55e0*/  @P1 EXIT ;  /* 0x000000000000194d */ /* 0x000fea0003800000 */
[----:B0-234-:R-:W0:Y:S01]  /*55f0*/  LDC.64 R2, c[0x0][0x390] ;  /* 0x0000e400ff027b82 */ /* 0x01de220000000a00 */
[----:B------:R-:W-:-:S04]  /*5600*/  LOP3.LUT R7, R7, R6, RZ, 0x3c, !PT ;  /* 0x0000000607077212 */ /* 0x000fc800078e3cff */
[----:B------:R-:W-:-:S04]  /*5610*/  LOP3.LUT R6, R7, R6, RZ, 0x3c, !PT ;  /* 0x0000000607067212 */ /* 0x000fc800078e3cff */
[----:B------:R-:W-:-:S05]  /*5620*/  LOP3.LUT R7, R7, R6, RZ, 0x3c, !PT ;  /* 0x0000000607077212 */ /* 0x000fca00078e3cff */
[----:B0-----:R-:W-:Y:S04]  /*5630*/  STG.E.64 desc[UR8][R2.64+0x8], R6 ;  /* 0x0000080602007986 */ /* 0x001fe8000c101b08 */
[----:B------:R-:W-:Y:S01]  /*5640*/  STG.E desc[UR8][R2.64], R8 ;  /* 0x0000000802007986 */ /* 0x000fe2000c101908 */
[----:B------:R-:W-:Y:S05]  /*5650*/  EXIT ;  /* 0x000000000000794d */ /* 0x000fea0003800000 */
.L_x_693:
        /* <DEDUP_REMOVED lines=10> */
.L_x_724:


//--------------------- .text._Z14calcMagnitudesPK6float2Pfj --------------------------
	.section	.text._Z14calcMagnitudesPK6float2Pfj,"ax",@progbits
	.align	128
        .global         _Z14calcMagnitudesPK6float2Pfj
        .type           _Z14calcMagnitudesPK6float2Pfj,@function
        .size           _Z14calcMagnitudesPK6float2Pfj,(.L_x_713 - _Z14calcMagnitudesPK6float2Pfj)
        .other          _Z14calcMagnitudesPK6float2Pfj,@"STO_CUDA_ENTRY STV_DEFAULT"
_Z14calcMagnitudesPK6float2Pfj:
.text._Z14calcMagnitudesPK6float2Pfj:
[----:B------:R-:W-:Y:S01]  /*0000*/  LDC R1, c[0x0][0x37c] ;  /* 0x0000df00ff017b82 */ /* 0x000fe20000000800 */
[----:B------:R-:W0:Y:S07]  /*0010*/  S2R R3, SR_TID.X ;  /* 0x0000000000037919 */ /* 0x000e2e0000002100 */
[----:B------:R-:W0:Y:S01]  /*0020*/  S2UR UR4, SR_CTAID.X ;  /* 0x00000000000479c3 */ /* 0x000e220000002500 */
[----:B------:R-:W1:Y:S07]  /*0030*/  LDCU UR5, c[0x0][0x390] ;  /* 0x00007200ff0577ac */ /* 0x000e6e0008000800 */
[----:B------:R-:W0:Y:S02]  /*0040*/  LDC R6, c[0x0][0x360] ;  /* 0x0000d800ff067b82 */ /* 0x000e240000000800 */
[----:B0-----:R-:W-:-:S05]  /*0050*/  IMAD R6, R6, UR4, R3 ;  /* 0x0000000406067c24 */ /* 0x001fca000f8e0203 */
[----:B-1----:R-:W-:-:S13]  /*0060*/  ISETP.GE.U32.AND P0, PT, R6, UR5, PT ;  /* 0x0000000506007c0c */ /* 0x002fda000bf06070 */
[----:B------:R-:W-:Y:S05]  /*0070*/  @P0 EXIT ;  /* 0x000000000000094d */ /* 0x000fea0003800000 */
[----:B------:R-:W0:Y:S01]  /*0080*/  LDC.64 R4, c[0x0][0x380] ;  /* 0x0000e000ff047b82 */ /* 0x000e220000000a00 */
[----:B------:R-:W1:Y:S01]  /*0090*/  LDCU.64 UR4, c[0x0][0x358] ;  /* 0x00006b00ff0477ac */ /* 0x000e620008000a00 */
[----:B0-----:R-:W-:-:S06]  /*00a0*/  IMAD.WIDE.U32 R4, R6, 0x8, R4 ;  /* 0x0000000806047825 */ /* 0x001fcc00078e0004 */
[----:B-1----:R-:W2:Y:S01]  /*00b0*/  LDG.E.64 R4, desc[UR4][R4.64] ;  /* 0x0000000404047981 */ /* 0x002ea2000c1e1b00 */
[----:B------:R-:W-:Y:S01]  /*00c0*/  BSSY.RECONVERGENT B0, `(.L_x_694) ;  /* 0x000000e000007945 */ /* 0x000fe20003800200 */
[----:B--2---:R-:W-:-:S04]  /*00d0*/  FSETP.GT.AND P0, PT, |R4|, |R5|, PT ;  /* 0x400000050400720b */ /* 0x004fc80003f04200 */
[----:B------:R-:W-:Y:S02]  /*00e0*/  FSEL R3, |R4|, |R5|, P0 ;  /* 0x4000000504037208 */ /* 0x000fe40000000200 */
[----:B------:R-:W-:Y:S02]  /*00f0*/  FSEL R0, |R5|, |R4|, P0 ;  /* 0x4000000405007208 */ /* 0x000fe40000000200 */
[----:B------:R-:W0:Y:S08]  /*0100*/  MUFU.RCP R2, R3 ;  /* 0x0000000300027308 */ /* 0x000e300000001000 */
[----:B------:R-:W1:Y:S01]  /*0110*/  FCHK P0, R0, R3 ;  /* 0x0000000300007302 */ /* 0x000e620000000000 */
[----:B0-----:R-:W-:-:S04]  /*0120*/  FFMA R7, -R3, R2, 1 ;  /* 0x3f80000003077423 */ /* 0x001fc80000000102 */
[----:B------:R-:W-:-:S04]  /*0130*/  FFMA R7, R2, R7, R2 ;  /* 0x0000000702077223 */ /* 0x000fc80000000002 */
[----:B------:R-:W-:-:S04]  /*0140*/  FFMA R2, R0, R7, RZ ;  /* 0x0000000700027223 */ /* 0x000fc800000000ff */
[----:B------:R-:W-:-:S04]  /*0150*/  FFMA R8, -R3, R2, R0 ;  /* 0x0000000203087223 */ /* 0x000fc80000000100 */
[----:B------:R-:W-:Y:S01]  /*0160*/  FFMA R2, R7, R8, R2 ;  /* 0x0000000807027223 */ /* 0x000fe20000000002 */
[----:B-1----:R-:W-:Y:S06]  /*0170*/  @!P0 BRA `(.L_x_695) ;  /* 0x0000000000088947 */ /* 0x002fec0003800000 */
[----:B------:R-:W-:-:S07]  /*0180*/  MOV R8, 0x1a0 ;  /* 0x000001a000087802 */ /* 0x000fce0000000f00 */
[----:B------:R-:W-:Y:S05]  /*0190*/  CALL.REL.NOINC `($__internal_1_$__cuda_sm3x_div_rn_noftz_f32_slowpath) ;  /* 0x0000000000c07944 */ /* 0x000fea0003c00000 */
.L_x_695:
[----:B------:R-:W-:Y:S05]  /*01a0*/  BSYNC.RECONVERGENT B0 ;  /* 0x0000000000007941 */ /* 0x000fea0003800200 */
.L_x_694:
[----:B------:R-:W-:Y:S01]  /*01b0*/  FFMA R7, R2, R2, 1 ;  /* 0x3f80000002077423 */ /* 0x000fe20000000002 */
[----:B------:R-:W-:Y:S03]  /*01c0*/  BSSY.RECONVERGENT B0, `(.L_x_696) ;  /* 0x000000d000007945 */ /* 0x000fe60003800200 */
[----:B------:R-:W-:Y:S01]  /*01d0*/  VIADD R2, R7, 0xf3000000 ;  /* 0xf300000007027836 */ /* 0x000fe20000000000 */
[----:B------:R0:W1:Y:S04]  /*01e0*/  MUFU.RSQ R8, R7 ;  /* 0x0000000700087308 */ /* 0x0000680000001400 */
[----:B------:R-:W-:-:S13]  /*01f0*/  ISETP.GT.U32.AND P0, PT, R2, 0x727fffff, PT ;  /* 0x727fffff0200780c */ /* 0x000fda0003f04070 */
[----:B01----:R-:W-:Y:S05]  /*0200*/  @!P0 BRA `(.L_x_697) ;  /* 0x0000000000108947 */ /* 0x003fea0003800000 */
[----:B------:R-:W-:-:S07]  /*0210*/  MOV R12, 0x230 ;  /* 0x00000230000c7802 */ /* 0x000fce0000000f00 */
[----:B------:R-:W-:Y:S05]  /*0220*/  CALL.REL.NOINC `($__internal_0_$__cuda_sm20_sqrt_rn_f32_slowpath) ;  /* 0x0000000000447944 */ /* 0x000fea0003c00000 */
[----:B------:R-:W-:Y:S01]  /*0230*/  IMAD.MOV.U32 R2, RZ, RZ, R7 ;  /* 0x000000ffff027224 */ /* 0x000fe200078e0007 */
[----:B------:R-:W-:Y:S06]  /*0240*/  BRA `(.L_x_698) ;  /* 0x0000000000107947 */ /* 0x000fec0003800000 */
.L_x_697:
[----:B------:R-:W-:Y:S01]  /*0250*/  FMUL.FTZ R2, R7, R8 ;  /* 0x0000000807027220 */ /* 0x000fe20000410000 */
[----:B------:R-:W-:-:S03]  /*0260*/  FMUL.FTZ R8, R8, 0.5 ;  /* 0x3f00000008087820 */ /* 0x000fc60000410000 */
[----:B------:R-:W-:-:S04]  /*0270*/  FFMA R7, -R2, R2, R7 ;  /* 0x0000000202077223 */ /* 0x000fc80000000107 */
[----:B------:R-:W-:-:S07]  /*0280*/  FFMA R2, R7, R8, R2 ;  /* 0x0000000807027223 */ /* 0x000fce0000000002 */
.L_x_698:
[----:B------:R-:W-:Y:S05]  /*0290*/  BSYNC.RECONVERGENT B0 ;  /* 0x0000000000007941 */ /* 0x000fea0003800200 */
.L_x_696:
[----:B------:R-:W0:Y:S01]  /*02a0*/  LDC.64 R8, c[0x0][0x388] ;  /* 0x0000e200ff087b82 */ /* 0x000e220000000a00 */
[C---:B------:R-:W-:Y:S01]  /*02b0*/  FMNMX R0, R3.reuse, R0, !PT ;  /* 0x0000000003007209 */ /* 0x040fe20007800000 */
[----:B------:R-:W-:Y:S01]  /*02c0*/  FADD R5, |R4|, |R5| ;  /* 0x4000000504057221 */ /* 0x000fe20000000200 */
[C---:B------:R-:W-:Y:S01]  /*02d0*/  FMUL R2, R3.reuse, R2 ;  /* 0x0000000203027220 */ /* 0x040fe20000400000 */
[----:B------:R-:W-:Y:S02]  /*02e0*/  FSETP.NEU.AND P1, PT, R3, RZ, PT ;  /* 0x000000ff0300720b */ /* 0x000fe40003f2d000 */
[----:B------:R-:W-:-:S13]  /*02f0*/  FSETP.GT.AND P0, PT, R0, 3.40282346638528859812e+38, PT ;  /* 0x7f7fffff0000780b */ /* 0x000fda0003f04000 */
[----:B------:R-:W-:Y:S01]  /*0300*/  @!P0 FSEL R5, R5, R2, !P1 ;  /* 0x0000000205058208 */ /* 0x000fe20004800000 */
[----:B0-----:R-:W-:-:S05]  /*0310*/  IMAD.WIDE.U32 R6, R6, 0x4, R8 ;  /* 0x0000000406067825 */ /* 0x001fca00078e0008 */
[----:B------:R-:W-:Y:S01]  /*0320*/  STG.E desc[UR4][R6.64], R5 ;  /* 0x0000000506007986 */ /* 0x000fe2000c101904 */
[----:B------:R-:W-:Y:S05]  /*0330*/  EXIT ;  /* 0x000000000000794d */ /* 0x000fea0003800000 */
        .weak           $__internal_0_$__cuda_sm20_sqrt_rn_f32_slowpath
        .type           $__internal_0_$__cuda_sm20_sqrt_rn_f32_slowpath,@function
        .size           $__internal_0_$__cuda_sm20_sqrt_rn_f32_slowpath,($__internal_1_$__cuda_sm3x_div_rn_noftz_f32_slowpath - $__internal_0_$__cuda_sm20_sqrt_rn_f32_slowpath)
$__internal_0_$__cuda_sm20_sqrt_rn_f32_slowpath:
[----:B------:R-:W-:-:S13]  /*0340*/  LOP3.LUT P0, RZ, R7, 0x7fffffff, RZ, 0xc0, !PT ;  /* 0x7fffffff07ff7812 */ /* 0x000fda000780c0ff */
[----:B------:R-:W-:Y:S05]  /*0350*/  @!P0 BRA `(.L_x_699) ;  /* 0x0000000000448947 */ /* 0x000fea0003800000 */
[----:B------:R-:W-:Y:S01]  /*0360*/  FSETP.GEU.FTZ.AND P0, PT, R7, RZ, PT ;  /* 0x000000ff0700720b */ /* 0x000fe20003f1e000 */
[----:B------:R-:W-:-:S12]  /*0370*/  IMAD.MOV.U32 R2, RZ, RZ, R7 ;  /* 0x000000ffff027224 */ /* 0x000fd800078e0007 */
[----:B------:R-:W-:Y:S01]  /*0380*/  @!P0 IMAD.MOV.U32 R7, RZ, RZ, 0x7fffffff ;  /* 0x7fffffffff078424 */ /* 0x000fe200078e00ff */
[----:B------:R-:W-:Y:S06]  /*0390*/  @!P0 BRA `(.L_x_699) ;  /* 0x0000000000348947 */ /* 0x000fec0003800000 */
[----:B------:R-:W-:-:S13]  /*03a0*/  FSETP.GTU.FTZ.AND P0, PT, |R2|, +INF , PT ;  /* 0x7f8000000200780b */ /* 0x000fda0003f1c200 */
[----:B------:R-:W-:Y:S01]  /*03b0*/  @P0 FADD.FTZ R7, R2, 1 ;  /* 0x3f80000002070421 */ /* 0x000fe20000010000 */
[----:B------:R-:W-:Y:S06]  /*03c0*/  @P0 BRA `(.L_x_699) ;  /* 0x0000000000280947 */ /* 0x000fec0003800000 */
[----:B------:R-:W-:-:S13]  /*03d0*/  FSETP.NEU.FTZ.AND P0, PT, |R2|, +INF , PT ;  /* 0x7f8000000200780b */ /* 0x000fda0003f1d200 */
[----:B------:R-:W-:-:S04]  /*03e0*/  @P0 FFMA R8, R2, 1.84467440737095516160e+19, RZ ;  /* 0x5f80000002080823 */ /* 0x000fc800000000ff */
[----:B------:R-:W0:Y:S02]  /*03f0*/  @P0 MUFU.RSQ R7, R8 ;  /* 0x0000000800070308 */ /* 0x000e240000001400 */
[----:B0-----:R-:W-:Y:S01]  /*0400*/  @P0 FMUL.FTZ R9, R8, R7 ;  /* 0x0000000708090220 */ /* 0x001fe20000410000 */
[----:B------:R-:W-:Y:S01]  /*0410*/  @P0 FMUL.FTZ R11, R7, 0.5 ;  /* 0x3f000000070b0820 */ /* 0x000fe20000410000 */
[----:B------:R-:W-:Y:S02]  /*0420*/  @!P0 IMAD.MOV.U32 R7, RZ, RZ, R2 ;  /* 0x000000ffff078224 */ /* 0x000fe400078e0002 */
[----:B------:R-:W-:-:S04]  /*0430*/  @P0 FADD.FTZ R10, -R9, -RZ ;  /* 0x800000ff090a0221 */ /* 0x000fc80000010100 */
[----:B------:R-:W-:-:S04]  /*0440*/  @P0 FFMA R10, R9, R10, R8 ;  /* 0x0000000a090a0223 */ /* 0x000fc80000000008 */
[----:B------:R-:W-:-:S04]  /*0450*/  @P0 FFMA R10, R10, R11, R9 ;  /* 0x0000000b0a0a0223 */ /* 0x000fc80000000009 */
[----:B------:R-:W-:-:S07]  /*0460*/  @P0 FMUL.FTZ R7, R10, 2.3283064365386962891e-10 ;  /* 0x2f8000000a070820 */ /* 0x000fce0000410000 */
.L_x_699:
[----:B------:R-:W-:Y:S02]  /*0470*/  IMAD.MOV.U32 R8, RZ, RZ, R12 ;  /* 0x000000ffff087224 */ /* 0x000fe400078e000c */
[----:B------:R-:W-:-:S04]  /*0480*/  IMAD.MOV.U32 R9, RZ, RZ, 0x0 ;  /* 0x00000000ff097424 */ /* 0x000fc800078e00ff */
[----:B------:R-:W-:Y:S05]  /*0490*/  RET.REL.NODEC R8 `(_Z14calcMagnitudesPK6float2Pfj) ;  /* 0xfffffff808d87950 */ /* 0x000fea0003c3ffff */
        .weak           $__internal_1_$__cuda_sm3x_div_rn_noftz_f32_slowpath
        .type           $__internal_1_$__cuda_sm3x_div_rn_noftz_f32_slowpath,@function
        .size           $__internal_1_$__cuda_sm3x_div_rn_noftz_f32_slowpath,(.L_x_713 - $__internal_1_$__cuda_sm3x_div_rn_noftz_f32_slowpath)
$__internal_1_$__cuda_sm3x_div_rn_noftz_f32_slowpath:
[--C-:B------:R-:W-:Y:S01]  /*04a0*/  SHF.R.U32.HI R7, RZ, 0x17, R3.reuse ;  /* 0x00000017ff077819 */ /* 0x100fe20000011603 */
[----:B------:R-:W-:Y:S01]  /*04b0*/  BSSY.RECONVERGENT B1, `(.L_x_700) ;  /* 0x0000064000017945 */ /* 0x000fe20003800200 */
[--C-:B------:R-:W-:Y:S01]  /*04c0*/  SHF.R.U32.HI R2, RZ, 0x17, R0.reuse ;  /* 0x00000017ff027819 */ /* 0x100fe20000011600 */
[----:B------:R-:W-:Y:S01]  /*04d0*/  IMAD.MOV.U32 R10, RZ, RZ, R0 ;  /* 0x000000ffff0a7224 */ /* 0x000fe200078e0000 */
[----:B------:R-:W-:Y:S01]  /*04e0*/  LOP3.LUT R9, R7, 0xff, RZ, 0xc0, !PT ;  /* 0x000000ff07097812 */ /* 0x000fe200078ec0ff */
[----:B------:R-:W-:Y:S01]  /*04f0*/  IMAD.MOV.U32 R11, RZ, RZ, R3 ;  /* 0x000000ffff0b7224 */ /* 0x000fe200078e0003 */
[----:B------:R-:W-:-:S03]  /*0500*/  LOP3.LUT R2, R2, 0xff, RZ, 0xc0, !PT ;  /* 0x000000ff02027812 */ /* 0x000fc600078ec0ff */
[----:B------:R-:W-:Y:S02]  /*0510*/  VIADD R13, R9, 0xffffffff ;  /* 0xffffffff090d7836 */ /* 0x000fe40000000000 */
[----:B------:R-:W-:-:S03]  /*0520*/  VIADD R12, R2, 0xffffffff ;  /* 0xffffffff020c7836 */ /* 0x000fc60000000000 */
[----:B------:R-:W-:-:S04]  /*0530*/  ISETP.GT.U32.AND P0, PT, R13, 0xfd, PT ;  /* 0x000000fd0d00780c */ /* 0x000fc80003f04070 */
[----:B------:R-:W-:-:S13]  /*0540*/  ISETP.GT.U32.OR P0, PT, R12, 0xfd, P0 ;  /* 0x000000fd0c00780c */ /* 0x000fda0000704470 */
[----:B------:R-:W-:Y:S01]  /*0550*/  @!P0 IMAD.MOV.U32 R7, RZ, RZ, RZ ;  /* 0x000000ffff078224 */ /* 0x000fe200078e00ff */
[----:B------:R-:W-:Y:S06]  /*0560*/  @!P0 BRA `(.L_x_701) ;  /* 0x00000000005c8947 */ /* 0x000fec0003800000 */
[----:B------:R-:W-:Y:S02]  /*0570*/  FSETP.GTU.FTZ.AND P0, PT, |R0|, +INF , PT ;  /* 0x7f8000000000780b */ /* 0x000fe40003f1c200 */
[----:B------:R-:W-:-:S04]  /*0580*/  FSETP.GTU.FTZ.AND P1, PT, |R3|, +INF , PT ;  /* 0x7f8000000300780b */ /* 0x000fc80003f3c200 */
[----:B------:R-:W-:-:S13]  /*0590*/  PLOP3.LUT P0, PT, P0, P1, PT, 0xf8, 0x8f ;  /* 0x00000000008f781c */ /* 0x000fda0000703f70 */
[----:B------:R-:W-:Y:S05]  /*05a0*/  @P0 BRA `(.L_x_702) ;  /* 0x00000004004c0947 */ /* 0x000fea0003800000 */
[----:B------:R-:W-:-:S13]  /*05b0*/  LOP3.LUT P0, RZ, R11, 0x7fffffff, R10, 0xc8, !PT ;  /* 0x7fffffff0bff7812 */ /* 0x000fda000780c80a */
[----:B------:R-:W-:Y:S05]  /*05c0*/  @!P0 BRA `(.L_x_703) ;  /* 0x00000004003c8947 */ /* 0x000fea0003800000 */
[C---:B------:R-:W-:Y:S02]  /*05d0*/  FSETP.NEU.FTZ.AND P2, PT, |R0|.reuse, +INF , PT ;  /* 0x7f8000000000780b */ /* 0x040fe40003f5d200 */
[----:B------:R-:W-:Y:S02]  /*05e0*/  FSETP.NEU.FTZ.AND P1, PT, |R3|, +INF , PT ;  /* 0x7f8000000300780b */ /* 0x000fe40003f3d200 */
[----:B------:R-:W-:-:S11]  /*05f0*/  FSETP.NEU.FTZ.AND P0, PT, |R0|, +INF , PT ;  /* 0x7f8000000000780b */ /* 0x000fd60003f1d200 */
[----:B------:R-:W-:Y:S05]  /*0600*/  @!P1 BRA !P2, `(.L_x_703) ;  /* 0x00000004002c9947 */ /* 0x000fea0005000000 */
[----:B------:R-:W-:-:S04]  /*0610*/  LOP3.LUT P2, RZ, R10, 0x7fffffff, RZ, 0xc0, !PT ;  /* 0x7fffffff0aff7812 */ /* 0x000fc8000784c0ff */
[----:B------:R-:W-:-:S13]  /*0620*/  PLOP3.LUT P1, PT, P1, P2, PT, 0x2f, 0xf2 ;  /* 0x0000000000f2781c */ /* 0x000fda0000f24577 */
[----:B------:R-:W-:Y:S05]  /*0630*/  @P1 BRA `(.L_x_704) ;  /* 0x0000000400181947 */ /* 0x000fea0003800000 */
[----:B------:R-:W-:-:S04]  /*0640*/  LOP3.LUT P1, RZ, R11, 0x7fffffff, RZ, 0xc0, !PT ;  /* 0x7fffffff0bff7812 */ /* 0x000fc8000782c0ff */
[----:B------:R-:W-:-:S13]  /*0650*/  PLOP3.LUT P0, PT, P0, P1, PT, 0x2f, 0xf2 ;  /* 0x0000000000f2781c */ /* 0x000fda0000702577 */
[----:B------:R-:W-:Y:S05]  /*0660*/  @P0 BRA `(.L_x_705) ;  /* 0x0000000400000947 */ /* 0x000fea0003800000 */
[----:B------:R-:W-:Y:S02]  /*0670*/  ISETP.GE.AND P0, PT, R12, RZ, PT ;  /* 0x000000ff0c00720c */ /* 0x000fe40003f06270 */
[----:B------:R-:W-:-:S11]  /*0680*/  ISETP.GE.AND P1, PT, R13, RZ, PT ;  /* 0x000000ff0d00720c */ /* 0x000fd60003f26270 */
[----:B------:R-:W-:Y:S02]  /*0690*/  @P0 IMAD.MOV.U32 R7, RZ, RZ, RZ ;  /* 0x000000ffff070224 */ /* 0x000fe400078e00ff */
[----:B------:R-:W-:Y:S01]  /*06a0*/  @!P0 FFMA R10, R0, 1.84467440737095516160e+19, RZ ;  /* 0x5f800000000a8823 */ /* 0x000fe200000000ff */
[----:B------:R-:W-:Y:S02]  /*06b0*/  @!P0 IMAD.MOV.U32 R7, RZ, RZ, -0x40 ;  /* 0xffffffc0ff078424 */ /* 0x000fe400078e00ff */
[----:B------:R-:W-:Y:S02]  /*06c0*/  @!P1 FFMA R11, R3, 1.84467440737095516160e+19, RZ ;  /* 0x5f800000030b9823 */ /* 0x000fe400000000ff */
[----:B------:R-:W-:-:S07]  /*06d0*/  @!P1 VIADD R7, R7, 0x40 ;  /* 0x0000004007079836 */ /* 0x000fce0000000000 */
.L_x_701:
[----:B------:R-:W-:Y:S01]  /*06e0*/  LEA R12, R9, 0xc0800000, 0x17 ;  /* 0xc0800000090c7811 */ /* 0x000fe200078eb8ff */
[----:B------:R-:W-:Y:S04]  /*06f0*/  BSSY.RECONVERGENT B2, `(.L_x_706) ;  /* 0x0000036000027945 */ /* 0x000fe80003800200 */
[----:B------:R-:W-:Y:S02]  /*0700*/  IMAD.IADD R12, R11, 0x1, -R12 ;  /* 0x000000010b0c7824 */ /* 0x000fe400078e0a0c */
[----:B------:R-:W-:Y:S02]  /*0710*/  VIADD R11, R2, 0xffffff81 ;  /* 0xffffff81020b7836 */ /* 0x000fe40000000000 */
[----:B------:R-:W0:Y:S01]  /*0720*/  MUFU.RCP R13, R12 ;  /* 0x0000000c000d7308 */ /* 0x000e220000001000 */
[----:B------:R-:W-:Y:S01]  /*0730*/  FADD.FTZ R15, -R12, -RZ ;  /* 0x800000ff0c0f7221 */ /* 0x000fe20000010100 */
[----:B------:R-:W-:-:S03]  /*0740*/  IMAD R2, R11, -0x800000, R10 ;  /* 0xff8000000b027824 */ /* 0x000fc600078e020a */
[----:B0-----:R-:W-:-:S04]  /*0750*/  FFMA R14, R13, R15, 1 ;  /* 0x3f8000000d0e7423 */ /* 0x001fc8000000000f */
[----:B------:R-:W-:-:S04]  /*0760*/  FFMA R17, R13, R14, R13 ;  /* 0x0000000e0d117223 */ /* 0x000fc8000000000d */
[----:B------:R-:W-:-:S04]  /*0770*/  FFMA R10, R2, R17, RZ ;  /* 0x00000011020a7223 */ /* 0x000fc800000000ff */
[----:B------:R-:W-:-:S04]  /*0780*/  FFMA R13, R15, R10, R2 ;  /* 0x0000000a0f0d7223 */ /* 0x000fc80000000002 */
[----:B------:R-:W-:Y:S01]  /*0790*/  FFMA R14, R17, R13, R10 ;  /* 0x0000000d110e7223 */ /* 0x000fe2000000000a */
[----:B------:R-:W-:-:S03]  /*07a0*/  IADD3 R10, PT, PT, R11, 0x7f, -R9 ;  /* 0x0000007f0b0a7810 */ /* 0x000fc60007ffe809 */
[----:B------:R-:W-:Y:S02]  /*07b0*/  FFMA R15, R15, R14, R2 ;  /* 0x0000000e0f0f7223 */ /* 0x000fe40000000002 */
[----:B------:R-:W-:Y:S02]  /*07c0*/  IMAD.IADD R10, R10, 0x1, R7 ;  /* 0x000000010a0a7824 */ /* 0x000fe400078e0207 */
[----:B------:R-:W-:-:S05]  /*07d0*/  FFMA R2, R17, R15, R14 ;  /* 0x0000000f11027223 */ /* 0x000fca000000000e */
[----:B------:R-:W-:-:S04]  /*07e0*/  SHF.R.U32.HI R9, RZ, 0x17, R2 ;  /* 0x00000017ff097819 */ /* 0x000fc80000011602 */
[----:B------:R-:W-:-:S05]  /*07f0*/  LOP3.LUT R9, R9, 0xff, RZ, 0xc0, !PT ;  /* 0x000000ff09097812 */ /* 0x000fca00078ec0ff */
[----:B------:R-:W-:-:S04]  /*0800*/  IMAD.IADD R11, R9, 0x1, R10 ;  /* 0x00000001090b7824 */ /* 0x000fc800078e020a */
[----:B------:R-:W-:-:S05]  /*0810*/  VIADD R7, R11, 0xffffffff ;  /* 0xffffffff0b077836 */ /* 0x000fca0000000000 */
[----:B------:R-:W-:-:S13]  /*0820*/  ISETP.GE.U32.AND P0, PT, R7, 0xfe, PT ;  /* 0x000000fe0700780c */ /* 0x000fda0003f06070 */
[----:B------:R-:W-:Y:S05]  /*0830*/  @!P0 BRA `(.L_x_707) ;  /* 0x0000000000808947 */ /* 0x000fea0003800000 */
[----:B------:R-:W-:-:S13]  /*0840*/  ISETP.GT.AND P0, PT, R11, 0xfe, PT ;  /* 0x000000fe0b00780c */ /* 0x000fda0003f04270 */
[----:B------:R-:W-:Y:S05]  /*0850*/  @P0 BRA `(.L_x_708) ;  /* 0x00000000006c0947 */ /* 0x000fea0003800000 */
[----:B------:R-:W-:-:S13]  /*0860*/  ISETP.GE.AND P0, PT, R11, 0x1, PT ;  /* 0x000000010b00780c */ /* 0x000fda0003f06270 */
[----:B------:R-:W-:Y:S05]  /*0870*/  @P0 BRA `(.L_x_709) ;  /* 0x0000000000740947 */ /* 0x000fea0003800000 */
[----:B------:R-:W-:Y:S02]  /*0880*/  ISETP.GE.AND P0, PT, R11, -0x18, PT ;  /* 0xffffffe80b00780c */ /* 0x000fe40003f06270 */
[----:B------:R-:W-:-:S11]  /*0890*/  LOP3.LUT R2, R2, 0x80000000, RZ, 0xc0, !PT ;  /* 0x8000000002027812 */ /* 0x000fd600078ec0ff */
[----:B------:R-:W-:Y:S05]  /*08a0*/  @!P0 BRA `(.L_x_709) ;  /* 0x0000000000688947 */ /* 0x000fea0003800000 */
[-CC-:B------:R-:W-:Y:S01]  /*08b0*/  FFMA.RZ R7, R17, R15.reuse, R14.reuse ;  /* 0x0000000f11077223 */ /* 0x180fe2000000c00e */
[----:B------:R-:W-:Y:S02]  /*08c0*/  VIADD R12, R11, 0x20 ;  /* 0x000000200b0c7836 */ /* 0x000fe40000000000 */
[-CC-:B------:R-:W-:Y:S01]  /*08d0*/  FFMA.RM R10, R17, R15.reuse, R14.reuse ;  /* 0x0000000f110a7223 */ /* 0x180fe2000000400e */
[----:B------:R-:W-:Y:S02]  /*08e0*/  ISETP.NE.AND P2, PT, R11, RZ, PT ;  /* 0x000000ff0b00720c */ /* 0x000fe40003f45270 */
[----:B------:R-:W-:Y:S01]  /*08f0*/  LOP3.LUT R9, R7, 0x7fffff, RZ, 0xc0, !PT ;  /* 0x007fffff07097812 */ /* 0x000fe200078ec0ff */
[----:B------:R-:W-:Y:S01]  /*0900*/  FFMA.RP R7, R17, R15, R14 ;  /* 0x0000000f11077223 */ /* 0x000fe2000000800e */
[----:B------:R-:W-:Y:S01]  /*0910*/  ISETP.NE.AND P1, PT, R11, RZ, PT ;  /* 0x000000ff0b00720c */ /* 0x000fe20003f25270 */
[----:B------:R-:W-:Y:S01]  /*0920*/  IMAD.MOV R11, RZ, RZ, -R11 ;  /* 0x000000ffff0b7224 */ /* 0x000fe200078e0a0b */
[----:B------:R-:W-:-:S02]  /*0930*/  LOP3.LUT R9, R9, 0x800000, RZ, 0xfc, !PT ;  /* 0x0080000009097812 */ /* 0x000fc400078efcff */
[----:B------:R-:W-:Y:S02]  /*0940*/  FSETP.NEU.FTZ.AND P0, PT, R7, R10, PT ;  /* 0x0000000a0700720b */ /* 0x000fe40003f1d000 */
[----:B------:R-:W-:Y:S02]  /*0950*/  SHF.L.U32 R12, R9, R12, RZ ;  /* 0x0000000c090c7219 */ /* 0x000fe400000006ff */
[----:B------:R-:W-:Y:S02]  /*0960*/  SEL R10, R11, RZ, P2 ;  /* 0x000000ff0b0a7207 */ /* 0x000fe40001000000 */
[----:B------:R-:W-:Y:S02]  /*0970*/  ISETP.NE.AND P1, PT, R12, RZ, P1 ;  /* 0x000000ff0c00720c */ /* 0x000fe40000f25270 */
[----:B------:R-:W-:Y:S02]  /*0980*/  SHF.R.U32.HI R10, RZ, R10, R9 ;  /* 0x0000000aff0a7219 */ /* 0x000fe40000011609 */
[----:B------:R-:W-:-:S02]  /*0990*/  PLOP3.LUT P0, PT, P0, P1, PT, 0xf8, 0x8f ;  /* 0x00000000008f781c */ /* 0x000fc40000703f70 */
[----:B------:R-:W-:Y:S02]  /*09a0*/  SHF.R.U32.HI R12, RZ, 0x1, R10 ;  /* 0x00000001ff0c7819 */ /* 0x000fe4000001160a */
[----:B------:R-:W-:-:S04]  /*09b0*/  SEL R7, RZ, 0x1, !P0 ;  /* 0x00000001ff077807 */ /* 0x000fc80004000000 */
[----:B------:R-:W-:-:S04]  /*09c0*/  LOP3.LUT R7, R7, 0x1, R12, 0xf8, !PT ;  /* 0x0000000107077812 */ /* 0x000fc800078ef80c */
[----:B------:R-:W-:-:S05]  /*09d0*/  LOP3.LUT R7, R7, R10, RZ, 0xc0, !PT ;  /* 0x0000000a07077212 */ /* 0x000fca00078ec0ff */
[----:B------:R-:W-:-:S05]  /*09e0*/  IMAD.IADD R7, R12, 0x1, R7 ;  /* 0x000000010c077824 */ /* 0x000fca00078e0207 */
[----:B------:R-:W-:Y:S01]  /*09f0*/  LOP3.LUT R2, R7, R2, RZ, 0xfc, !PT ;  /* 0x0000000207027212 */ /* 0x000fe200078efcff */
[----:B------:R-:W-:Y:S06]  /*0a00*/  BRA `(.L_x_709) ;  /* 0x0000000000107947 */ /* 0x000fec0003800000 */
.L_x_708:
[----:B------:R-:W-:-:S04]  /*0a10*/  LOP3.LUT R2, R2, 0x80000000, RZ, 0xc0, !PT ;  /* 0x8000000002027812 */ /* 0x000fc800078ec0ff */
[----:B------:R-:W-:Y:S01]  /*0a20*/  LOP3.LUT R2, R2, 0x7f800000, RZ, 0xfc, !PT ;  /* 0x7f80000002027812 */ /* 0x000fe200078efcff */
[----:B------:R-:W-:Y:S06]  /*0a30*/  BRA `(.L_x_709) ;  /* 0x0000000000047947 */ /* 0x000fec0003800000 */
.L_x_707:
[----:B------:R-:W-:-:S07]  /*0a40*/  IMAD R2, R10, 0x800000, R2 ;  /* 0x008000000a027824 */ /* 0x000fce00078e0202 */
.L_x_709:
[----:B------:R-:W-:Y:S05]  /*0a50*/  BSYNC.RECONVERGENT B2 ;  /* 0x0000000000027941 */ /* 0x000fea0003800200 */
.L_x_706:
[----:B------:R-:W-:Y:S05]  /*0a60*/  BRA `(.L_x_710) ;  /* 0x0000000000207947 */ /* 0x000fea0003800000 */
.L_x_705:
[----:B------:R-:W-:-:S04]  /*0a70*/  LOP3.LUT R2, R11, 0x80000000, R10, 0x48, !PT ;  /* 0x800000000b027812 */ /* 0x000fc800078e480a */
[----:B------:R-:W-:Y:S01]  /*0a80*/  LOP3.LUT R2, R2, 0x7f800000, RZ, 0xfc, !PT ;  /* 0x7f80000002027812 */ /* 0x000fe200078efcff */
[----:B------:R-:W-:Y:S06]  /*0a90*/  BRA `(.L_x_710) ;  /* 0x0000000000147947 */ /* 0x000fec0003800000 */
.L_x_704:
[----:B------:R-:W-:Y:S01]  /*0aa0*/  LOP3.LUT R2, R11, 0x80000000, R10, 0x48, !PT ;  /* 0x800000000b027812 */ /* 0x000fe200078e480a */
[----:B------:R-:W-:Y:S06]  /*0ab0*/  BRA `(.L_x_710) ;  /* 0x00000000000c7947 */ /* 0x000fec0003800000 */
.L_x_703:
[----:B------:R-:W0:Y:S01]  /*0ac0*/  MUFU.RSQ R2, -QNAN ;  /* 0xffc0000000027908 */ /* 0x000e220000001400 */
[----:B------:R-:W-:Y:S05]  /*0ad0*/  BRA `(.L_x_710) ;  /* 0x0000000000047947 */ /* 0x000fea0003800000 */
.L_x_702:
[----:B------:R-:W-:-:S07]  /*0ae0*/  FADD.FTZ R2, R0, R3 ;  /* 0x0000000300027221 */ /* 0x000fce0000010000 */
.L_x_710:
[----:B------:R-:W-:Y:S05]  /*0af0*/  BSYNC.RECONVERGENT B1 ;  /* 0x0000000000017941 */ /* 0x000fea0003800200 */
.L_x_700:
[----:B------:R-:W-:-:S04]  /*0b00*/  IMAD.MOV.U32 R9, RZ, RZ, 0x0 ;  /* 0x00000000ff097424 */ /* 0x000fc800078e00ff */
[----:B0-----:R-:W-:Y:S05]  /*0b10*/  RET.REL.NODEC R8 `(_Z14calcMagnitudesPK6float2Pfj) ;  /* 0xfffffff408387950 */ /* 0x001fea0003c3ffff */
.L_x_711:
        /* <DEDUP_REMOVED lines=14> */
.L_x_713:


//--------------------- .nv.shared._ZN3cub18CUB_300001_SM_10006detail8for_each13static_kernelINS2_12policy_hub_t12policy_500_tEmN6thrust24THRUST_300001_SM_1000_NS8cuda_cub20__uninitialized_fill7functorINS7_10device_ptrI6float2EESC_EEEEvT0_T1_ --------------------------
	.section	.nv.shared._ZN3cub18CUB_300001_SM_10006detail8for_each13static_kernelINS2_12policy_hub_t12policy_500_tEmN6thrust24THRUST_300001_SM_1000_NS8cuda_cub20__uninitialized_fill7functorINS7_10device_ptrI6float2EESC_EEEEvT0_T1_,"aw",@nobits
	.sectionflags	@""
	.align	16
	.zero		1024


//--------------------- .nv.shared.reserved.0     --------------------------
	.section	.nv.shared.reserved.0,"aw",@nobits
	.weak		__nv_reservedSMEM_offset_0_alias
	.size		__nv_reservedSMEM_offset_0_alias, 0, 64
	.other		__nv_reservedSMEM_offset_0_alias,@"STO_CUDA_RESERVED_SHARED STV_DEFAULT"
__nv_reservedSMEM_offset_0_alias:
	.zero		0
	.zero		64


//--------------------- .nv.global                --------------------------
	.section	.nv.global,"aw",@nobits
.nv.global:
	.type		_ZN34_INTERNAL_f6c624ca_4_k_cu_5652a9c56thrust24THRUST_300001_SM_1000_NS12placeholders2_8E,@object
	.size		_ZN34_INTERNAL_f6c624ca_4_k_cu_5652a9c56thrust24THRUST_300001_SM_1000_NS12placeholders2_8E,(_ZN34_INTERNAL_f6c624ca_4_k_cu_5652a9c54cuda3std3__436_GLOBAL__N__f6c624ca_4_k_cu_5652a9c56ignoreE - _ZN34_INTERNAL_f6c624ca_4_k_cu_5652a9c56thrust24THRUST_300001_SM_1000_NS12placeholders2_8E)
_ZN34_INTERNAL_f6c624ca_4_k_cu_5652a9c56thrust24THRUST_300001_SM_1000_NS12placeholders2_8E:
	.zero		1
	.type		_ZN34_INTERNAL_f6c624ca_4_k_cu_5652a9c54cuda3std3__436_GLOBAL__N__f6c624ca_4_k_cu_5652a9c56ignoreE,@object
	.size		_ZN34_INTERNAL_f6c624ca_4_k_cu_5652a9c54cuda3std3__436_GLOBAL__N__f6c624ca_4_k_cu_5652a9c56ignoreE,(_ZN34_INTERNAL_f6c624ca_4_k_cu_5652a9c54cuda3std6ranges3__45__cpo4dataE - _ZN34_INTERNAL_f6c624ca_4_k_cu_5652a9c54cuda3std3__436_GLOBAL__N__f6c624ca_4_k_cu_5652a9c56ignoreE)
_ZN34_INTERNAL_f6c624ca_4_k_cu_5652a9c54cuda3std3__436_GLOBAL__N__f6c624ca_4_k_cu_5652a9c56ignoreE:
	.zero		1
	.type		_ZN34_INTERNAL_f6c624ca_4_k_cu_5652a9c54cuda3std6ranges3__45__cpo4dataE,@object
	.size		_ZN34_INTERNAL_f6c624ca_4_k_cu_5652a9c54cuda3std6ranges3__45__cpo4dataE,(_ZN34_INTERNAL_f6c624ca_4_k_cu_5652a9c56thrust24THRUST_300001_SM_1000_NS6system3cpp3parE - _ZN34_INTERNAL_f6c624ca_4_k_cu_5652a9c54cuda3std6ranges3__45__cpo4dataE)
_ZN34_INTERNAL_f6c624ca_4_k_cu_5652a9c54cuda3std6ranges3__45__cpo4dataE:
	.zero		1
	.type		_ZN34_INTERNAL_f6c624ca_4_k_cu_5652a9c56thrust24THRUST_300001_SM_1000_NS6system3cpp3parE,@object
	.size		_ZN34_INTERNAL_f6c624ca_4_k_cu_5652a9c56thrust24THRUST_300001_SM_1000_NS6system3cpp3parE,(_ZN34_INTERNAL_f6c624ca_4_k_cu_5652a9c54cuda3std3__45__cpo5beginE - _ZN34_INTERNAL_f6c624ca_4_k_cu_5652a9c56thrust24THRUST_300001_SM_1000_NS6system3cpp3parE)
_ZN34_INTERNAL_f6c624ca_4_k_cu_5652a9c56thrust24THRUST_300001_SM_1000_NS6system3cpp3parE:
	.zero		1
	.type		_ZN34_INTERNAL_f6c624ca_4_k_cu_5652a9c54cuda3std3__45__cpo5beginE,@object
	.size		_ZN34_INTERNAL_f6c624ca_4_k_cu_5652a9c54cuda3std3__45__cpo5beginE,(_ZN34_INTERNAL_f6c624ca_4_k_cu_5652a9c54cuda3std6ranges3__45__cpo5beginE - _ZN34_INTERNAL_f6c624ca_4_k_cu_5652a9c54cuda3std3__45__cpo5beginE)
_ZN34_INTERNAL_f6c624ca_4_k_cu_5652a9c54cuda3std3__45__cpo5beginE:
	.zero		1
	.type		_ZN34_INTERNAL_f6c624ca_4_k_cu_5652a9c54cuda3std6ranges3__45__cpo5beginE,@object
	.size		_ZN34_INTERNAL_f6c624ca_4_k_cu_5652a9c54cuda3std6ranges3__45__cpo5beginE,(_ZN34_INTERNAL_f6c624ca_4_k_cu_5652a9c56thrust24THRUST_300001_SM_1000_NS6deviceE - _ZN34_INTERNAL_f6c624ca_4_k_cu_5652a9c54cuda3std6ranges3__45__cpo5beginE)
_ZN34_INTERNAL_f6c624ca_4_k_cu_5652a9c54cuda3std6ranges3__45__cpo5beginE:
	.zero		1
	.type		_ZN34_INTERNAL_f6c624ca_4_k_cu_5652a9c56thrust24THRUST_300001_SM_1000_NS6deviceE,@object
	.size		_ZN34_INTERNAL_f6c624ca_4_k_cu_5652a9c56thrust24THRUST_300001_SM_1000_NS6deviceE,(_ZN34_INTERNAL_f6c624ca_4_k_cu_5652a9c54cuda3std3__47nulloptE - _ZN34_INTERNAL_f6c624ca_4_k_cu_5652a9c56thrust24THRUST_300001_SM_1000_NS6deviceE)
_ZN34_INTERNAL_f6c624ca_4_k_cu_5652a9c56thrust24THRUST_300001_SM_1000_NS6deviceE:
	.zero		1
	.type		_ZN34_INTERNAL_f6c624ca_4_k_cu_5652a9c54cuda3std3__47nulloptE,@object
	.size		_ZN34_INTERNAL_f6c624ca_4_k_cu_5652a9c54cuda3std3__47nulloptE,(_ZN34_INTERNAL_f6c624ca_4_k_cu_5652a9c54cuda3std6ranges3__45__cpo8distanceE - _ZN34_INTERNAL_f6c624ca_4_k_cu_5652a9c54cuda3std3__47nulloptE)
_ZN34_INTERNAL_f6c624ca_4_k_cu_5652a9c54cuda3std3__47nulloptE:
	.zero		1
	.type		_ZN34_INTERNAL_f6c624ca_4_k_cu_5652a9c54cuda3std6ranges3__45__cpo8distanceE,@object
	.size		_ZN34_INTERNAL_f6c624ca_4_k_cu_5652a9c54cuda3std6ranges3__45__cpo8distanceE,(_ZN34_INTERNAL_f6c624ca_4_k_cu_5652a9c56thrust24THRUST_300001_SM_1000_NS12placeholders2_4E - _ZN34_INTERNAL_f6c624ca_4_k_cu_5652a9c54cuda3std6ranges3__45__cpo8distanceE)
_ZN34_INTERNAL_f6c624ca_4_k_cu_5652a9c54cuda3std6ranges3__45__cpo8distanceE:
	.zero		1
	.type		_ZN34_INTERNAL_f6c624ca_4_k_cu_5652a9c56thrust24THRUST_300001_SM_1000_NS12placeholders2_4E,@object
	.size		_ZN34_INTERNAL_f6c624ca_4_k_cu_5652a9c56thrust24THRUST_300001_SM_1000_NS12placeholders2_4E,(_ZN34_INTERNAL_f6c624ca_4_k_cu_5652a9c54cuda3std3__45__cpo6rbeginE - _ZN34_INTERNAL_f6c624ca_4_k_cu_5652a9c56thrust24THRUST_300001_SM_1000_NS12placeholders2_4E)
_ZN34_INTERNAL_f6c624ca_4_k_cu_5652a9c56thrust24THRUST_300001_SM_1000_NS12placeholders2_4E:
	.zero		1
	.type		_ZN34_INTERNAL_f6c624ca_4_k_cu_5652a9c54cuda3std3__45__cpo6rbeginE,@object
	.size		_ZN34_INTERNAL_f6c624ca_4_k_cu_5652a9c54cuda3std3__45__cpo6rbeginE,(_ZN34_INTERNAL_f6c624ca_4_k_cu_5652a9c54cuda3std6ranges3__45__cpo7advanceE - _ZN34_INTERNAL_f6c624ca_4_k_cu_5652a9c54cuda3std3__45__cpo6rbeginE)
_ZN34_INTERNAL_f6c624ca_4_k_cu_5652a9c54cuda3std3__45__cpo6rbeginE:
	.zero		1
	.type		_ZN34_INTERNAL_f6c624ca_4_k_cu_5652a9c54cuda3std6ranges3__45__cpo7advanceE,@object
	.size		_ZN34_INTERNAL_f6c624ca_4_k_cu_5652a9c54cuda3std6ranges3__45__cpo7advanceE,(_ZN34_INTERNAL_f6c624ca_4_k_cu_5652a9c56thrust24THRUST_300001_SM_1000_NS12placeholders3_10E - _ZN34_INTERNAL_f6c624ca_4_k_cu_5652a9c54cuda3std6ranges3__45__cpo7advanceE)
_ZN34_INTERNAL_f6c624ca_4_k_cu_5652a9c54cuda3std6ranges3__45__cpo7advanceE:
	.zero		1
	.type		_ZN34_INTERNAL_f6c624ca_4_k_cu_5652a9c56thrust24THRUST_300001_SM_1000_NS12placeholders3_10E,@object
	.size		_ZN34_INTERNAL_f6c624ca_4_k_cu_5652a9c56thrust24THRUST_300001_SM_1000_NS12placeholders3_10E,(_ZN34_INTERNAL_f6c624ca_4_k_cu_5652a9c54cuda3std3__48in_placeE - _ZN34_INTERNAL_f6c624ca_4_k_cu_5652a9c56thrust24THRUST_300001_SM_1000_NS12placeholders3_10E)
_ZN34_INTERNAL_f6c624ca_4_k_cu_5652a9c56thrust24THRUST_300001_SM_1000_NS12placeholders3_10E:
	.zero		1
	.type		_ZN34_INTERNAL_f6c624ca_4_k_cu_5652a9c54cuda3std3__48in_placeE,@object
	.size		_ZN34_INTERNAL_f6c624ca_4_k_cu_5652a9c54cuda3std3__48in_placeE,(_ZN34_INTERNAL_f6c624ca_4_k_cu_5652a9c54cuda3std6ranges3__45__cpo4sizeE - _ZN34_INTERNAL_f6c624ca_4_k_cu_5652a9c54cuda3std3__48in_placeE)
_ZN34_INTERNAL_f6c624ca_4_k_cu_5652a9c54cuda3std3__48in_placeE:
	.zero		1
	.type		_ZN34_INTERNAL_f6c624ca_4_k_cu_5652a9c54cuda3std6ranges3__45__cpo4sizeE,@object
	.size		_ZN34_INTERNAL_f6c624ca_4_k_cu_5652a9c54cuda3std6ranges3__45__cpo4sizeE,(_ZN34_INTERNAL_f6c624ca_4_k_cu_5652a9c56thrust24THRUST_300001_SM_1000_NS12placeholders2_2E - _ZN34_INTERNAL_f6c624ca_4_k_cu_5652a9c54cuda3std6ranges3__45__cpo4sizeE)
_ZN34_INTERNAL_f6c624ca_4_k_cu_5652a9c54cuda3std6ranges3__45__cpo4sizeE:
	.zero		1
	.type		_ZN34_INTERNAL_f6c624ca_4_k_cu_5652a9c56thrust24THRUST_300001_SM_1000_NS12placeholders2_2E,@object
	.size		_ZN34_INTERNAL_f6c624ca_4_k_cu_5652a9c56thrust24THRUST_300001_SM_1000_NS12placeholders2_2E,(_ZN34_INTERNAL_f6c624ca_4_k_cu_5652a9c54cuda3std3__45__cpo6cbeginE - _ZN34_INTERNAL_f6c624ca_4_k_cu_5652a9c56thrust24THRUST_300001_SM_1000_NS12placeholders2_2E)
_ZN34_INTERNAL_f6c624ca_4_k_cu_5652a9c56thrust24THRUST_300001_SM_1000_NS12placeholders2_2E:
	.zero		1
	.type		_ZN34_INTERNAL_f6c624ca_4_k_cu_5652a9c54cuda3std3__45__cpo6cbeginE,@object
	.size		_ZN34_INTERNAL_f6c624ca_4_k_cu_5652a9c54cuda3std3__45__cpo6cbeginE,(_ZN34_INTERNAL_f6c624ca_4_k_cu_5652a9c54cuda3std6ranges3__45__cpo6cbeginE - _ZN34_INTERNAL_f6c624ca_4_k_cu_5652a9c54cuda3std3__45__cpo6cbeginE)
_ZN34_INTERNAL_f6c624ca_4_k_cu_5652a9c54cuda3std3__45__cpo6cbeginE:
	.zero		1
	.type		_ZN34_INTERNAL_f6c624ca_4_k_cu_5652a9c54cuda3std6ranges3__45__cpo6cbeginE,@object
	.size		_ZN34_INTERNAL_f6c624ca_4_k_cu_5652a9c54cuda3std6ranges3__45__cpo6cbeginE,(_ZN34_INTERNAL_f6c624ca_4_k_cu_5652a9c56thrust24THRUST_300001_SM_1000_NS12placeholders2_6E - _ZN34_INTERNAL_f6c624ca_4_k_cu_5652a9c54cuda3std6ranges3__45__cpo6cbeginE)
_ZN34_INTERNAL_f6c624ca_4_k_cu_5652a9c54cuda3std6ranges3__45__cpo6cbeginE:
	.zero		1
	.type		_ZN34_INTERNAL_f6c624ca_4_k_cu_5652a9c56thrust24THRUST_300001_SM_1000_NS12placeholders2_6E,@object
	.size		_ZN34_INTERNAL_f6c624ca_4_k_cu_5652a9c56thrust24THRUST_300001_SM_1000_NS12placeholders2_6E,(_ZN34_INTERNAL_f6c624ca_4_k_cu_5652a9c54cuda3std3__45__cpo7crbeginE - _ZN34_INTERNAL_f6c624ca_4_k_cu_5652a9c56thrust24THRUST_300001_SM_1000_NS12placeholders2_6E)
_ZN34_INTERNAL_f6c624ca_4_k_cu_5652a9c56thrust24THRUST_300001_SM_1000_NS12placeholders2_6E:
	.zero		1
	.type		_ZN34_INTERNAL_f6c624ca_4_k_cu_5652a9c54cuda3std3__45__cpo7crbeginE,@object
	.size		_ZN34_INTERNAL_f6c624ca_4_k_cu_5652a9c54cuda3std3__45__cpo7crbeginE,(_ZN34_INTERNAL_f6c624ca_4_k_cu_5652a9c54cuda3std6ranges3__45__cpo4nextE - _ZN34_INTERNAL_f6c624ca_4_k_cu_5652a9c54cuda3std3__45__cpo7crbeginE)
_ZN34_INTERNAL_f6c624ca_4_k_cu_5652a9c54cuda3std3__45__cpo7crbeginE:
	.zero		1
	.type		_ZN34_INTERNAL_f6c624ca_4_k_cu_5652a9c54cuda3std6ranges3__45__cpo4nextE,@object
	.size		_ZN34_INTERNAL_f6c624ca_4_k_cu_5652a9c54cuda3std6ranges3__45__cpo4nextE,(_ZN34_INTERNAL_f6c624ca_4_k_cu_5652a9c54cuda3std6ranges3__45__cpo4swapE - _ZN34_INTERNAL_f6c624ca_4_k_cu_5652a9c54cuda3std6ranges3__45__cpo4nextE)
_ZN34_INTERNAL_f6c624ca_4_k_cu_5652a9c54cuda3std6ranges3__45__cpo4nextE:
	.zero		1
	.type		_ZN34_INTERNAL_f6c624ca_4_k_cu_5652a9c54cuda3std6ranges3__45__cpo4swapE,@object
	.size		_ZN34_INTERNAL_f6c624ca_4_k_cu_5652a9c54cuda3std6ranges3__45__cpo4swapE,(_ZN34_INTERNAL_f6c624ca_4_k_cu_5652a9c56thrust24THRUST_300001_SM_1000_NS8cuda_cub10par_nosyncE - _ZN34_INTERNAL_f6c624ca_4_k_cu_5652a9c54cuda3std6ranges3__45__cpo4swapE)
_ZN34_INTERNAL_f6c624ca_4_k_cu_5652a9c54cuda3std6ranges3__45__cpo4swapE:
	.zero		1
	.type		_ZN34_INTERNAL_f6c624ca_4_k_cu_5652a9c56thrust24THRUST_300001_SM_1000_NS8cuda_cub10par_nosyncE,@object
	.size		_ZN34_INTERNAL_f6c624ca_4_k_cu_5652a9c56thrust24THRUST_300001_SM_1000_NS8cuda_cub10par_nosyncE,(_ZN34_INTERNAL_f6c624ca_4_k_cu_5652a9c56thrust24THRUST_300001_SM_1000_NS3seqE - _ZN34_INTERNAL_f6c624ca_4_k_cu_5652a9c56thrust24THRUST_300001_SM_1000_NS8cuda_cub10par_nosyncE)
_ZN34_INTERNAL_f6c624ca_4_k_cu_5652a9c56thrust24THRUST_300001_SM_1000_NS8cuda_cub10par_nosyncE:
	.zero		1
	.type		_ZN34_INTERNAL_f6c624ca_4_k_cu_5652a9c56thrust24THRUST_300001_SM_1000_NS3seqE,@object
	.size		_ZN34_INTERNAL_f6c624ca_4_k_cu_5652a9c56thrust24THRUST_300001_SM_1000_NS3seqE,(_ZN34_INTERNAL_f6c624ca_4_k_cu_5652a9c54cuda3std3__420unreachable_sentinelE - _ZN34_INTERNAL_f6c624ca_4_k_cu_5652a9c56thrust24THRUST_300001_SM_1000_NS3seqE)
_ZN34_INTERNAL_f6c624ca_4_k_cu_5652a9c56thrust24THRUST_300001_SM_1000_NS3seqE:
	.zero		1
	.type		_ZN34_INTERNAL_f6c624ca_4_k_cu_5652a9c54cuda3std3__420unreachable_sentinelE,@object
	.size		_ZN34_INTERNAL_f6c624ca_4_k_cu_5652a9c54cuda3std3__420unreachable_sentinelE,(_ZN34_INTERNAL_f6c624ca_4_k_cu_5652a9c54cuda3std6ranges3__45__cpo5ssizeE - _ZN34_INTERNAL_f6c624ca_4_k_cu_5652a9c54cuda3std3__420unreachable_sentinelE)
_ZN34_INTERNAL_f6c624ca_4_k_cu_5652a9c54cuda3std3__420unreachable_sentinelE:
	.zero		1
	.type		_ZN34_INTERNAL_f6c624ca_4_k_cu_5652a9c54cuda3std6ranges3__45__cpo5ssizeE,@object
	.size		_ZN34_INTERNAL_f6c624ca_4_k_cu_5652a9c54cuda3std6ranges3__45__cpo5ssizeE,(_ZN34_INTERNAL_f6c624ca_4_k_cu_5652a9c56thrust24THRUST_300001_SM_1000_NS12placeholders2_3E - _ZN34_INTERNAL_f6c624ca_4_k_cu_5652a9c54cuda3std6ranges3__45__cpo5ssizeE)
_ZN34_INTERNAL_f6c624ca_4_k_cu_5652a9c54cuda3std6ranges3__45__cpo5ssizeE:
	.zero		1
	.type		_ZN34_INTERNAL_f6c624ca_4_k_cu_5652a9c56thrust24THRUST_300001_SM_1000_NS12placeholders2_3E,@object
	.size		_ZN34_INTERNAL_f6c624ca_4_k_cu_5652a9c56thrust24THRUST_300001_SM_1000_NS12placeholders2_3E,(_ZN34_INTERNAL_f6c624ca_4_k_cu_5652a9c54cuda3std3__45__cpo4cendE - _ZN34_INTERNAL_f6c624ca_4_k_cu_5652a9c56thrust24THRUST_300001_SM_1000_NS12placeholders2_3E)
_ZN34_INTERNAL_f6c624ca_4_k_cu_5652a9c56thrust24THRUST_300001_SM_1000_NS12placeholders2_3E:
	.zero		1
	.type		_ZN34_INTERNAL_f6c624ca_4_k_cu_5652a9c54cuda3std3__45__cpo4cendE,@object
	.size		_ZN34_INTERNAL_f6c624ca_4_k_cu_5652a9c54cuda3std3__45__cpo4cendE,(_ZN34_INTERNAL_f6c624ca_4_k_cu_5652a9c54cuda3std6ranges3__45__cpo4cendE - _ZN34_INTERNAL_f6c624ca_4_k_cu_5652a9c54cuda3std3__45__cpo4cendE)
_ZN34_INTERNAL_f6c624ca_4_k_cu_5652a9c54cuda3std3__45__cpo4cendE:
	.zero		1
	.type		_ZN34_INTERNAL_f6c624ca_4_k_cu_5652a9c54cuda3std6ranges3__45__cpo4cendE,@object
	.size		_ZN34_INTERNAL_f6c624ca_4_k_cu_5652a9c54cuda3std6ranges3__45__cpo4cendE,(_ZN34_INTERNAL_f6c624ca_4_k_cu_5652a9c56thrust24THRUST_300001_SM_1000_NS12placeholders2_7E - _ZN34_INTERNAL_f6c624ca_4_k_cu_5652a9c54cuda3std6ranges3__45__cpo4cendE)
_ZN34_INTERNAL_f6c624ca_4_k_cu_5652a9c54cuda3std6ranges3__45__cpo4cendE:
	.zero		1
	.type		_ZN34_INTERNAL_f6c624ca_4_k_cu_5652a9c56thrust24THRUST_300001_SM_1000_NS12placeholders2_7E,@object
	.size		_ZN34_INTERNAL_f6c624ca_4_k_cu_5652a9c56thrust24THRUST_300001_SM_1000_NS12placeholders2_7E,(_ZN34_INTERNAL_f6c624ca_4_k_cu_5652a9c54cuda3std3__45__cpo5crendE - _ZN34_INTERNAL_f6c624ca_4_k_cu_5652a9c56thrust24THRUST_300001_SM_1000_NS12placeholders2_7E)
_ZN34_INTERNAL_f6c624ca_4_k_cu_5652a9c56thrust24THRUST_300001_SM_1000_NS12placeholders2_7E:
	.zero		1
	.type		_ZN34_INTERNAL_f6c624ca_4_k_cu_5652a9c54cuda3std3__45__cpo5crendE,@object
	.size		_ZN34_INTERNAL_f6c624ca_4_k_cu_5652a9c54cuda3std3__45__cpo5crendE,(_ZN34_INTERNAL_f6c624ca_4_k_cu_5652a9c54cuda3std6ranges3__45__cpo4prevE - _ZN34_INTERNAL_f6c624ca_4_k_cu_5652a9c54cuda3std3__45__cpo5crendE)
_ZN34_INTERNAL_f6c624ca_4_k_cu_5652a9c54cuda3std3__45__cpo5crendE:
	.zero		1
	.type		_ZN34_INTERNAL_f6c624ca_4_k_cu_5652a9c54cuda3std6ranges3__45__cpo4prevE,@object
	.size		_ZN34_INTERNAL_f6c624ca_4_k_cu_5652a9c54cuda3std6ranges3__45__cpo4prevE,(_ZN34_INTERNAL_f6c624ca_4_k_cu_5652a9c54cuda3std6ranges3__45__cpo9iter_moveE - _ZN34_INTERNAL_f6c624ca_4_k_cu_5652a9c54cuda3std6ranges3__45__cpo4prevE)
_ZN34_INTERNAL_f6c624ca_4_k_cu_5652a9c54cuda3std6ranges3__45__cpo4prevE:
	.zero		1
	.type		_ZN34_INTERNAL_f6c624ca_4_k_cu_5652a9c54cuda3std6ranges3__45__cpo9iter_moveE,@object
	.size		_ZN34_INTERNAL_f6c624ca_4_k_cu_5652a9c54cuda3std6ranges3__45__cpo9iter_moveE,(_ZN34_INTERNAL_f6c624ca_4_k_cu_5652a9c56thrust24THRUST_300001_SM_1000_NS6system6detail10sequential3seqE - _ZN34_INTERNAL_f6c624ca_4_k_cu_5652a9c54cuda3std6ranges3__45__cpo9iter_moveE)
_ZN34_INTERNAL_f6c624ca_4_k_cu_5652a9c54cuda3std6ranges3__45__cpo9iter_moveE:
	.zero		1
	.type		_ZN34_INTERNAL_f6c624ca_4_k_cu_5652a9c56thrust24THRUST_300001_SM_1000_NS6system6detail10sequential3seqE,@object
	.size		_ZN34_INTERNAL_f6c624ca_4_k_cu_5652a9c56thrust24THRUST_300001_SM_1000_NS6system6detail10sequential3seqE,(_ZN34_INTERNAL_f6c624ca_4_k_cu_5652a9c56thrust24THRUST_300001_SM_1000_NS12placeholders2_9E - _ZN34_INTERNAL_f6c624ca_4_k_cu_5652a9c56thrust24THRUST_300001_SM_1000_NS6system6detail10sequential3seqE)
_ZN34_INTERNAL_f6c624ca_4_k_cu_5652a9c56thrust24THRUST_300001_SM_1000_NS6system6detail10sequential3seqE:
	.zero		1
	.type		_ZN34_INTERNAL_f6c624ca_4_k_cu_5652a9c56thrust24THRUST_300001_SM_1000_NS12placeholders2_9E,@object
	.size		_ZN34_INTERNAL_f6c624ca_4_k_cu_5652a9c56thrust24THRUST_300001_SM_1000_NS12placeholders2_9E,(_ZN34_INTERNAL_f6c624ca_4_k_cu_5652a9c54cuda3std3__419piecewise_constructE - _ZN34_INTERNAL_f6c624ca_4_k_cu_5652a9c56thrust24THRUST_300001_SM_1000_NS12placeholders2_9E)
_ZN34_INTERNAL_f6c624ca_4_k_cu_5652a9c56thrust24THRUST_300001_SM_1000_NS12placeholders2_9E:
	.zero		1
	.type		_ZN34_INTERNAL_f6c624ca_4_k_cu_5652a9c54cuda3std3__419piecewise_constructE,@object
	.size		_ZN34_INTERNAL_f6c624ca_4_k_cu_5652a9c54cuda3std3__419piecewise_constructE,(_ZN34_INTERNAL_f6c624ca_4_k_cu_5652a9c54cuda3std6ranges3__45__cpo5cdataE - _ZN34_INTERNAL_f6c624ca_4_k_cu_5652a9c54cuda3std3__419piecewise_constructE)
_ZN34_INTERNAL_f6c624ca_4_k_cu_5652a9c54cuda3std3__419piecewise_constructE:
	.zero		1
	.type		_ZN34_INTERNAL_f6c624ca_4_k_cu_5652a9c54cuda3std6ranges3__45__cpo5cdataE,@object
	.size		_ZN34_INTERNAL_f6c624ca_4_k_cu_5652a9c54cuda3std6ranges3__45__cpo5cdataE,(_ZN34_INTERNAL_f6c624ca_4_k_cu_5652a9c56thrust24THRUST_300001_SM_1000_NS12placeholders2_1E - _ZN34_INTERNAL_f6c624ca_4_k_cu_5652a9c54cuda3std6ranges3__45__cpo5cdataE)
_ZN34_INTERNAL_f6c624ca_4_k_cu_5652a9c54cuda3std6ranges3__45__cpo5cdataE:
	.zero		1
	.type		_ZN34_INTERNAL_f6c624ca_4_k_cu_5652a9c56thrust24THRUST_300001_SM_1000_NS12placeholders2_1E,@object
	.size		_ZN34_INTERNAL_f6c624ca_4_k_cu_5652a9c56thrust24THRUST_300001_SM_1000_NS12placeholders2_1E,(_ZN34_INTERNAL_f6c624ca_4_k_cu_5652a9c54cuda3std3__45__cpo3endE - _ZN34_INTERNAL_f6c624ca_4_k_cu_5652a9c56thrust24THRUST_300001_SM_1000_NS12placeholders2_1E)
_ZN34_INTERNAL_f6c624ca_4_k_cu_5652a9c56thrust24THRUST_300001_SM_1000_NS12placeholders2_1E:
	.zero		1
	.type		_ZN34_INTERNAL_f6c624ca_4_k_cu_5652a9c54cuda3std3__45__cpo3endE,@object
	.size		_ZN34_INTERNAL_f6c624ca_4_k_cu_5652a9c54cuda3std3__45__cpo3endE,(_ZN34_INTERNAL_f6c624ca_4_k_cu_5652a9c54cuda3std6ranges3__45__cpo3endE - _ZN34_INTERNAL_f6c624ca_4_k_cu_5652a9c54cuda3std3__45__cpo3endE)
_ZN34_INTERNAL_f6c624ca_4_k_cu_5652a9c54cuda3std3__45__cpo3endE:
	.zero		1
	.type		_ZN34_INTERNAL_f6c624ca_4_k_cu_5652a9c54cuda3std6ranges3__45__cpo3endE,@object
	.size		_ZN34_INTERNAL_f6c624ca_4_k_cu_5652a9c54cuda3std6ranges3__45__cpo3endE,(_ZN34_INTERNAL_f6c624ca_4_k_cu_5652a9c56thrust24THRUST_300001_SM_1000_NS12placeholders2_5E - _ZN34_INTERNAL_f6c624ca_4_k_cu_5652a9c54cuda3std6ranges3__45__cpo3endE)
_ZN34_INTERNAL_f6c624ca_4_k_cu_5652a9c54cuda3std6ranges3__45__cpo3endE:
	.zero		1
	.type		_ZN34_INTERNAL_f6c624ca_4_k_cu_5652a9c56thrust24THRUST_300001_SM_1000_NS12placeholders2_5E,@object
	.size		_ZN34_INTERNAL_f6c624ca_4_k_cu_5652a9c56thrust24THRUST_300001_SM_1000_NS12placeholders2_5E,(_ZN34_INTERNAL_f6c624ca_4_k_cu_5652a9c54cuda3std3__45__cpo4rendE - _ZN34_INTERNAL_f6c624ca_4_k_cu_5652a9c56thrust24THRUST_300001_SM_1000_NS12placeholders2_5E)
_ZN34_INTERNAL_f6c624ca_4_k_cu_5652a9c56thrust24THRUST_300001_SM_1000_NS12placeholders2_5E:
	.zero		1
	.type		_ZN34_INTERNAL_f6c624ca_4_k_cu_5652a9c54cuda3std3__45__cpo4rendE,@object
	.size		_ZN34_INTERNAL_f6c624ca_4_k_cu_5652a9c54cuda3std3__45__cpo4rendE,(_ZN34_INTERNAL_f6c624ca_4_k_cu_5652a9c54cuda3std6ranges3__45__cpo9iter_swapE - _ZN34_INTERNAL_f6c624ca_4_k_cu_5652a9c54cuda3std3__45__cpo4rendE)
_ZN34_INTERNAL_f6c624ca_4_k_cu_5652a9c54cuda3std3__45__cpo4rendE:
	.zero		1
	.type		_ZN34_INTERNAL_f6c624ca_4_k_cu_5652a9c54cuda3std6ranges3__45__cpo9iter_swapE,@object
	.size		_ZN34_INTERNAL_f6c624ca_4_k_cu_5652a9c54cuda3std6ranges3__45__cpo9iter_swapE,(_ZN34_INTERNAL_f6c624ca_4_k_cu_5652a9c54cuda3std3__48unexpectE - _ZN34_INTERNAL_f6c624ca_4_k_cu_5652a9c54cuda3std6ranges3__45__cpo9iter_swapE)
_ZN34_INTERNAL_f6c624ca_4_k_cu_5652a9c54cuda3std6ranges3__45__cpo9iter_swapE:
	.zero		1
	.type		_ZN34_INTERNAL_f6c624ca_4_k_cu_5652a9c54cuda3std3__48unexpectE,@object
	.size		_ZN34_INTERNAL_f6c624ca_4_k_cu_5652a9c54cuda3std3__48unexpectE,(_ZN34_INTERNAL_f6c624ca_4_k_cu_5652a9c56thrust24THRUST_300001_SM_1000_NS8cuda_cub3parE - _ZN34_INTERNAL_f6c624ca_4_k_cu_5652a9c54cuda3std3__48unexpectE)
_ZN34_INTERNAL_f6c624ca_4_k_cu_5652a9c54cuda3std3__48unexpectE:
	.zero		1
	.type		_ZN34_INTERNAL_f6c624ca_4_k_cu_5652a9c56thrust24THRUST_300001_SM_1000_NS8cuda_cub3parE,@object
	.size		_ZN34_INTERNAL_f6c624ca_4_k_cu_5652a9c56thrust24THRUST_300001_SM_1000_NS8cuda_cub3parE,(.L_29 - _ZN34_INTERNAL_f6c624ca_4_k_cu_5652a9c56thrust24THRUST_300001_SM_1000_NS8cuda_cub3parE)
_ZN34_INTERNAL_f6c624ca_4_k_cu_5652a9c56thrust24THRUST_300001_SM_1000_NS8cuda_cub3parE:
	.zero		1
.L_29:


//--------------------- .nv.shared._ZN3cub18CUB_300001_SM_10006detail8for_each13static_kernelINS2_12policy_hub_t12policy_500_tEmN6thrust24THRUST_300001_SM_1000_NS8cuda_cub20__uninitialized_fill7functorINS7_10device_ptrIfEEfEEEEvT0_T1_ --------------------------
	.section	.nv.shared._ZN3cub18CUB_300001_SM_10006detail8for_each13static_kernelINS2_12policy_hub_t12policy_500_tEmN6thrust24THRUST_300001_SM_1000_NS8cuda_cub20__uninitialized_fill7functorINS7_10device_ptrIfEEfEEEEvT0_T1_,"aw",@nobits
	.sectionflags	@""
	.align	16
	.zero		1024


//--------------------- .nv.shared._ZN3cub18CUB_300001_SM_10006detail11EmptyKernelIvEEvv --------------------------
	.section	.nv.shared._ZN3cub18CUB_300001_SM_10006detail11EmptyKernelIvEEvv,"aw",@nobits
	.sectionflags	@""
	.align	16
	.zero		1024


//--------------------- .nv.shared._ZN6thrust24THRUST_300001_SM_1000_NS8cuda_cub4core6detail13_kernel_agentINS1_8__reduce11ReduceAgentIPN4cuda3std3__45tupleIJflEEESC_SB_lNS1_9__extrema9arg_max_fIflNS9_4lessIfEEEEEEJSC_SC_iSH_EEEvDpT0_ --------------------------
	.section	.nv.shared._ZN6thrust24THRUST_300001_SM_1000_NS8cuda_cub4core6detail13_kernel_agentINS1_8__reduce11ReduceAgentIPN4cuda3std3__45tupleIJflEEESC_SB_lNS1_9__extrema9arg_max_fIflNS9_4lessIfEEEEEEJSC_SC_iSH_EEEvDpT0_,"aw",@nobits
	.sectionflags	@""
	.align	16
	.zero		1024


//--------------------- .nv.shared._ZN6thrust24THRUST_300001_SM_1000_NS8cuda_cub4core6detail13_kernel_agentINS1_8__reduce10DrainAgentIlEEJN3cub18CUB_300001_SM_10009GridQueueIyEElEEEvDpT0_ --------------------------
	.section	.nv.shared._ZN6thrust24THRUST_300001_SM_1000_NS8cuda_cub4core6detail13_kernel_agentINS1_8__reduce10DrainAgentIlEEJN3cub18CUB_300001_SM_10009GridQueueIyEElEEEvDpT0_,"aw",@nobits
	.sectionflags	@""
	.align	16
	.zero		1024


//--------------------- .nv.shared._ZN6thrust24THRUST_300001_SM_1000_NS8cuda_cub4core6detail13_kernel_agentINS1_8__reduce11ReduceAgentINS0_12zip_iteratorIN4cuda3std3__45tupleIJNS0_6detail15normal_iteratorINS0_10device_ptrIfEEEENS0_17counting_iteratorIlNS0_11use_defaultESI_SI_EEEEEEEPNSB_IJflEEESM_lNS1_9__extrema9arg_max_fIflNSA_4lessIfEEEEEEJSL_SN_lN3cub18CUB_300001_SM_100013GridEvenShareIlEENSV_9GridQueueIyEESS_EEEvDpT0_ --------------------------
	.section	.nv.shared._ZN6thrust24THRUST_300001_SM_1000_NS8cuda_cub4core6detail13_kernel_agentINS1_8__reduce11ReduceAgentINS0_12zip_iteratorIN4cuda3std3__45tupleIJNS0_6detail15normal_iteratorINS0_10device_ptrIfEEEENS0_17counting_iteratorIlNS0_11use_defaultESI_SI_EEEEEEEPNSB_IJflEEESM_lNS1_9__extrema9arg_max_fIflNSA_4lessIfEEEEEEJSL_SN_lN3cub18CUB_300001_SM_100013GridEvenShareIlEENSV_9GridQueueIyEESS_EEEvDpT0_,"aw",@nobits
	.sectionflags	@""
	.align	16
	.zero		1024


//--------------------- .nv.shared._ZN6thrust24THRUST_300001_SM_1000_NS8cuda_cub4core6detail13_kernel_agentINS1_8__reduce11ReduceAgentINS0_12zip_iteratorIN4cuda3std3__45tupleIJNS0_6detail15normal_iteratorINS0_10device_ptrIfEEEENS0_17counting_iteratorIlNS0_11use_defaultESI_SI_EEEEEEEPNSB_IJflEEESM_lNS1_9__extrema9arg_max_fIflNSA_4lessIfEEEEEEJSL_SN_lSS_EEEvDpT0_ --------------------------
	.section	.nv.shared._ZN6thrust24THRUST_300001_SM_1000_NS8cuda_cub4core6detail13_kernel_agentINS1_8__reduce11ReduceAgentINS0_12zip_iteratorIN4cuda3std3__45tupleIJNS0_6detail15normal_iteratorINS0_10device_ptrIfEEEENS0_17counting_iteratorIlNS0_11use_defaultESI_SI_EEEEEEEPNSB_IJflEEESM_lNS1_9__extrema9arg_max_fIflNSA_4lessIfEEEEEEJSL_SN_lSS_EEEvDpT0_,"aw",@nobits
	.sectionflags	@""
	.align	16
	.zero		1024


//--------------------- .nv.shared._ZN6thrust24THRUST_300001_SM_1000_NS8cuda_cub4core6detail13_kernel_agentINS1_8__reduce11ReduceAgentIPN4cuda3std3__45tupleIJflEEESC_SB_iNS1_9__extrema9arg_max_fIflNS9_4lessIfEEEEEEJSC_SC_iSH_EEEvDpT0_ --------------------------
	.section	.nv.shared._ZN6thrust24THRUST_300001_SM_1000_NS8cuda_cub4core6detail13_kernel_agentINS1_8__reduce11ReduceAgentIPN4cuda3std3__45tupleIJflEEESC_SB_iNS1_9__extrema9arg_max_fIflNS9_4lessIfEEEEEEJSC_SC_iSH_EEEvDpT0_,"aw",@nobits
	.sectionflags	@""
	.align	16
	.zero		1024


//--------------------- .nv.shared._ZN6thrust24THRUST_300001_SM_1000_NS8cuda_cub4core6detail13_kernel_agentINS1_8__reduce10DrainAgentIiEEJN3cub18CUB_300001_SM_10009GridQueueIjEEiEEEvDpT0_ --------------------------
	.section	.nv.shared._ZN6thrust24THRUST_300001_SM_1000_NS8cuda_cub4core6detail13_kernel_agentINS1_8__reduce10DrainAgentIiEEJN3cub18CUB_300001_SM_10009GridQueueIjEEiEEEvDpT0_,"aw",@nobits
	.sectionflags	@""
	.align	16
	.zero		1024


//--------------------- .nv.shared._ZN6thrust24THRUST_300001_SM_1000_NS8cuda_cub4core6detail13_kernel_agentINS1_8__reduce11ReduceAgentINS0_12zip_iteratorIN4cuda3std3__45tupleIJNS0_6detail15normal_iteratorINS0_10device_ptrIfEEEENS0_17counting_iteratorIlNS0_11use_defaultESI_SI_EEEEEEEPNSB_IJflEEESM_iNS1_9__extrema9arg_max_fIflNSA_4lessIfEEEEEEJSL_SN_iN3cub18CUB_300001_SM_100013GridEvenShareIiEENSV_9GridQueueIjEESS_EEEvDpT0_ --------------------------
	.section	.nv.shared._ZN6thrust24THRUST_300001_SM_1000_NS8cuda_cub4core6detail13_kernel_agentINS1_8__reduce11ReduceAgentINS0_12zip_iteratorIN4cuda3std3__45tupleIJNS0_6detail15normal_iteratorINS0_10device_ptrIfEEEENS0_17counting_iteratorIlNS0_11use_defaultESI_SI_EEEEEEEPNSB_IJflEEESM_iNS1_9__extrema9arg_max_fIflNSA_4lessIfEEEEEEJSL_SN_iN3cub18CUB_300001_SM_100013GridEvenShareIiEENSV_9GridQueueIjEESS_EEEvDpT0_,"aw",@nobits
	.sectionflags	@""
	.align	16
	.zero		1024


//--------------------- .nv.shared._ZN6thrust24THRUST_300001_SM_1000_NS8cuda_cub4core6detail13_kernel_agentINS1_8__reduce11ReduceAgentINS0_12zip_iteratorIN4cuda3std3__45tupleIJNS0_6detail15normal_iteratorINS0_10device_ptrIfEEEENS0_17counting_iteratorIlNS0_11use_defaultESI_SI_EEEEEEEPNSB_IJflEEESM_iNS1_9__extrema9arg_max_fIflNSA_4lessIfEEEEEEJSL_SN_iSS_EEEvDpT0_ --------------------------
	.section	.nv.shared._ZN6thrust24THRUST_300001_SM_1000_NS8cuda_cub4core6detail13_kernel_agentINS1_8__reduce11ReduceAgentINS0_12zip_iteratorIN4cuda3std3__45tupleIJNS0_6detail15normal_iteratorINS0_10device_ptrIfEEEENS0_17counting_iteratorIlNS0_11use_defaultESI_SI_EEEEEEEPNSB_IJflEEESM_iNS1_9__extrema9arg_max_fIflNSA_4lessIfEEEEEEJSL_SN_iSS_EEEvDpT0_,"aw",@nobits
	.sectionflags	@""
	.align	16
	.zero		1024


//--------------------- .nv.shared._Z14calcMagnitudesPK6float2Pfj --------------------------
	.section	.nv.shared._Z14calcMagnitudesPK6float2Pfj,"aw",@nobits
	.sectionflags	@""
	.align	16
	.zero		1024


//--------------------- .nv.constant0._ZN3cub18CUB_300001_SM_10006detail8for_each13static_kernelINS2_12policy_hub_t12policy_500_tEmN6thrust24THRUST_300001_SM_1000_NS8cuda_cub20__uninitialized_fill7functorINS7_10device_ptrI6float2EESC_EEEEvT0_T1_ --------------------------
	.section	.nv.constant0._ZN3cub18CUB_300001_SM_10006detail8for_each13static_kernelINS2_12policy_hub_t12policy_500_tEmN6thrust24THRUST_300001_SM_1000_NS8cuda_cub20__uninitialized_fill7functorINS7_10device_ptrI6float2EESC_EEEEvT0_T1_,"a",@progbits
	.sectionflags	@""
	.align	4
.nv.constant0._ZN3cub18CUB_300001_SM_10006detail8for_each13static_kernelINS2_12policy_hub_t12policy_500_tEmN6thrust24THRUST_300001_SM_1000_NS8cuda_cub20__uninitialized_fill7functorINS7_10device_ptrI6float2EESC_EEEEvT0_T1_:
	.zero		920


//--------------------- .nv.constant0._ZN3cub18CUB_300001_SM_10006detail8for_each13static_kernelINS2_12policy_hub_t12policy_500_tEmN6thrust24THRUST_300001_SM_1000_NS8cuda_cub20__uninitialized_fill7functorINS7_10device_ptrIfEEfEEEEvT0_T1_ --------------------------
	.section	.nv.constant0._ZN3cub18CUB_300001_SM_10006detail8for_each13static_kernelINS2_12policy_hub_t12policy_500_tEmN6thrust24THRUST_300001_SM_1000_NS8cuda_cub20__uninitialized_fill7functorINS7_10device_ptrIfEEfEEEEvT0_T1_,"a",@progbits
	.sectionflags	@""
	.align	4
.nv.constant0._ZN3cub18CUB_300001_SM_10006detail8for_each13static_kernelINS2_12policy_hub_t12policy_500_tEmN6thrust24THRUST_300001_SM_1000_NS8cuda_cub20__uninitialized_fill7functorINS7_10device_ptrIfEEfEEEEvT0_T1_:
	.zero		920


//--------------------- .nv.constant0._ZN3cub18CUB_300001_SM_10006detail11EmptyKernelIvEEvv --------------------------
	.section	.nv.constant0._ZN3cub18CUB_300001_SM_10006detail11EmptyKernelIvEEvv,"a",@progbits
	.sectionflags	@""
	.align	4
.nv.constant0._ZN3cub18CUB_300001_SM_10006detail11EmptyKernelIvEEvv:
	.zero		896


//--------------------- .nv.constant0._ZN6thrust24THRUST_300001_SM_1000_NS8cuda_cub4core6detail13_kernel_agentINS1_8__reduce11ReduceAgentIPN4cuda3std3__45tupleIJflEEESC_SB_lNS1_9__extrema9arg_max_fIflNS9_4lessIfEEEEEEJSC_SC_iSH_EEEvDpT0_ --------------------------
	.section	.nv.constant0._ZN6thrust24THRUST_300001_SM_1000_NS8cuda_cub4core6detail13_kernel_agentINS1_8__reduce11ReduceAgentIPN4cuda3std3__45tupleIJflEEESC_SB_lNS1_9__extrema9arg_max_fIflNS9_4lessIfEEEEEEJSC_SC_iSH_EEEvDpT0_,"a",@progbits
	.sectionflags	@""
	.align	4
.nv.constant0._ZN6thrust24THRUST_300001_SM_1000_NS8cuda_cub4core6detail13_kernel_agentINS1_8__reduce11ReduceAgentIPN4cuda3std3__45tupleIJflEEESC_SB_lNS1_9__extrema9arg_max_fIflNS9_4lessIfEEEEEEJSC_SC_iSH_EEEvDpT0_:
	.zero		917


//--------------------- .nv.constant0._ZN6thrust24THRUST_300001_SM_1000_NS8cuda_cub4core6detail13_kernel_agentINS1_8__reduce10DrainAgentIlEEJN3cub18CUB_300001_SM_10009GridQueueIyEElEEEvDpT0_ --------------------------
	.section	.nv.constant0._ZN6thrust24THRUST_300001_SM_1000_NS8cuda_cub4core6detail13_kernel_agentINS1_8__reduce10DrainAgentIlEEJN3cub18CUB_300001_SM_10009GridQueueIyEElEEEvDpT0_,"a",@progbits
	.sectionflags	@""
	.align	4
.nv.constant0._ZN6thrust24THRUST_300001_SM_1000_NS8cuda_cub4core6detail13_kernel_agentINS1_8__reduce10DrainAgentIlEEJN3cub18CUB_300001_SM_10009GridQueueIyEElEEEvDpT0_:
	.zero		912


//--------------------- .nv.constant0._ZN6thrust24THRUST_300001_SM_1000_NS8cuda_cub4core6detail13_kernel_agentINS1_8__reduce11ReduceAgentINS0_12zip_iteratorIN4cuda3std3__45tupleIJNS0_6detail15normal_iteratorINS0_10device_ptrIfEEEENS0_17counting_iteratorIlNS0_11use_defaultESI_SI_EEEEEEEPNSB_IJflEEESM_lNS1_9__extrema9arg_max_fIflNSA_4lessIfEEEEEEJSL_SN_lN3cub18CUB_300001_SM_100013GridEvenShareIlEENSV_9GridQueueIyEESS_EEEvDpT0_ --------------------------
	.section	.nv.constant0._ZN6thrust24THRUST_300001_SM_1000_NS8cuda_cub4core6detail13_kernel_agentINS1_8__reduce11ReduceAgentINS0_12zip_iteratorIN4cuda3std3__45tupleIJNS0_6detail15normal_iteratorINS0_10device_ptrIfEEEENS0_17counting_iteratorIlNS0_11use_defaultESI_SI_EEEEEEEPNSB_IJflEEESM_lNS1_9__extrema9arg_max_fIflNSA_4lessIfEEEEEEJSL_SN_lN3cub18CUB_300001_SM_100013GridEvenShareIlEENSV_9GridQueueIyEESS_EEEvDpT0_,"a",@progbits
	.sectionflags	@""
	.align	4
.nv.constant0._ZN6thrust24THRUST_300001_SM_1000_NS8cuda_cub4core6detail13_kernel_agentINS1_8__reduce11ReduceAgentINS0_12zip_iteratorIN4cuda3std3__45tupleIJNS0_6detail15normal_iteratorINS0_10device_ptrIfEEEENS0_17counting_iteratorIlNS0_11use_defaultESI_SI_EEEEEEEPNSB_IJflEEESM_lNS1_9__extrema9arg_max_fIflNSA_4lessIfEEEEEEJSL_SN_lN3cub18CUB_300001_SM_100013GridEvenShareIlEENSV_9GridQueueIyEESS_EEEvDpT0_:
	.zero		1009


//--------------------- .nv.constant0._ZN6thrust24THRUST_300001_SM_1000_NS8cuda_cub4core6detail13_kernel_agentINS1_8__reduce11ReduceAgentINS0_12zip_iteratorIN4cuda3std3__45tupleIJNS0_6detail15normal_iteratorINS0_10device_ptrIfEEEENS0_17counting_iteratorIlNS0_11use_defaultESI_SI_EEEEEEEPNSB_IJflEEESM_lNS1_9__extrema9arg_max_fIflNSA_4lessIfEEEEEEJSL_SN_lSS_EEEvDpT0_ --------------------------
	.section	.nv.constant0._ZN6thrust24THRUST_300001_SM_1000_NS8cuda_cub4core6detail13_kernel_agentINS1_8__reduce11ReduceAgentINS0_12zip_iteratorIN4cuda3std3__45tupleIJNS0_6detail15normal_iteratorINS0_10device_ptrIfEEEENS0_17counting_iteratorIlNS0_11use_defaultESI_SI_EEEEEEEPNSB_IJflEEESM_lNS1_9__extrema9arg_max_fIflNSA_4lessIfEEEEEEJSL_SN_lSS_EEEvDpT0_,"a",@progbits
	.sectionflags	@""
	.align	4
.nv.constant0._ZN6thrust24THRUST_300001_SM_1000_NS8cuda_cub4core6detail13_kernel_agentINS1_8__reduce11ReduceAgentINS0_12zip_iteratorIN4cuda3std3__45tupleIJNS0_6detail15normal_iteratorINS0_10device_ptrIfEEEENS0_17counting_iteratorIlNS0_11use_defaultESI_SI_EEEEEEEPNSB_IJflEEESM_lNS1_9__extrema9arg_max_fIflNSA_4lessIfEEEEEEJSL_SN_lSS_EEEvDpT0_:
	.zero		929


//--------------------- .nv.constant0._ZN6thrust24THRUST_300001_SM_1000_NS8cuda_cub4core6detail13_kernel_agentINS1_8__reduce11ReduceAgentIPN4cuda3std3__45tupleIJflEEESC_SB_iNS1_9__extrema9arg_max_fIflNS9_4lessIfEEEEEEJSC_SC_iSH_EEEvDpT0_ --------------------------
	.section	.nv.constant0._ZN6thrust24THRUST_300001_SM_1000_NS8cuda_cub4core6detail13_kernel_agentINS1_8__reduce11ReduceAgentIPN4cuda3std3__45tupleIJflEEESC_SB_iNS1_9__extrema9arg_max_fIflNS9_4lessIfEEEEEEJSC_SC_iSH_EEEvDpT0_,"a",@progbits
	.sectionflags	@""
	.align	4
.nv.constant0._ZN6thrust24THRUST_300001_SM_1000_NS8cuda_cub4core6detail13_kernel_agentINS1_8__reduce11ReduceAgentIPN4cuda3std3__45tupleIJflEEESC_SB_iNS1_9__extrema9arg_max_fIflNS9_4lessIfEEEEEEJSC_SC_iSH_EEEvDpT0_:
	.zero		917


//--------------------- .nv.constant0._ZN6thrust24THRUST_300001_SM_1000_NS8cuda_cub4core6detail13_kernel_agentINS1_8__reduce10DrainAgentIiEEJN3cub18CUB_300001_SM_10009GridQueueIjEEiEEEvDpT0_ --------------------------
	.section	.nv.constant0._ZN6thrust24THRUST_300001_SM_1000_NS8cuda_cub4core6detail13_kernel_agentINS1_8__reduce10DrainAgentIiEEJN3cub18CUB_300001_SM_10009GridQueueIjEEiEEEvDpT0_,"a",@progbits
	.sectionflags	@""
	.align	4
.nv.constant0._ZN6thrust24THRUST_300001_SM_1000_NS8cuda_cub4core6detail13_kernel_agentINS1_8__reduce10DrainAgentIiEEJN3cub18CUB_300001_SM_10009GridQueueIjEEiEEEvDpT0_:
	.zero		908


//--------------------- .nv.constant0._ZN6thrust24THRUST_300001_SM_1000_NS8cuda_cub4core6detail13_kernel_agentINS1_8__reduce11ReduceAgentINS0_12zip_iteratorIN4cuda3std3__45tupleIJNS0_6detail15normal_iteratorINS0_10device_ptrIfEEEENS0_17counting_iteratorIlNS0_11use_defaultESI_SI_EEEEEEEPNSB_IJflEEESM_iNS1_9__extrema9arg_max_fIflNSA_4lessIfEEEEEEJSL_SN_iN3cub18CUB_300001_SM_100013GridEvenShareIiEENSV_9GridQueueIjEESS_EEEvDpT0_ --------------------------
	.section	.nv.constant0._ZN6thrust24THRUST_300001_SM_1000_NS8cuda_cub4core6detail13_kernel_agentINS1_8__reduce11ReduceAgentINS0_12zip_iteratorIN4cuda3std3__45tupleIJNS0_6detail15normal_iteratorINS0_10device_ptrIfEEEENS0_17counting_iteratorIlNS0_11use_defaultESI_SI_EEEEEEEPNSB_IJflEEESM_iNS1_9__extrema9arg_max_fIflNSA_4lessIfEEEEEEJSL_SN_iN3cub18CUB_300001_SM_100013GridEvenShareIiEENSV_9GridQueueIjEESS_EEEvDpT0_,"a",@progbits
	.sectionflags	@""
	.align	4
.nv.constant0._ZN6thrust24THRUST_300001_SM_1000_NS8cuda_cub4core6detail13_kernel_agentINS1_8__reduce11ReduceAgentINS0_12zip_iteratorIN4cuda3std3__45tupleIJNS0_6detail15normal_iteratorINS0_10device_ptrIfEEEENS0_17counting_iteratorIlNS0_11use_defaultESI_SI_EEEEEEEPNSB_IJflEEESM_iNS1_9__extrema9arg_max_fIflNSA_4lessIfEEEEEEJSL_SN_iN3cub18CUB_300001_SM_100013GridEvenShareIiEENSV_9GridQueueIjEESS_EEEvDpT0_:
	.zero		977


//--------------------- .nv.constant0._ZN6thrust24THRUST_300001_SM_1000_NS8cuda_cub4core6detail13_kernel_agentINS1_8__reduce11ReduceAgentINS0_12zip_iteratorIN4cuda3std3__45tupleIJNS0_6detail15normal_iteratorINS0_10device_ptrIfEEEENS0_17counting_iteratorIlNS0_11use_defaultESI_SI_EEEEEEEPNSB_IJflEEESM_iNS1_9__extrema9arg_max_fIflNSA_4lessIfEEEEEEJSL_SN_iSS_EEEvDpT0_ --------------------------
	.section	.nv.constant0._ZN6thrust24THRUST_300001_SM_1000_NS8cuda_cub4core6detail13_kernel_agentINS1_8__reduce11ReduceAgentINS0_12zip_iteratorIN4cuda3std3__45tupleIJNS0_6detail15normal_iteratorINS0_10device_ptrIfEEEENS0_17counting_iteratorIlNS0_11use_defaultESI_SI_EEEEEEEPNSB_IJflEEESM_iNS1_9__extrema9arg_max_fIflNSA_4lessIfEEEEEEJSL_SN_iSS_EEEvDpT0_,"a",@progbits
	.sectionflags	@""
	.align	4
.nv.constant0._ZN6thrust24THRUST_300001_SM_1000_NS8cuda_cub4core6detail13_kernel_agentINS1_8__reduce11ReduceAgentINS0_12zip_iteratorIN4cuda3std3__45tupleIJNS0_6detail15normal_iteratorINS0_10device_ptrIfEEEENS0_17counting_iteratorIlNS0_11use_defaultESI_SI_EEEEEEEPNSB_IJflEEESM_iNS1_9__extrema9arg_max_fIflNSA_4lessIfEEEEEEJSL_SN_iSS_EEEvDpT0_:
	.zero		925


//--------------------- .nv.constant0._Z14calcMagnitudesPK6float2Pfj --------------------------
	.section	.nv.constant0._Z14calcMagnitudesPK6float2Pfj,"a",@progbits
	.sectionflags	@""
	.align	4
.nv.constant0._Z14calcMagnitudesPK6float2Pfj:
	.zero		916


//--------------------- SYMBOLS --------------------------

	.type		.nv.reservedSmem.offset0,@object
	.size		.nv.reservedSmem.offset0,0x4
	.type		.nv.reservedSmem.cap,@object
	.size		.nv.reservedSmem.cap,0x4
